	.target	sm_90a

	.elftype	@"ET_EXEC"


//--------------------- .note.nv.tkinfo           --------------------------
	.section	.note.nv.tkinfo,"",@"SHT_NOTE"
	.sectionflags	@"SHF_NOTE_NV_TKINFO"
	.tkinfo
        /*0018*/ 	.word	0x00000002
        /*0030*/ 	.string	""
        /*0030*/ 	.string	"ptxas"
        /*0030*/ 	.string	"Cuda compilation tools, release 13.0, V13.0.88"
        /*0030*/ 	.string	"Build cuda_13.0.r13.0/compiler.36424714_0"
        /*0030*/ 	.string	"-arch sm_90a -m 64 "



//--------------------- .note.nv.cuinfo           --------------------------
	.section	.note.nv.cuinfo,"",@"SHT_NOTE"
	.sectionflags	@"SHF_NOTE_NV_CUINFO"
        /*0018*/ 	.short	0x0002
        /*001a*/ 	.short	0x005a
        /*001c*/ 	.short	0x0082
	.zero		2


//--------------------- .nv.info                  --------------------------
	.section	.nv.info,"",@"SHT_CUDA_INFO"
	.align	4


	//----- nvinfo : EIATTR_REGCOUNT
	.align		4
        /*0000*/ 	.byte	0x04, 0x2f
        /*0002*/ 	.short	(.L_18 - .L_17)
	.align		4
.L_17:
        /*0004*/ 	.word	index@(_ZN7cutlass13device_kernelINS_4gemm6kernel13GemmUniversalIN4cute5tupleIJiiiiEEENS1_10collective13CollectiveMmaINS1_34MainloopSm90TmaGmmaWarpSpecializedILi4ENS5_IJNS4_1CILi2EEENSA_ILi1EEESC_EEENS1_35KernelTmaWarpSpecializedCooperativeEEENS5_IJNSA_ILi128EEENSA_ILi256EEENSA_ILi64EEEEEENS_6half_tENS5_IJlSC_lEEESK_SL_NS4_8TiledMMAINS4_8MMA_AtomIJNS4_4SM904GMMA26MMA_64x256x16_F32F16F16_SSILNSP_5MajorE0ELSR_0ELNSP_7ScaleInE1ELSS_1EEEEEENS4_6LayoutISD_NS5_IJSC_NSA_ILi0EEESW_EEEEENS5_IJNS4_10UnderscoreESZ_SZ_EEEEENS4_13SM90_TMA_LOADENS4_14ComposedLayoutINS4_7SwizzleILi3ELi4ELi3EEENS4_18smem_ptr_flag_bitsILi16EEENSV_INS5_IJNSA_ILi8EEESI_EEENS5_IJSI_SC_EEEEEEEvNS4_8identityENS4_23SM90_TMA_LOAD_MULTICASTES1C_vS1D_EENS_8epilogue10collective18CollectiveEpilogueINS1G_22Sm90TmaWarpSpecializedILi4ELi2ELi16ELb1ELb0EEEJSJ_NS5_IJSG_NSA_ILi32EEEEEESK_SL_SK_SL_NS1G_6fusion15FusionCallbacksIS1K_NS1N_13LinCombEltActINS1G_6thread4GELUESK_fSK_fLNS_15FloatRoundStyleE2EEESJ_S1M_JEEES12_NS13_INS14_ILi2ELi4ELi3EEES17_NSV_INS5_IJS18_S1L_EEENS5_IJS1L_SC_EEEEEEENS4_17SM75_U32x4_LDSM_NENS4_14SM90_TMA_STOREES1Z_NS4_17SM90_U32x4_STSM_NENS4_9Copy_AtomIJS22_SK_EEEvEEEvvEEEEvNT_6ParamsE)
        /*0008*/ 	.word	0x000000a8


	//----- nvinfo : EIATTR_FRAME_SIZE
	.align		4
.L_18:
        /*000c*/ 	.byte	0x04, 0x11
        /*000e*/ 	.short	(.L_20 - .L_19)
	.align		4
.L_19:
        /*0010*/ 	.word	index@(_ZN7cutlass13device_kernelINS_4gemm6kernel13GemmUniversalIN4cute5tupleIJiiiiEEENS1_10collective13CollectiveMmaINS1_34MainloopSm90TmaGmmaWarpSpecializedILi4ENS5_IJNS4_1CILi2EEENSA_ILi1EEESC_EEENS1_35KernelTmaWarpSpecializedCooperativeEEENS5_IJNSA_ILi128EEENSA_ILi256EEENSA_ILi64EEEEEENS_6half_tENS5_IJlSC_lEEESK_SL_NS4_8TiledMMAINS4_8MMA_AtomIJNS4_4SM904GMMA26MMA_64x256x16_F32F16F16_SSILNSP_5MajorE0ELSR_0ELNSP_7ScaleInE1ELSS_1EEEEEENS4_6LayoutISD_NS5_IJSC_NSA_ILi0EEESW_EEEEENS5_IJNS4_10UnderscoreESZ_SZ_EEEEENS4_13SM90_TMA_LOADENS4_14ComposedLayoutINS4_7SwizzleILi3ELi4ELi3EEENS4_18smem_ptr_flag_bitsILi16EEENSV_INS5_IJNSA_ILi8EEESI_EEENS5_IJSI_SC_EEEEEEEvNS4_8identityENS4_23SM90_TMA_LOAD_MULTICASTES1C_vS1D_EENS_8epilogue10collective18CollectiveEpilogueINS1G_22Sm90TmaWarpSpecializedILi4ELi2ELi16ELb1ELb0EEEJSJ_NS5_IJSG_NSA_ILi32EEEEEESK_SL_SK_SL_NS1G_6fusion15FusionCallbacksIS1K_NS1N_13LinCombEltActINS1G_6thread4GELUESK_fSK_fLNS_15FloatRoundStyleE2EEESJ_S1M_JEEES12_NS13_INS14_ILi2ELi4ELi3EEES17_NSV_INS5_IJS18_S1L_EEENS5_IJS1L_SC_EEEEEEENS4_17SM75_U32x4_LDSM_NENS4_14SM90_TMA_STOREES1Z_NS4_17SM90_U32x4_STSM_NENS4_9Copy_AtomIJS22_SK_EEEvEEEvvEEEEvNT_6ParamsE)
        /*0014*/ 	.word	0x00000000


	//----- nvinfo : EIATTR_MIN_STACK_SIZE
	.align		4
.L_20:
        /*0018*/ 	.byte	0x04, 0x12
        /*001a*/ 	.short	(.L_22 - .L_21)
	.align		4
.L_21:
        /*001c*/ 	.word	index@(_ZN7cutlass13device_kernelINS_4gemm6kernel13GemmUniversalIN4cute5tupleIJiiiiEEENS1_10collective13CollectiveMmaINS1_34MainloopSm90TmaGmmaWarpSpecializedILi4ENS5_IJNS4_1CILi2EEENSA_ILi1EEESC_EEENS1_35KernelTmaWarpSpecializedCooperativeEEENS5_IJNSA_ILi128EEENSA_ILi256EEENSA_ILi64EEEEEENS_6half_tENS5_IJlSC_lEEESK_SL_NS4_8TiledMMAINS4_8MMA_AtomIJNS4_4SM904GMMA26MMA_64x256x16_F32F16F16_SSILNSP_5MajorE0ELSR_0ELNSP_7ScaleInE1ELSS_1EEEEEENS4_6LayoutISD_NS5_IJSC_NSA_ILi0EEESW_EEEEENS5_IJNS4_10UnderscoreESZ_SZ_EEEEENS4_13SM90_TMA_LOADENS4_14ComposedLayoutINS4_7SwizzleILi3ELi4ELi3EEENS4_18smem_ptr_flag_bitsILi16EEENSV_INS5_IJNSA_ILi8EEESI_EEENS5_IJSI_SC_EEEEEEEvNS4_8identityENS4_23SM90_TMA_LOAD_MULTICASTES1C_vS1D_EENS_8epilogue10collective18CollectiveEpilogueINS1G_22Sm90TmaWarpSpecializedILi4ELi2ELi16ELb1ELb0EEEJSJ_NS5_IJSG_NSA_ILi32EEEEEESK_SL_SK_SL_NS1G_6fusion15FusionCallbacksIS1K_NS1N_13LinCombEltActINS1G_6thread4GELUESK_fSK_fLNS_15FloatRoundStyleE2EEESJ_S1M_JEEES12_NS13_INS14_ILi2ELi4ELi3EEES17_NSV_INS5_IJS18_S1L_EEENS5_IJS1L_SC_EEEEEEENS4_17SM75_U32x4_LDSM_NENS4_14SM90_TMA_STOREES1Z_NS4_17SM90_U32x4_STSM_NENS4_9Copy_AtomIJS22_SK_EEEvEEEvvEEEEvNT_6ParamsE)
        /*0020*/ 	.word	0x00000000
.L_22:


//--------------------- .nv.compat                --------------------------
	.section	.nv.compat,"",@"SHT_CUDA_COMPAT_INFO"
	.align	4
        /*0000*/ 	.byte	0x02, 0x09, 0x01, 0x00, 0x02, 0x02, 0x04, 0x00, 0x02, 0x05, 0x05, 0x00, 0x03, 0x07, 0x01, 0x01
        /*0010*/ 	.byte	0x02, 0x03, 0x01, 0x00, 0x02, 0x06, 0x01, 0x00, 0x04, 0x0b, 0x08, 0x00, 0x00, 0x00, 0x00, 0x00
        /*0020*/ 	.byte	0x00, 0x00, 0x00, 0x00


//--------------------- .nv.info._ZN7cutlass13device_kernelINS_4gemm6kernel13GemmUniversalIN4cute5tupleIJiiiiEEENS1_10collective13CollectiveMmaINS1_34MainloopSm90TmaGmmaWarpSpecializedILi4ENS5_IJNS4_1CILi2EEENSA_ILi1EEESC_EEENS1_35KernelTmaWarpSpecializedCooperativeEEENS5_IJNSA_ILi128EEENSA_ILi256EEENSA_ILi64EEEEEENS_6half_tENS5_IJlSC_lEEESK_SL_NS4_8TiledMMAINS4_8MMA_AtomIJNS4_4SM904GMMA26MMA_64x256x16_F32F16F16_SSILNSP_5MajorE0ELSR_0ELNSP_7ScaleInE1ELSS_1EEEEEENS4_6LayoutISD_NS5_IJSC_NSA_ILi0EEESW_EEEEENS5_IJNS4_10UnderscoreESZ_SZ_EEEEENS4_13SM90_TMA_LOADENS4_14ComposedLayoutINS4_7SwizzleILi3ELi4ELi3EEENS4_18smem_ptr_flag_bitsILi16EEENSV_INS5_IJNSA_ILi8EEESI_EEENS5_IJSI_SC_EEEEEEEvNS4_8identityENS4_23SM90_TMA_LOAD_MULTICASTES1C_vS1D_EENS_8epilogue10collective18CollectiveEpilogueINS1G_22Sm90TmaWarpSpecializedILi4ELi2ELi16ELb1ELb0EEEJSJ_NS5_IJSG_NSA_ILi32EEEEEESK_SL_SK_SL_NS1G_6fusion15FusionCallbacksIS1K_NS1N_13LinCombEltActINS1G_6thread4GELUESK_fSK_fLNS_15FloatRoundStyleE2EEESJ_S1M_JEEES12_NS13_INS14_ILi2ELi4ELi3EEES17_NSV_INS5_IJS18_S1L_EEENS5_IJS1L_SC_EEEEEEENS4_17SM75_U32x4_LDSM_NENS4_14SM90_TMA_STOREES1Z_NS4_17SM90_U32x4_STSM_NENS4_9Copy_AtomIJS22_SK_EEEvEEEvvEEEEvNT_6ParamsE --------------------------
	.section	.nv.info._ZN7cutlass13device_kernelINS_4gemm6kernel13GemmUniversalIN4cute5tupleIJiiiiEEENS1_10collective13CollectiveMmaINS1_34MainloopSm90TmaGmmaWarpSpecializedILi4ENS5_IJNS4_1CILi2EEENSA_ILi1EEESC_EEENS1_35KernelTmaWarpSpecializedCooperativeEEENS5_IJNSA_ILi128EEENSA_ILi256EEENSA_ILi64EEEEEENS_6half_tENS5_IJlSC_lEEESK_SL_NS4_8TiledMMAINS4_8MMA_AtomIJNS4_4SM904GMMA26MMA_64x256x16_F32F16F16_SSILNSP_5MajorE0ELSR_0ELNSP_7ScaleInE1ELSS_1EEEEEENS4_6LayoutISD_NS5_IJSC_NSA_ILi0EEESW_EEEEENS5_IJNS4_10UnderscoreESZ_SZ_EEEEENS4_13SM90_TMA_LOADENS4_14ComposedLayoutINS4_7SwizzleILi3ELi4ELi3EEENS4_18smem_ptr_flag_bitsILi16EEENSV_INS5_IJNSA_ILi8EEESI_EEENS5_IJSI_SC_EEEEEEEvNS4_8identityENS4_23SM90_TMA_LOAD_MULTICASTES1C_vS1D_EENS_8epilogue10collective18CollectiveEpilogueINS1G_22Sm90TmaWarpSpecializedILi4ELi2ELi16ELb1ELb0EEEJSJ_NS5_IJSG_NSA_ILi32EEEEEESK_SL_SK_SL_NS1G_6fusion15FusionCallbacksIS1K_NS1N_13LinCombEltActINS1G_6thread4GELUESK_fSK_fLNS_15FloatRoundStyleE2EEESJ_S1M_JEEES12_NS13_INS14_ILi2ELi4ELi3EEES17_NSV_INS5_IJS18_S1L_EEENS5_IJS1L_SC_EEEEEEENS4_17SM75_U32x4_LDSM_NENS4_14SM90_TMA_STOREES1Z_NS4_17SM90_U32x4_STSM_NENS4_9Copy_AtomIJS22_SK_EEEvEEEvvEEEEvNT_6ParamsE,"",@"SHT_CUDA_INFO"
	.sectionflags	@""
	.align	4


	//----- nvinfo : EIATTR_CUDA_API_VERSION
	.align		4
        /*0000*/ 	.byte	0x04, 0x37
        /*0002*/ 	.short	(.L_24 - .L_23)
.L_23:
        /*0004*/ 	.word	0x00000082


	//----- nvinfo : EIATTR_KPARAM_INFO
	.align		4
.L_24:
        /*0008*/ 	.byte	0x04, 0x17
        /*000a*/ 	.short	(.L_26 - .L_25)
.L_25:
        /*000c*/ 	.word	0x00000000
        /*0010*/ 	.short	0x0000
        /*0012*/ 	.short	0x0070
        /*0014*/ 	.byte	0x00, 0xf0, 0x01, 0x1c


	//----- nvinfo : EIATTR_SPARSE_MMA_MASK
	.align		4
.L_26:
        /*0018*/ 	.byte	0x03, 0x50
        /*001a*/ 	.short	0x0000


	//----- nvinfo : EIATTR_MAXREG_COUNT
	.align		4
        /*001c*/ 	.byte	0x03, 0x1b
        /*001e*/ 	.short	0x00a8


	//----- nvinfo : EIATTR_NUM_BARRIERS
	.align		4
        /*0020*/ 	.byte	0x02, 0x4c
        /*0022*/ 	.byte	0x02
	.zero		1


	//----- nvinfo : EIATTR_EXTERNS
	.align		4
        /*0024*/ 	.byte	0x04, 0x0f
        /*0026*/ 	.short	(.L_28 - .L_27)


	//   ....[0]....
	.align		4
.L_27:
        /*0028*/ 	.word	index@(__assertfail)


	//----- nvinfo : EIATTR_MERCURY_ISA_VERSION
	.align		4
.L_28:
        /*002c*/ 	.byte	0x03, 0x5f
        /*002e*/ 	.short	0x0101


	//----- nvinfo : EIATTR_INT_WARP_WIDE_INSTR_OFFSETS
	.align		4
        /*0030*/ 	.byte	0x04, 0x31
        /*0032*/ 	.short	(.L_30 - .L_29)


	//   ....[0]....
.L_29:
        /*0034*/ 	.word	0x00000a50


	//   ....[1]....
        /*0038*/ 	.word	0x00000a60


	//   ....[2]....
        /*003c*/ 	.word	0x00000bc0


	//----- nvinfo : EIATTR_COOP_GROUP_MASK_REGIDS
	.align		4
.L_30:
        /*0040*/ 	.byte	0x04, 0x29
        /*0042*/ 	.short	(.L_32 - .L_31)


	//   ....[0]....
.L_31:
        /*0044*/ 	.word	0xffffffff


	//   ....[1]....
        /*0048*/ 	.word	0xffffffff


	//   ....[2]....
        /*004c*/ 	.word	0xffffffff


	//   ....[3]....
        /*0050*/ 	.word	0xffffffff


	//   ....[4]....
        /*0054*/ 	.word	0xffffffff


	//   ....[5]....
        /*0058*/ 	.word	0xffffffff


	//   ....[6]....
        /*005c*/ 	.word	0xffffffff


	//----- nvinfo : EIATTR_COOP_GROUP_INSTR_OFFSETS
	.align		4
.L_32:
        /*0060*/ 	.byte	0x04, 0x28
        /*0062*/ 	.short	(.L_34 - .L_33)


	//   ....[0]....
.L_33:
        /*0064*/ 	.word	0x00000050


	//   ....[1]....
        /*0068*/ 	.word	0x00000080


	//   ....[2]....
        /*006c*/ 	.word	0x000004f0


	//   ....[3]....
        /*0070*/ 	.word	0x000006e0


	//   ....[4]....
        /*0074*/ 	.word	0x00000890


	//   ....[5]....
        /*0078*/ 	.word	0x00000d40


	//   ....[6]....
        /*007c*/ 	.word	0x00001830


	//----- nvinfo : EIATTR_REG_RECONFIG
	.align		4
.L_34:
        /*0080*/ 	.byte	0x01, 0x54
	.zero		2


	//----- nvinfo : EIATTR_SYSCALL_OFFSETS
	.align		4
        /*0084*/ 	.byte	0x04, 0x46
        /*0086*/ 	.short	(.L_36 - .L_35)


	//   ....[0]....
.L_35:
        /*0088*/ 	.word	0x00001a00


	//   ....[1]....
        /*008c*/ 	.word	0x00002480


	//   ....[2]....
        /*0090*/ 	.word	0x00002570


	//----- nvinfo : EIATTR_MBARRIER_INSTR_OFFSETS
	.align		4
.L_36:
        /*0094*/ 	.byte	0x04, 0x39
        /*0096*/ 	.short	(.L_38 - .L_37)


	//   ....[0]....
.L_37:
        /*0098*/ 	.word	0x00000650
        /*009c*/ 	.word	0x000000ff
        /*00a0*/ 	.word	0x00000000
        /*00a4*/ 	.short	0x0100
        /*00a6*/ 	.byte	0x08
	.zero		1


	//   ....[1]....
        /*00a8*/ 	.word	0x00000660
        /*00ac*/ 	.word	0x000000ff
        /*00b0*/ 	.word	0x00000020
        /*00b4*/ 	.short	0x0100
        /*00b6*/ 	.byte	0x08
	.zero		1


	//   ....[2]....
        /*00b8*/ 	.word	0x00000670
        /*00bc*/ 	.word	0x000000ff
        /*00c0*/ 	.word	0x00000008
        /*00c4*/ 	.short	0x0100
        /*00c6*/ 	.byte	0x08
	.zero		1


	//   ....[3]....
        /*00c8*/ 	.word	0x00000680
        /*00cc*/ 	.word	0x000000ff
        /*00d0*/ 	.word	0x00000028
        /*00d4*/ 	.short	0x0100
        /*00d6*/ 	.byte	0x08
	.zero		1


	//   ....[4]....
        /*00d8*/ 	.word	0x00000690
        /*00dc*/ 	.word	0x000000ff
        /*00e0*/ 	.word	0x00000010
        /*00e4*/ 	.short	0x0100
        /*00e6*/ 	.byte	0x08
	.zero		1


	//   ....[5]....
        /*00e8*/ 	.word	0x000006a0
        /*00ec*/ 	.word	0x000000ff
        /*00f0*/ 	.word	0x00000030
        /*00f4*/ 	.short	0x0100
        /*00f6*/ 	.byte	0x08
	.zero		1


	//   ....[6]....
        /*00f8*/ 	.word	0x000006b0
        /*00fc*/ 	.word	0x000000ff
        /*0100*/ 	.word	0x00000018
        /*0104*/ 	.short	0x0100
        /*0106*/ 	.byte	0x08
	.zero		1


	//   ....[7]....
        /*0108*/ 	.word	0x000006c0
        /*010c*/ 	.word	0x000000ff
        /*0110*/ 	.word	0x00000038
        /*0114*/ 	.short	0x0100
        /*0116*/ 	.byte	0x08
	.zero		1


	//   ....[8]....
        /*0118*/ 	.word	0x000007f0
        /*011c*/ 	.word	0x000000ff
        /*0120*/ 	.word	0x00000040
        /*0124*/ 	.short	0x0100
        /*0126*/ 	.byte	0x08
	.zero		1


	//   ....[9]....
        /*0128*/ 	.word	0x00000800
        /*012c*/ 	.word	0x000000ff
        /*0130*/ 	.word	0x00000060
        /*0134*/ 	.short	0x0100
        /*0136*/ 	.byte	0x08
	.zero		1


	//   ....[10]....
        /*0138*/ 	.word	0x00000810
        /*013c*/ 	.word	0x000000ff
        /*0140*/ 	.word	0x00000048
        /*0144*/ 	.short	0x0100
        /*0146*/ 	.byte	0x08
	.zero		1


	//   ....[11]....
        /*0148*/ 	.word	0x00000820
        /*014c*/ 	.word	0x000000ff
        /*0150*/ 	.word	0x00000068
        /*0154*/ 	.short	0x0100
        /*0156*/ 	.byte	0x08
	.zero		1


	//   ....[12]....
        /*0158*/ 	.word	0x00000830
        /*015c*/ 	.word	0x000000ff
        /*0160*/ 	.word	0x00000050
        /*0164*/ 	.short	0x0100
        /*0166*/ 	.byte	0x08
	.zero		1


	//   ....[13]....
        /*0168*/ 	.word	0x00000840
        /*016c*/ 	.word	0x000000ff
        /*0170*/ 	.word	0x00000070
        /*0174*/ 	.short	0x0100
        /*0176*/ 	.byte	0x08
	.zero		1


	//   ....[14]....
        /*0178*/ 	.word	0x00000850
        /*017c*/ 	.word	0x000000ff
        /*0180*/ 	.word	0x00000058
        /*0184*/ 	.short	0x0100
        /*0186*/ 	.byte	0x08
	.zero		1


	//   ....[15]....
        /*0188*/ 	.word	0x00000860
        /*018c*/ 	.word	0x000000ff
        /*0190*/ 	.word	0x00000078
        /*0194*/ 	.short	0x0100
        /*0196*/ 	.byte	0x08
	.zero		1


	//   ....[16]....
        /*0198*/ 	.word	0x00000c30
        /*019c*/ 	.word	0x000000ff
        /*01a0*/ 	.word	0x00000080
        /*01a4*/ 	.short	0x0100
        /*01a6*/ 	.byte	0x06
	.zero		1


	//   ....[17]....
        /*01a8*/ 	.word	0x00000cc0
        /*01ac*/ 	.word	0x000000ff
        /*01b0*/ 	.word	0x00000088
        /*01b4*/ 	.short	0x0100
        /*01b6*/ 	.byte	0x06
	.zero		1


	//   ....[18]....
        /*01b8*/ 	.word	0x00001a80
        /*01bc*/ 	.word	0x00000004
        /*01c0*/ 	.word	0x00000000
        /*01c4*/ 	.short	0x010a
        /*01c6*/ 	.byte	0x3f
	.zero		1


	//   ....[19]....
        /*01c8*/ 	.word	0x00001af0
        /*01cc*/ 	.word	0x00000004
        /*01d0*/ 	.word	0x00000000
        /*01d4*/ 	.short	0x010a
        /*01d6*/ 	.byte	0x3f
	.zero		1


	//   ....[20]....
        /*01d8*/ 	.word	0x00001e20
        /*01dc*/ 	.word	0x000000ff
        /*01e0*/ 	.word	0x00000000
        /*01e4*/ 	.short	0x010a
        /*01e6*/ 	.byte	0x04
	.zero		1


	//   ....[21]....
        /*01e8*/ 	.word	0x00001e60
        /*01ec*/ 	.word	0x000000ff
        /*01f0*/ 	.word	0x00000000
        /*01f4*/ 	.short	0x010a
        /*01f6*/ 	.byte	0x04
	.zero		1


	//   ....[22]....
        /*01f8*/ 	.word	0x00002100
        /*01fc*/ 	.word	0x00000005
        /*0200*/ 	.word	0x00000000
        /*0204*/ 	.short	0x0101
        /*0206*/ 	.byte	0x3f
	.zero		1


	//   ....[23]....
        /*0208*/ 	.word	0x000022d0
        /*020c*/ 	.word	0x00000003
        /*0210*/ 	.word	0x00000000
        /*0214*/ 	.short	0x0101
        /*0216*/ 	.byte	0x3f
	.zero		1


	//   ....[24]....
        /*0218*/ 	.word	0x00002a30
        /*021c*/ 	.word	0x000000ff
        /*0220*/ 	.word	0x00000040
        /*0224*/ 	.short	0x010a
        /*0226*/ 	.byte	0x33
	.zero		1


	//   ....[25]....
        /*0228*/ 	.word	0x00004c60
        /*022c*/ 	.word	0x000000ff
        /*0230*/ 	.word	0x00000000
        /*0234*/ 	.short	0x0101
        /*0236*/ 	.byte	0x04
	.zero		1


	//   ....[26]....
        /*0238*/ 	.word	0x00004d50
        /*023c*/ 	.word	0x0000001c
        /*0240*/ 	.word	0x00000040
        /*0244*/ 	.short	0x010a
        /*0246*/ 	.byte	0x3f
	.zero		1


	//   ....[27]....
        /*0248*/ 	.word	0x00006c80
        /*024c*/ 	.word	0x000000ff
        /*0250*/ 	.word	0x00000000
        /*0254*/ 	.short	0x0101
        /*0256*/ 	.byte	0x04
	.zero		1


	//   ....[28]....
        /*0258*/ 	.word	0x00006d80
        /*025c*/ 	.word	0x0000001a
        /*0260*/ 	.word	0x00000040
        /*0264*/ 	.short	0x010a
        /*0266*/ 	.byte	0x3f
	.zero		1


	//   ....[29]....
        /*0268*/ 	.word	0x00008ce0
        /*026c*/ 	.word	0x000000ff
        /*0270*/ 	.word	0x00000000
        /*0274*/ 	.short	0x0101
        /*0276*/ 	.byte	0x04
	.zero		1


	//   ....[30]....
        /*0278*/ 	.word	0x00008dd0
        /*027c*/ 	.word	0x0000001e
        /*0280*/ 	.word	0x00000040
        /*0284*/ 	.short	0x010a
        /*0286*/ 	.byte	0x3f
	.zero		1


	//   ....[31]....
        /*0288*/ 	.word	0x0000ad40
        /*028c*/ 	.word	0x000000ff
        /*0290*/ 	.word	0x00000000
        /*0294*/ 	.short	0x0101
        /*0296*/ 	.byte	0x04
	.zero		1


	//   ....[32]....
        /*0298*/ 	.word	0x0000ae30
        /*029c*/ 	.word	0x0000001e
        /*02a0*/ 	.word	0x00000040
        /*02a4*/ 	.short	0x010a
        /*02a6*/ 	.byte	0x3f
	.zero		1


	//   ....[33]....
        /*02a8*/ 	.word	0x0000cd80
        /*02ac*/ 	.word	0x000000ff
        /*02b0*/ 	.word	0x00000000
        /*02b4*/ 	.short	0x0101
        /*02b6*/ 	.byte	0x04
	.zero		1


	//   ....[34]....
        /*02b8*/ 	.word	0x0000ce70
        /*02bc*/ 	.word	0x00000018
        /*02c0*/ 	.word	0x00000040
        /*02c4*/ 	.short	0x010a
        /*02c6*/ 	.byte	0x3f
	.zero		1


	//   ....[35]....
        /*02c8*/ 	.word	0x0000edc0
        /*02cc*/ 	.word	0x000000ff
        /*02d0*/ 	.word	0x00000000
        /*02d4*/ 	.short	0x0101
        /*02d6*/ 	.byte	0x04
	.zero		1


	//   ....[36]....
        /*02d8*/ 	.word	0x0000eeb0
        /*02dc*/ 	.word	0x00000018
        /*02e0*/ 	.word	0x00000040
        /*02e4*/ 	.short	0x010a
        /*02e6*/ 	.byte	0x3f
	.zero		1


	//   ....[37]....
        /*02e8*/ 	.word	0x00010e00
        /*02ec*/ 	.word	0x000000ff
        /*02f0*/ 	.word	0x00000000
        /*02f4*/ 	.short	0x0101
        /*02f6*/ 	.byte	0x04
	.zero		1


	//   ....[38]....
        /*02f8*/ 	.word	0x00010ef0
        /*02fc*/ 	.word	0x0000001b
        /*0300*/ 	.word	0x00000040
        /*0304*/ 	.short	0x010a
        /*0306*/ 	.byte	0x3f
	.zero		1


	//   ....[39]....
        /*0308*/ 	.word	0x00012df0
        /*030c*/ 	.word	0x000000ff
        /*0310*/ 	.word	0x00000000
        /*0314*/ 	.short	0x0101
        /*0316*/ 	.byte	0x04
	.zero		1


	//   ....[40]....
        /*0318*/ 	.word	0x00013730
        /*031c*/ 	.word	0x000000ff
        /*0320*/ 	.word	0x00000000
        /*0324*/ 	.short	0x0101
        /*0326*/ 	.byte	0x04
	.zero		1


	//   ....[41]....
        /*0328*/ 	.word	0x00013da0
        /*032c*/ 	.word	0x000000ff
        /*0330*/ 	.word	0x00000088
        /*0334*/ 	.short	0x010a
        /*0336*/ 	.byte	0x04
	.zero		1


	//   ....[42]....
        /*0338*/ 	.word	0x000141d0
        /*033c*/ 	.word	0x000000ff
        /*0340*/ 	.word	0x00000060
        /*0344*/ 	.short	0x010a
        /*0346*/ 	.byte	0x0d
	.zero		1


	//   ....[43]....
        /*0348*/ 	.word	0x000142c0
        /*034c*/ 	.word	0x000000ff
        /*0350*/ 	.word	0x00000040
        /*0354*/ 	.short	0x010b
        /*0356*/ 	.byte	0x0d
	.zero		1


	//   ....[44]....
        /*0358*/ 	.word	0x00014320
        /*035c*/ 	.word	0x000000ff
        /*0360*/ 	.word	0x00000000
        /*0364*/ 	.short	0x0101
        /*0366*/ 	.byte	0x10
	.zero		1


	//   ....[45]....
        /*0368*/ 	.word	0x00014350
        /*036c*/ 	.word	0x000000ff
        /*0370*/ 	.word	0x00000068
        /*0374*/ 	.short	0x010a
        /*0376*/ 	.byte	0x0d
	.zero		1


	//   ....[46]....
        /*0378*/ 	.word	0x00014460
        /*037c*/ 	.word	0x000000ff
        /*0380*/ 	.word	0x00000048
        /*0384*/ 	.short	0x010b
        /*0386*/ 	.byte	0x0d
	.zero		1


	//   ....[47]....
        /*0388*/ 	.word	0x000144c0
        /*038c*/ 	.word	0x000000ff
        /*0390*/ 	.word	0x00000000
        /*0394*/ 	.short	0x0101
        /*0396*/ 	.byte	0x12
	.zero		1


	//   ....[48]....
        /*0398*/ 	.word	0x000144f0
        /*039c*/ 	.word	0x000000ff
        /*03a0*/ 	.word	0x00000070
        /*03a4*/ 	.short	0x010a
        /*03a6*/ 	.byte	0x0d
	.zero		1


	//   ....[49]....
        /*03a8*/ 	.word	0x00014600
        /*03ac*/ 	.word	0x000000ff
        /*03b0*/ 	.word	0x00000050
        /*03b4*/ 	.short	0x010b
        /*03b6*/ 	.byte	0x0d
	.zero		1


	//   ....[50]....
        /*03b8*/ 	.word	0x00014660
        /*03bc*/ 	.word	0x000000ff
        /*03c0*/ 	.word	0x00000000
        /*03c4*/ 	.short	0x0101
        /*03c6*/ 	.byte	0x1d
	.zero		1


	//   ....[51]....
        /*03c8*/ 	.word	0x00014690
        /*03cc*/ 	.word	0x000000ff
        /*03d0*/ 	.word	0x00000078
        /*03d4*/ 	.short	0x010a
        /*03d6*/ 	.byte	0x0d
	.zero		1


	//   ....[52]....
        /*03d8*/ 	.word	0x000147a0
        /*03dc*/ 	.word	0x000000ff
        /*03e0*/ 	.word	0x00000058
        /*03e4*/ 	.short	0x010b
        /*03e6*/ 	.byte	0x0d
	.zero		1


	//   ....[53]....
        /*03e8*/ 	.word	0x00014800
        /*03ec*/ 	.word	0x000000ff
        /*03f0*/ 	.word	0x00000000
        /*03f4*/ 	.short	0x0101
        /*03f6*/ 	.byte	0x1e
	.zero		1


	//   ....[54]....
        /*03f8*/ 	.word	0x00014840
        /*03fc*/ 	.word	0x000000ff
        /*0400*/ 	.word	0x00000060
        /*0404*/ 	.short	0x010a
        /*0406*/ 	.byte	0x0d
	.zero		1


	//   ....[55]....
        /*0408*/ 	.word	0x00014940
        /*040c*/ 	.word	0x000000ff
        /*0410*/ 	.word	0x00000040
        /*0414*/ 	.short	0x010b
        /*0416*/ 	.byte	0x0d
	.zero		1


	//   ....[56]....
        /*0418*/ 	.word	0x00014980
        /*041c*/ 	.word	0x000000ff
        /*0420*/ 	.word	0x00000000
        /*0424*/ 	.short	0x0101
        /*0426*/ 	.byte	0x10
	.zero		1


	//   ....[57]....
        /*0428*/ 	.word	0x000149b0
        /*042c*/ 	.word	0x000000ff
        /*0430*/ 	.word	0x00000068
        /*0434*/ 	.short	0x010a
        /*0436*/ 	.byte	0x0d
	.zero		1


	//   ....[58]....
        /*0438*/ 	.word	0x00014ab0
        /*043c*/ 	.word	0x000000ff
        /*0440*/ 	.word	0x00000048
        /*0444*/ 	.short	0x010b
        /*0446*/ 	.byte	0x0d
	.zero		1


	//   ....[59]....
        /*0448*/ 	.word	0x00014af0
        /*044c*/ 	.word	0x000000ff
        /*0450*/ 	.word	0x00000000
        /*0454*/ 	.short	0x0101
        /*0456*/ 	.byte	0x12
	.zero		1


	//   ....[60]....
        /*0458*/ 	.word	0x00014b20
        /*045c*/ 	.word	0x000000ff
        /*0460*/ 	.word	0x00000070
        /*0464*/ 	.short	0x010a
        /*0466*/ 	.byte	0x0d
	.zero		1


	//   ....[61]....
        /*0468*/ 	.word	0x00014c20
        /*046c*/ 	.word	0x000000ff
        /*0470*/ 	.word	0x00000050
        /*0474*/ 	.short	0x010b
        /*0476*/ 	.byte	0x0d
	.zero		1


	//   ....[62]....
        /*0478*/ 	.word	0x00014c60
        /*047c*/ 	.word	0x000000ff
        /*0480*/ 	.word	0x00000000
        /*0484*/ 	.short	0x0101
        /*0486*/ 	.byte	0x1d
	.zero		1


	//   ....[63]....
        /*0488*/ 	.word	0x00014c90
        /*048c*/ 	.word	0x000000ff
        /*0490*/ 	.word	0x00000078
        /*0494*/ 	.short	0x010a
        /*0496*/ 	.byte	0x0d
	.zero		1


	//   ....[64]....
        /*0498*/ 	.word	0x00014d90
        /*049c*/ 	.word	0x000000ff
        /*04a0*/ 	.word	0x00000058
        /*04a4*/ 	.short	0x010b
        /*04a6*/ 	.byte	0x0d
	.zero		1


	//   ....[65]....
        /*04a8*/ 	.word	0x00014de0
        /*04ac*/ 	.word	0x000000ff
        /*04b0*/ 	.word	0x00000000
        /*04b4*/ 	.short	0x0101
        /*04b6*/ 	.byte	0x1e
	.zero		1


	//   ....[66]....
        /*04b8*/ 	.word	0x00015490
        /*04bc*/ 	.word	0x00000000
        /*04c0*/ 	.word	0x00000060
        /*04c4*/ 	.short	0x010a
        /*04c6*/ 	.byte	0x3f
	.zero		1


	//   ....[67]....
        /*04c8*/ 	.word	0x000154d0
        /*04cc*/ 	.word	0x00000000
        /*04d0*/ 	.word	0x00000068
        /*04d4*/ 	.short	0x010a
        /*04d6*/ 	.byte	0x3f
	.zero		1


	//   ....[68]....
        /*04d8*/ 	.word	0x00015510
        /*04dc*/ 	.word	0x00000000
        /*04e0*/ 	.word	0x00000070
        /*04e4*/ 	.short	0x010a
        /*04e6*/ 	.byte	0x3f
	.zero		1


	//   ....[69]....
        /*04e8*/ 	.word	0x00015570
        /*04ec*/ 	.word	0x00000000
        /*04f0*/ 	.word	0x00000078
        /*04f4*/ 	.short	0x010a
        /*04f6*/ 	.byte	0x3f
	.zero		1


	//   ....[70]....
        /*04f8*/ 	.word	0x000158c0
        /*04fc*/ 	.word	0x0000000f
        /*0500*/ 	.word	0x00000020
        /*0504*/ 	.short	0x010a
        /*0506*/ 	.byte	0x3f
	.zero		1


	//   ....[71]....
        /*0508*/ 	.word	0x00015c80
        /*050c*/ 	.word	0x00000004
        /*0510*/ 	.word	0x00000088
        /*0514*/ 	.short	0x0101
        /*0516*/ 	.byte	0x3f
	.zero		1


	//   ....[72]....
        /*0518*/ 	.word	0x000163b0
        /*051c*/ 	.word	0x00000005
        /*0520*/ 	.word	0x00000000
        /*0524*/ 	.short	0x010a
        /*0526*/ 	.byte	0x3f
	.zero		1


	//   ....[73]....
        /*0528*/ 	.word	0x00016430
        /*052c*/ 	.word	0x00000007
        /*0530*/ 	.word	0x00000000
        /*0534*/ 	.short	0x010a
        /*0536*/ 	.byte	0x3f
	.zero		1


	//   ....[74]....
        /*0538*/ 	.word	0x000164c0
        /*053c*/ 	.word	0x00000006
        /*0540*/ 	.word	0x00000000
        /*0544*/ 	.short	0x010a
        /*0546*/ 	.byte	0x3f
	.zero		1


	//   ....[75]....
        /*0548*/ 	.word	0x00016550
        /*054c*/ 	.word	0x00000003
        /*0550*/ 	.word	0x00000000
        /*0554*/ 	.short	0x010a
        /*0556*/ 	.byte	0x3f
	.zero		1


	//   ....[76]....
        /*0558*/ 	.word	0x000165b0
        /*055c*/ 	.word	0x00000004
        /*0560*/ 	.word	0x00000000
        /*0564*/ 	.short	0x010a
        /*0566*/ 	.byte	0x3f
	.zero		1


	//   ....[77]....
        /*0568*/ 	.word	0x00016610
        /*056c*/ 	.word	0x00000005
        /*0570*/ 	.word	0x00000000
        /*0574*/ 	.short	0x010a
        /*0576*/ 	.byte	0x3f
	.zero		1


	//   ....[78]....
        /*0578*/ 	.word	0x00016670
        /*057c*/ 	.word	0x00000004
        /*0580*/ 	.word	0x00000040
        /*0584*/ 	.short	0x010a
        /*0586*/ 	.byte	0x3f
	.zero		1


	//   ....[79]....
        /*0588*/ 	.word	0x000166c0
        /*058c*/ 	.word	0x0000001c
        /*0590*/ 	.word	0x00000040
        /*0594*/ 	.short	0x010a
        /*0596*/ 	.byte	0x3f
	.zero		1


	//   ....[80]....
        /*0598*/ 	.word	0x00016710
        /*059c*/ 	.word	0x0000001a
        /*05a0*/ 	.word	0x00000040
        /*05a4*/ 	.short	0x010a
        /*05a6*/ 	.byte	0x3f
	.zero		1


	//   ....[81]....
        /*05a8*/ 	.word	0x00016760
        /*05ac*/ 	.word	0x0000001e
        /*05b0*/ 	.word	0x00000040
        /*05b4*/ 	.short	0x010a
        /*05b6*/ 	.byte	0x3f
	.zero		1


	//   ....[82]....
        /*05b8*/ 	.word	0x000167b0
        /*05bc*/ 	.word	0x0000001e
        /*05c0*/ 	.word	0x00000040
        /*05c4*/ 	.short	0x010a
        /*05c6*/ 	.byte	0x3f
	.zero		1


	//   ....[83]....
        /*05c8*/ 	.word	0x00016800
        /*05cc*/ 	.word	0x00000018
        /*05d0*/ 	.word	0x00000040
        /*05d4*/ 	.short	0x010a
        /*05d6*/ 	.byte	0x3f
	.zero		1


	//   ....[84]....
        /*05d8*/ 	.word	0x00016850
        /*05dc*/ 	.word	0x00000018
        /*05e0*/ 	.word	0x00000040
        /*05e4*/ 	.short	0x010a
        /*05e6*/ 	.byte	0x3f
	.zero		1


	//   ....[85]....
        /*05e8*/ 	.word	0x000168a0
        /*05ec*/ 	.word	0x0000001b
        /*05f0*/ 	.word	0x00000040
        /*05f4*/ 	.short	0x010a
        /*05f6*/ 	.byte	0x3f
	.zero		1


	//   ....[86]....
        /*05f8*/ 	.word	0x00016900
        /*05fc*/ 	.word	0x00000003
        /*0600*/ 	.word	0x00000088
        /*0604*/ 	.short	0x010a
        /*0606*/ 	.byte	0x3f
	.zero		1


	//   ....[87]....
        /*0608*/ 	.word	0x00016960
        /*060c*/ 	.word	0x00000005
        /*0610*/ 	.word	0x00000060
        /*0614*/ 	.short	0x010a
        /*0616*/ 	.byte	0x3f
	.zero		1


	//   ....[88]....
        /*0618*/ 	.word	0x000169c0
        /*061c*/ 	.word	0x00000005
        /*0620*/ 	.word	0x00000068
        /*0624*/ 	.short	0x010a
        /*0626*/ 	.byte	0x3f
	.zero		1


	//   ....[89]....
        /*0628*/ 	.word	0x00016a20
        /*062c*/ 	.word	0x00000005
        /*0630*/ 	.word	0x00000070
        /*0634*/ 	.short	0x010a
        /*0636*/ 	.byte	0x3f
	.zero		1


	//   ....[90]....
        /*0638*/ 	.word	0x00016a80
        /*063c*/ 	.word	0x00000005
        /*0640*/ 	.word	0x00000078
        /*0644*/ 	.short	0x010a
        /*0646*/ 	.byte	0x3f
	.zero		1


	//   ....[91]....
        /*0648*/ 	.word	0x00016ae0
        /*064c*/ 	.word	0x00000005
        /*0650*/ 	.word	0x00000060
        /*0654*/ 	.short	0x010a
        /*0656*/ 	.byte	0x3f
	.zero		1


	//   ....[92]....
        /*0658*/ 	.word	0x00016b40
        /*065c*/ 	.word	0x00000005
        /*0660*/ 	.word	0x00000068
        /*0664*/ 	.short	0x010a
        /*0666*/ 	.byte	0x3f
	.zero		1


	//   ....[93]....
        /*0668*/ 	.word	0x00016ba0
        /*066c*/ 	.word	0x00000005
        /*0670*/ 	.word	0x00000070
        /*0674*/ 	.short	0x010a
        /*0676*/ 	.byte	0x3f
	.zero		1


	//   ....[94]....
        /*0678*/ 	.word	0x00016c00
        /*067c*/ 	.word	0x00000005
        /*0680*/ 	.word	0x00000078
        /*0684*/ 	.short	0x010a
        /*0686*/ 	.byte	0x3f
	.zero		1


	//   ....[95]....
        /*0688*/ 	.word	0x00016c50
        /*068c*/ 	.word	0x00000000
        /*0690*/ 	.word	0x00000060
        /*0694*/ 	.short	0x010a
        /*0696*/ 	.byte	0x3f
	.zero		1


	//   ....[96]....
        /*0698*/ 	.word	0x00016ca0
        /*069c*/ 	.word	0x00000000
        /*06a0*/ 	.word	0x00000068
        /*06a4*/ 	.short	0x010a
        /*06a6*/ 	.byte	0x3f
	.zero		1


	//   ....[97]....
        /*06a8*/ 	.word	0x00016cf0
        /*06ac*/ 	.word	0x00000000
        /*06b0*/ 	.word	0x00000070
        /*06b4*/ 	.short	0x010a
        /*06b6*/ 	.byte	0x3f
	.zero		1


	//   ....[98]....
        /*06b8*/ 	.word	0x00016dc0
        /*06bc*/ 	.word	0x0000000f
        /*06c0*/ 	.word	0x00000020
        /*06c4*/ 	.short	0x010a
        /*06c6*/ 	.byte	0x3f
	.zero		1


	//   ....[99]....
        /*06c8*/ 	.word	0x00016e90
        /*06cc*/ 	.word	0x00000005
        /*06d0*/ 	.word	0x00000000
        /*06d4*/ 	.short	0x010a
        /*06d6*/ 	.byte	0x3f
	.zero		1


	//   ....[100]....
        /*06d8*/ 	.word	0x00016ee0
        /*06dc*/ 	.word	0x00000007
        /*06e0*/ 	.word	0x00000000
        /*06e4*/ 	.short	0x010a
        /*06e6*/ 	.byte	0x3f
	.zero		1


	//   ....[101]....
        /*06e8*/ 	.word	0x00016f30
        /*06ec*/ 	.word	0x00000006
        /*06f0*/ 	.word	0x00000000
        /*06f4*/ 	.short	0x010a
        /*06f6*/ 	.byte	0x3f
	.zero		1


	//----- nvinfo : EIATTR_NUM_MBARRIERS
	.align		4
.L_38:
        /*06f8*/ 	.byte	0x03, 0x38
        /*06fa*/ 	.short	0x0012


	//----- nvinfo : EIATTR_EXIT_INSTR_OFFSETS
	.align		4
        /*06fc*/ 	.byte	0x04, 0x1c
        /*06fe*/ 	.short	(.L_40 - .L_39)


	//   ....[0]....
.L_39:
        /*0700*/ 	.word	0x000165a0


	//----- nvinfo : EIATTR_MAX_THREADS
	.align		4
.L_40:
        /*0704*/ 	.byte	0x04, 0x05
        /*0706*/ 	.short	(.L_42 - .L_41)
.L_41:
        /*0708*/ 	.word	0x00000180
        /*070c*/ 	.word	0x00000001
        /*0710*/ 	.word	0x00000001


	//----- nvinfo : EIATTR_CRS_STACK_SIZE
	.align		4
.L_42:
        /*0714*/ 	.byte	0x04, 0x1e
        /*0716*/ 	.short	(.L_44 - .L_43)
.L_43:
        /*0718*/ 	.word	0x00000000


	//----- nvinfo : EIATTR_CBANK_PARAM_SIZE
	.align		4
.L_44:
        /*071c*/ 	.byte	0x03, 0x19
        /*071e*/ 	.short	0x0770


	//----- nvinfo : EIATTR_PARAM_CBANK
	.align		4
        /*0720*/ 	.byte	0x04, 0x0a
        /*0722*/ 	.short	(.L_46 - .L_45)
	.align		4
.L_45:
        /*0724*/ 	.word	index@(.nv.constant0._ZN7cutlass13device_kernelINS_4gemm6kernel13GemmUniversalIN4cute5tupleIJiiiiEEENS1_10collective13CollectiveMmaINS1_34MainloopSm90TmaGmmaWarpSpecializedILi4ENS5_IJNS4_1CILi2EEENSA_ILi1EEESC_EEENS1_35KernelTmaWarpSpecializedCooperativeEEENS5_IJNSA_ILi128EEENSA_ILi256EEENSA_ILi64EEEEEENS_6half_tENS5_IJlSC_lEEESK_SL_NS4_8TiledMMAINS4_8MMA_AtomIJNS4_4SM904GMMA26MMA_64x256x16_F32F16F16_SSILNSP_5MajorE0ELSR_0ELNSP_7ScaleInE1ELSS_1EEEEEENS4_6LayoutISD_NS5_IJSC_NSA_ILi0EEESW_EEEEENS5_IJNS4_10UnderscoreESZ_SZ_EEEEENS4_13SM90_TMA_LOADENS4_14ComposedLayoutINS4_7SwizzleILi3ELi4ELi3EEENS4_18smem_ptr_flag_bitsILi16EEENSV_INS5_IJNSA_ILi8EEESI_EEENS5_IJSI_SC_EEEEEEEvNS4_8identityENS4_23SM90_TMA_LOAD_MULTICASTES1C_vS1D_EENS_8epilogue10collective18CollectiveEpilogueINS1G_22Sm90TmaWarpSpecializedILi4ELi2ELi16ELb1ELb0EEEJSJ_NS5_IJSG_NSA_ILi32EEEEEESK_SL_SK_SL_NS1G_6fusion15FusionCallbacksIS1K_NS1N_13LinCombEltActINS1G_6thread4GELUESK_fSK_fLNS_15FloatRoundStyleE2EEESJ_S1M_JEEES12_NS13_INS14_ILi2ELi4ELi3EEES17_NSV_INS5_IJS18_S1L_EEENS5_IJS1L_SC_EEEEEEENS4_17SM75_U32x4_LDSM_NENS4_14SM90_TMA_STOREES1Z_NS4_17SM90_U32x4_STSM_NENS4_9Copy_AtomIJS22_SK_EEEvEEEvvEEEEvNT_6ParamsE)
        /*0728*/ 	.short	0x0210
        /*072a*/ 	.short	0x0770


	//----- nvinfo : EIATTR_SW_WAR
	.align		4
.L_46:
        /*072c*/ 	.byte	0x04, 0x36
        /*072e*/ 	.short	(.L_48 - .L_47)
.L_47:
        /*0730*/ 	.word	0x00000008
.L_48:


//--------------------- .nv.callgraph             --------------------------
	.section	.nv.callgraph,"",@"SHT_CUDA_CALLGRAPH"
	.align	4
	.sectionentsize	8
	.align		4
        /*0000*/ 	.word	0x00000000
	.align		4
        /*0004*/ 	.word	0xffffffff
	.align		4
        /*0008*/ 	.word	index@(_ZN7cutlass13device_kernelINS_4gemm6kernel13GemmUniversalIN4cute5tupleIJiiiiEEENS1_10collective13CollectiveMmaINS1_34MainloopSm90TmaGmmaWarpSpecializedILi4ENS5_IJNS4_1CILi2EEENSA_ILi1EEESC_EEENS1_35KernelTmaWarpSpecializedCooperativeEEENS5_IJNSA_ILi128EEENSA_ILi256EEENSA_ILi64EEEEEENS_6half_tENS5_IJlSC_lEEESK_SL_NS4_8TiledMMAINS4_8MMA_AtomIJNS4_4SM904GMMA26MMA_64x256x16_F32F16F16_SSILNSP_5MajorE0ELSR_0ELNSP_7ScaleInE1ELSS_1EEEEEENS4_6LayoutISD_NS5_IJSC_NSA_ILi0EEESW_EEEEENS5_IJNS4_10UnderscoreESZ_SZ_EEEEENS4_13SM90_TMA_LOADENS4_14ComposedLayoutINS4_7SwizzleILi3ELi4ELi3EEENS4_18smem_ptr_flag_bitsILi16EEENSV_INS5_IJNSA_ILi8EEESI_EEENS5_IJSI_SC_EEEEEEEvNS4_8identityENS4_23SM90_TMA_LOAD_MULTICASTES1C_vS1D_EENS_8epilogue10collective18CollectiveEpilogueINS1G_22Sm90TmaWarpSpecializedILi4ELi2ELi16ELb1ELb0EEEJSJ_NS5_IJSG_NSA_ILi32EEEEEESK_SL_SK_SL_NS1G_6fusion15FusionCallbacksIS1K_NS1N_13LinCombEltActINS1G_6thread4GELUESK_fSK_fLNS_15FloatRoundStyleE2EEESJ_S1M_JEEES12_NS13_INS14_ILi2ELi4ELi3EEES17_NSV_INS5_IJS18_S1L_EEENS5_IJS1L_SC_EEEEEEENS4_17SM75_U32x4_LDSM_NENS4_14SM90_TMA_STOREES1Z_NS4_17SM90_U32x4_STSM_NENS4_9Copy_AtomIJS22_SK_EEEvEEEvvEEEEvNT_6ParamsE)
	.align		4
        /*000c*/ 	.word	index@(__assertfail)
	.align		4
        /*0010*/ 	.word	0x00000000
	.align		4
        /*0014*/ 	.word	0xfffffffe
	.align		4
        /*0018*/ 	.word	0x00000000
	.align		4
        /*001c*/ 	.word	0xfffffffd
	.align		4
        /*0020*/ 	.word	0x00000000
	.align		4
        /*0024*/ 	.word	0xfffffffc


//--------------------- .nv.constant4             --------------------------
	.section	.nv.constant4,"a",@progbits
	.align	8
	.align		8
.nv.constant4:
        /*0000*/ 	.dword	__assertfail
	.align		8
        /*0008*/ 	.dword	__unnamed_1
	.align		8
        /*0010*/ 	.dword	__unnamed_2
	.align		8
        /*0018*/ 	.dword	_ZN39_INTERNAL_379a6660_4_k_cu_4b348933_28174cuda3std3__45__cpo5beginE
	.align		8
        /*0020*/ 	.dword	_ZN39_INTERNAL_379a6660_4_k_cu_4b348933_28174cuda3std3__45__cpo3endE
	.align		8
        /*0028*/ 	.dword	_ZN39_INTERNAL_379a6660_4_k_cu_4b348933_28174cuda3std3__45__cpo6cbeginE
	.align		8
        /*0030*/ 	.dword	_ZN39_INTERNAL_379a6660_4_k_cu_4b348933_28174cuda3std3__45__cpo4cendE
	.align		8
        /*0038*/ 	.dword	_ZN39_INTERNAL_379a6660_4_k_cu_4b348933_28174cuda3std3__441_GLOBAL__N__379a6660_4_k_cu_4b348933_28176ignoreE
	.align		8
        /*0040*/ 	.dword	_ZN39_INTERNAL_379a6660_4_k_cu_4b348933_28174cuda3std3__419piecewise_constructE
	.align		8
        /*0048*/ 	.dword	_ZN39_INTERNAL_379a6660_4_k_cu_4b348933_28174cuda3std3__48in_placeE
	.align		8
        /*0050*/ 	.dword	_ZN39_INTERNAL_379a6660_4_k_cu_4b348933_28174cuda3std6ranges3__45__cpo4swapE
	.align		8
        /*0058*/ 	.dword	_ZN39_INTERNAL_379a6660_4_k_cu_4b348933_28174cuda3std6ranges3__45__cpo9iter_moveE
	.align		8
        /*0060*/ 	.dword	_ZN39_INTERNAL_379a6660_4_k_cu_4b348933_28174cute7productE
	.align		8
        /*0068*/ 	.dword	_ZN39_INTERNAL_379a6660_4_k_cu_4b348933_28174cute1_E
	.align		8
        /*0070*/ 	.dword	$str$22
	.align		8
        /*0078*/ 	.dword	$str$23
	.align		8
        /*0080*/ 	.dword	$str$26
	.align		8
        /*0088*/ 	.dword	$str$27


//--------------------- .text._ZN7cutlass13device_kernelINS_4gemm6kernel13GemmUniversalIN4cute5tupleIJiiiiEEENS1_10collective13CollectiveMmaINS1_34MainloopSm90TmaGmmaWarpSpecializedILi4ENS5_IJNS4_1CILi2EEENSA_ILi1EEESC_EEENS1_35KernelTmaWarpSpecializedCooperativeEEENS5_IJNSA_ILi128EEENSA_ILi256EEENSA_ILi64EEEEEENS_6half_tENS5_IJlSC_lEEESK_SL_NS4_8TiledMMAINS4_8MMA_AtomIJNS4_4SM904GMMA26MMA_64x256x16_F32F16F16_SSILNSP_5MajorE0ELSR_0ELNSP_7ScaleInE1ELSS_1EEEEEENS4_6LayoutISD_NS5_IJSC_NSA_ILi0EEESW_EEEEENS5_IJNS4_10UnderscoreESZ_SZ_EEEEENS4_13SM90_TMA_LOADENS4_14ComposedLayoutINS4_7SwizzleILi3ELi4ELi3EEENS4_18smem_ptr_flag_bitsILi16EEENSV_INS5_IJNSA_ILi8EEESI_EEENS5_IJSI_SC_EEEEEEEvNS4_8identityENS4_23SM90_TMA_LOAD_MULTICASTES1C_vS1D_EENS_8epilogue10collective18CollectiveEpilogueINS1G_22Sm90TmaWarpSpecializedILi4ELi2ELi16ELb1ELb0EEEJSJ_NS5_IJSG_NSA_ILi32EEEEEESK_SL_SK_SL_NS1G_6fusion15FusionCallbacksIS1K_NS1N_13LinCombEltActINS1G_6thread4GELUESK_fSK_fLNS_15FloatRoundStyleE2EEESJ_S1M_JEEES12_NS13_INS14_ILi2ELi4ELi3EEES17_NSV_INS5_IJS18_S1L_EEENS5_IJS1L_SC_EEEEEEENS4_17SM75_U32x4_LDSM_NENS4_14SM90_TMA_STOREES1Z_NS4_17SM90_U32x4_STSM_NENS4_9Copy_AtomIJS22_SK_EEEvEEEvvEEEEvNT_6ParamsE --------------------------
	.section	.text._ZN7cutlass13device_kernelINS_4gemm6kernel13GemmUniversalIN4cute5tupleIJiiiiEEENS1_10collective13CollectiveMmaINS1_34MainloopSm90TmaGmmaWarpSpecializedILi4ENS5_IJNS4_1CILi2EEENSA_ILi1EEESC_EEENS1_35KernelTmaWarpSpecializedCooperativeEEENS5_IJNSA_ILi128EEENSA_ILi256EEENSA_ILi64EEEEEENS_6half_tENS5_IJlSC_lEEESK_SL_NS4_8TiledMMAINS4_8MMA_AtomIJNS4_4SM904GMMA26MMA_64x256x16_F32F16F16_SSILNSP_5MajorE0ELSR_0ELNSP_7ScaleInE1ELSS_1EEEEEENS4_6LayoutISD_NS5_IJSC_NSA_ILi0EEESW_EEEEENS5_IJNS4_10UnderscoreESZ_SZ_EEEEENS4_13SM90_TMA_LOADENS4_14ComposedLayoutINS4_7SwizzleILi3ELi4ELi3EEENS4_18smem_ptr_flag_bitsILi16EEENSV_INS5_IJNSA_ILi8EEESI_EEENS5_IJSI_SC_EEEEEEEvNS4_8identityENS4_23SM90_TMA_LOAD_MULTICASTES1C_vS1D_EENS_8epilogue10collective18CollectiveEpilogueINS1G_22Sm90TmaWarpSpecializedILi4ELi2ELi16ELb1ELb0EEEJSJ_NS5_IJSG_NSA_ILi32EEEEEESK_SL_SK_SL_NS1G_6fusion15FusionCallbacksIS1K_NS1N_13LinCombEltActINS1G_6thread4GELUESK_fSK_fLNS_15FloatRoundStyleE2EEESJ_S1M_JEEES12_NS13_INS14_ILi2ELi4ELi3EEES17_NSV_INS5_IJS18_S1L_EEENS5_IJS1L_SC_EEEEEEENS4_17SM75_U32x4_LDSM_NENS4_14SM90_TMA_STOREES1Z_NS4_17SM90_U32x4_STSM_NENS4_9Copy_AtomIJS22_SK_EEEvEEEvvEEEEvNT_6ParamsE,"ax",@progbits
	.align	128
.text._ZN7cutlass13device_kernelINS_4gemm6kernel13GemmUniversalIN4cute5tupleIJiiiiEEENS1_10collective13CollectiveMmaINS1_34MainloopSm90TmaGmmaWarpSpecializedILi4ENS5_IJNS4_1CILi2EEENSA_ILi1EEESC_EEENS1_35KernelTmaWarpSpecializedCooperativeEEENS5_IJNSA_ILi128EEENSA_ILi256EEENSA_ILi64EEEEEENS_6half_tENS5_IJlSC_lEEESK_SL_NS4_8TiledMMAINS4_8MMA_AtomIJNS4_4SM904GMMA26MMA_64x256x16_F32F16F16_SSILNSP_5MajorE0ELSR_0ELNSP_7ScaleInE1ELSS_1EEEEEENS4_6LayoutISD_NS5_IJSC_NSA_ILi0EEESW_EEEEENS5_IJNS4_10UnderscoreESZ_SZ_EEEEENS4_13SM90_TMA_LOADENS4_14ComposedLayoutINS4_7SwizzleILi3ELi4ELi3EEENS4_18smem_ptr_flag_bitsILi16EEENSV_INS5_IJNSA_ILi8EEESI_EEENS5_IJSI_SC_EEEEEEEvNS4_8identityENS4_23SM90_TMA_LOAD_MULTICASTES1C_vS1D_EENS_8epilogue10collective18CollectiveEpilogueINS1G_22Sm90TmaWarpSpecializedILi4ELi2ELi16ELb1ELb0EEEJSJ_NS5_IJSG_NSA_ILi32EEEEEESK_SL_SK_SL_NS1G_6fusion15FusionCallbacksIS1K_NS1N_13LinCombEltActINS1G_6thread4GELUESK_fSK_fLNS_15FloatRoundStyleE2EEESJ_S1M_JEEES12_NS13_INS14_ILi2ELi4ELi3EEES17_NSV_INS5_IJS18_S1L_EEENS5_IJS1L_SC_EEEEEEENS4_17SM75_U32x4_LDSM_NENS4_14SM90_TMA_STOREES1Z_NS4_17SM90_U32x4_STSM_NENS4_9Copy_AtomIJS22_SK_EEEvEEEvvEEEEvNT_6ParamsE:
        .type           _ZN7cutlass13device_kernelINS_4gemm6kernel13GemmUniversalIN4cute5tupleIJiiiiEEENS1_10collective13CollectiveMmaINS1_34MainloopSm90TmaGmmaWarpSpecializedILi4ENS5_IJNS4_1CILi2EEENSA_ILi1EEESC_EEENS1_35KernelTmaWarpSpecializedCooperativeEEENS5_IJNSA_ILi128EEENSA_ILi256EEENSA_ILi64EEEEEENS_6half_tENS5_IJlSC_lEEESK_SL_NS4_8TiledMMAINS4_8MMA_AtomIJNS4_4SM904GMMA26MMA_64x256x16_F32F16F16_SSILNSP_5MajorE0ELSR_0ELNSP_7ScaleInE1ELSS_1EEEEEENS4_6LayoutISD_NS5_IJSC_NSA_ILi0EEESW_EEEEENS5_IJNS4_10UnderscoreESZ_SZ_EEEEENS4_13SM90_TMA_LOADENS4_14ComposedLayoutINS4_7SwizzleILi3ELi4ELi3EEENS4_18smem_ptr_flag_bitsILi16EEENSV_INS5_IJNSA_ILi8EEESI_EEENS5_IJSI_SC_EEEEEEEvNS4_8identityENS4_23SM90_TMA_LOAD_MULTICASTES1C_vS1D_EENS_8epilogue10collective18CollectiveEpilogueINS1G_22Sm90TmaWarpSpecializedILi4ELi2ELi16ELb1ELb0EEEJSJ_NS5_IJSG_NSA_ILi32EEEEEESK_SL_SK_SL_NS1G_6fusion15FusionCallbacksIS1K_NS1N_13LinCombEltActINS1G_6thread4GELUESK_fSK_fLNS_15FloatRoundStyleE2EEESJ_S1M_JEEES12_NS13_INS14_ILi2ELi4ELi3EEES17_NSV_INS5_IJS18_S1L_EEENS5_IJS1L_SC_EEEEEEENS4_17SM75_U32x4_LDSM_NENS4_14SM90_TMA_STOREES1Z_NS4_17SM90_U32x4_STSM_NENS4_9Copy_AtomIJS22_SK_EEEvEEEvvEEEEvNT_6ParamsE,@function
        .size           _ZN7cutlass13device_kernelINS_4gemm6kernel13GemmUniversalIN4cute5tupleIJiiiiEEENS1_10collective13CollectiveMmaINS1_34MainloopSm90TmaGmmaWarpSpecializedILi4ENS5_IJNS4_1CILi2EEENSA_ILi1EEESC_EEENS1_35KernelTmaWarpSpecializedCooperativeEEENS5_IJNSA_ILi128EEENSA_ILi256EEENSA_ILi64EEEEEENS_6half_tENS5_IJlSC_lEEESK_SL_NS4_8TiledMMAINS4_8MMA_AtomIJNS4_4SM904GMMA26MMA_64x256x16_F32F16F16_SSILNSP_5MajorE0ELSR_0ELNSP_7ScaleInE1ELSS_1EEEEEENS4_6LayoutISD_NS5_IJSC_NSA_ILi0EEESW_EEEEENS5_IJNS4_10UnderscoreESZ_SZ_EEEEENS4_13SM90_TMA_LOADENS4_14ComposedLayoutINS4_7SwizzleILi3ELi4ELi3EEENS4_18smem_ptr_flag_bitsILi16EEENSV_INS5_IJNSA_ILi8EEESI_EEENS5_IJSI_SC_EEEEEEEvNS4_8identityENS4_23SM90_TMA_LOAD_MULTICASTES1C_vS1D_EENS_8epilogue10collective18CollectiveEpilogueINS1G_22Sm90TmaWarpSpecializedILi4ELi2ELi16ELb1ELb0EEEJSJ_NS5_IJSG_NSA_ILi32EEEEEESK_SL_SK_SL_NS1G_6fusion15FusionCallbacksIS1K_NS1N_13LinCombEltActINS1G_6thread4GELUESK_fSK_fLNS_15FloatRoundStyleE2EEESJ_S1M_JEEES12_NS13_INS14_ILi2ELi4ELi3EEES17_NSV_INS5_IJS18_S1L_EEENS5_IJS1L_SC_EEEEEEENS4_17SM75_U32x4_LDSM_NENS4_14SM90_TMA_STOREES1Z_NS4_17SM90_U32x4_STSM_NENS4_9Copy_AtomIJS22_SK_EEEvEEEvvEEEEvNT_6ParamsE,(.L_x_260 - _ZN7cutlass13device_kernelINS_4gemm6kernel13GemmUniversalIN4cute5tupleIJiiiiEEENS1_10collective13CollectiveMmaINS1_34MainloopSm90TmaGmmaWarpSpecializedILi4ENS5_IJNS4_1CILi2EEENSA_ILi1EEESC_EEENS1_35KernelTmaWarpSpecializedCooperativeEEENS5_IJNSA_ILi128EEENSA_ILi256EEENSA_ILi64EEEEEENS_6half_tENS5_IJlSC_lEEESK_SL_NS4_8TiledMMAINS4_8MMA_AtomIJNS4_4SM904GMMA26MMA_64x256x16_F32F16F16_SSILNSP_5MajorE0ELSR_0ELNSP_7ScaleInE1ELSS_1EEEEEENS4_6LayoutISD_NS5_IJSC_NSA_ILi0EEESW_EEEEENS5_IJNS4_10UnderscoreESZ_SZ_EEEEENS4_13SM90_TMA_LOADENS4_14ComposedLayoutINS4_7SwizzleILi3ELi4ELi3EEENS4_18smem_ptr_flag_bitsILi16EEENSV_INS5_IJNSA_ILi8EEESI_EEENS5_IJSI_SC_EEEEEEEvNS4_8identityENS4_23SM90_TMA_LOAD_MULTICASTES1C_vS1D_EENS_8epilogue10collective18CollectiveEpilogueINS1G_22Sm90TmaWarpSpecializedILi4ELi2ELi16ELb1ELb0EEEJSJ_NS5_IJSG_NSA_ILi32EEEEEESK_SL_SK_SL_NS1G_6fusion15FusionCallbacksIS1K_NS1N_13LinCombEltActINS1G_6thread4GELUESK_fSK_fLNS_15FloatRoundStyleE2EEESJ_S1M_JEEES12_NS13_INS14_ILi2ELi4ELi3EEES17_NSV_INS5_IJS18_S1L_EEENS5_IJS1L_SC_EEEEEEENS4_17SM75_U32x4_LDSM_NENS4_14SM90_TMA_STOREES1Z_NS4_17SM90_U32x4_STSM_NENS4_9Copy_AtomIJS22_SK_EEEvEEEvvEEEEvNT_6ParamsE)
        .other          _ZN7cutlass13device_kernelINS_4gemm6kernel13GemmUniversalIN4cute5tupleIJiiiiEEENS1_10collective13CollectiveMmaINS1_34MainloopSm90TmaGmmaWarpSpecializedILi4ENS5_IJNS4_1CILi2EEENSA_ILi1EEESC_EEENS1_35KernelTmaWarpSpecializedCooperativeEEENS5_IJNSA_ILi128EEENSA_ILi256EEENSA_ILi64EEEEEENS_6half_tENS5_IJlSC_lEEESK_SL_NS4_8TiledMMAINS4_8MMA_AtomIJNS4_4SM904GMMA26MMA_64x256x16_F32F16F16_SSILNSP_5MajorE0ELSR_0ELNSP_7ScaleInE1ELSS_1EEEEEENS4_6LayoutISD_NS5_IJSC_NSA_ILi0EEESW_EEEEENS5_IJNS4_10UnderscoreESZ_SZ_EEEEENS4_13SM90_TMA_LOADENS4_14ComposedLayoutINS4_7SwizzleILi3ELi4ELi3EEENS4_18smem_ptr_flag_bitsILi16EEENSV_INS5_IJNSA_ILi8EEESI_EEENS5_IJSI_SC_EEEEEEEvNS4_8identityENS4_23SM90_TMA_LOAD_MULTICASTES1C_vS1D_EENS_8epilogue10collective18CollectiveEpilogueINS1G_22Sm90TmaWarpSpecializedILi4ELi2ELi16ELb1ELb0EEEJSJ_NS5_IJSG_NSA_ILi32EEEEEESK_SL_SK_SL_NS1G_6fusion15FusionCallbacksIS1K_NS1N_13LinCombEltActINS1G_6thread4GELUESK_fSK_fLNS_15FloatRoundStyleE2EEESJ_S1M_JEEES12_NS13_INS14_ILi2ELi4ELi3EEES17_NSV_INS5_IJS18_S1L_EEENS5_IJS1L_SC_EEEEEEENS4_17SM75_U32x4_LDSM_NENS4_14SM90_TMA_STOREES1Z_NS4_17SM90_U32x4_STSM_NENS4_9Copy_AtomIJS22_SK_EEEvEEEvvEEEEvNT_6ParamsE,@"STO_CUDA_ENTRY STV_DEFAULT"
_ZN7cutlass13device_kernelINS_4gemm6kernel13GemmUniversalIN4cute5tupleIJiiiiEEENS1_10collective13CollectiveMmaINS1_34MainloopSm90TmaGmmaWarpSpecializedILi4ENS5_IJNS4_1CILi2EEENSA_ILi1EEESC_EEENS1_35KernelTmaWarpSpecializedCooperativeEEENS5_IJNSA_ILi128EEENSA_ILi256EEENSA_ILi64EEEEEENS_6half_tENS5_IJlSC_lEEESK_SL_NS4_8TiledMMAINS4_8MMA_AtomIJNS4_4SM904GMMA26MMA_64x256x16_F32F16F16_SSILNSP_5MajorE0ELSR_0ELNSP_7ScaleInE1ELSS_1EEEEEENS4_6LayoutISD_NS5_IJSC_NSA_ILi0EEESW_EEEEENS5_IJNS4_10UnderscoreESZ_SZ_EEEEENS4_13SM90_TMA_LOADENS4_14ComposedLayoutINS4_7SwizzleILi3ELi4ELi3EEENS4_18smem_ptr_flag_bitsILi16EEENSV_INS5_IJNSA_ILi8EEESI_EEENS5_IJSI_SC_EEEEEEEvNS4_8identityENS4_23SM90_TMA_LOAD_MULTICASTES1C_vS1D_EENS_8epilogue10collective18CollectiveEpilogueINS1G_22Sm90TmaWarpSpecializedILi4ELi2ELi16ELb1ELb0EEEJSJ_NS5_IJSG_NSA_ILi32EEEEEESK_SL_SK_SL_NS1G_6fusion15FusionCallbacksIS1K_NS1N_13LinCombEltActINS1G_6thread4GELUESK_fSK_fLNS_15FloatRoundStyleE2EEESJ_S1M_JEEES12_NS13_INS14_ILi2ELi4ELi3EEES17_NSV_INS5_IJS18_S1L_EEENS5_IJS1L_SC_EEEEEEENS4_17SM75_U32x4_LDSM_NENS4_14SM90_TMA_STOREES1Z_NS4_17SM90_U32x4_STSM_NENS4_9Copy_AtomIJS22_SK_EEEvEEEvvEEEEvNT_6ParamsE:
[----:B------:R-:W1:Y:S01]  /*0000*/  LDC R1, c[0x0][0x28] ;  /* 0x00000a00ff017b82 */ /* 0x000e620000000800 */
[----:B------:R-:W2:Y:S01]  /*0010*/  S2R R18, SR_TID.X ;  /* 0x0000000000127919 */ /* 0x000ea20000002100 */
[----:B------:R-:W-:Y:S01]  /*0020*/  ELECT P0, URZ, PT ;  /* 0x00000000003f782f */ /* 0x000fe20003800000 */
[----:B------:R-:W-:Y:S01]  /*0030*/  BSSY B0, `(.L_x_0) ;  /* 0x000001a000007945 */ /* 0x000fe20003800000 */
[----:B--2---:R-:W-:-:S05]  /*0040*/  SHF.R.U32.HI R0, RZ, 0x5, R18 ;  /* 0x00000005ff007819 */ /* 0x004fca0000011612 */
[----:B------:R-:W2:Y:S02]  /*0050*/  SHFL.IDX PT, R2, R0, RZ, 0x1f ;  /* 0x00001fff00027589 */ /* 0x000ea400000e0000 */
[----:B--2---:R-:W-:Y:S02]  /*0060*/  R2UR UR46, R2 ;  /* 0x00000000022e72ca */ /* 0x004fe400000e0000 */
[----:B------:R-:W-:-:S06]  /*0070*/  SHF.R.U32.HI R2, RZ, 0x7, R18 ;  /* 0x00000007ff027819 */ /* 0x000fcc0000011612 */
[----:B------:R-:W2:Y:S05]  /*0080*/  SHFL.IDX PT, R2, R2, RZ, 0x1f ;  /* 0x00001fff02027589 */ /* 0x000eaa00000e0000 */
[----:B------:R-:W-:Y:S02]  /*0090*/  USHF.R.S32.HI UR4, URZ, 0x1f, UR46 ;  /* 0x0000001f3f047899 */ /* 0x000fe4000801142e */
[----:B------:R-:W-:Y:S02]  /*00a0*/  ISETP.NE.OR P0, PT, RZ, UR46, !P0 ;  /* 0x0000002eff007c0c */ /* 0x000fe4000c705670 */
[----:B------:R-:W-:-:S04]  /*00b0*/  ULEA.HI UR4, UR4, UR46, URZ, 0x2 ;  /* 0x0000002e04047291 */ /* 0x000fc8000f8f103f */
[----:B------:R-:W-:-:S04]  /*00c0*/  ULOP3.LUT UR4, UR4, 0xfffffffc, URZ, 0xc0, !UPT ;  /* 0xfffffffc04047892 */ /* 0x000fc8000f8ec03f */
[----:B------:R-:W-:-:S03]  /*00d0*/  UIADD3 UR46, UR46, -UR4, URZ ;  /* 0x800000042e2e7290 */ /* 0x000fc6000fffe03f */
[----:B-1----:R-:W-:Y:S09]  /*00e0*/  @P0 BRA `(.L_x_1) ;  /* 0x0000000000380947 */ /* 0x002ff20003800000 */
[----:B------:R-:W-:Y:S02]  /*00f0*/  ULDC.64 UR4, c[0x0][0x198] ;  /* 0x0000660000047ab9 */ /* 0x000fe40000000a00 */
[----:B------:R-:W-:Y:S02]  /*0100*/  UIADD3 UR6, UP0, UR4, 0xf0, URZ ;  /* 0x000000f004067890 */ /* 0x000fe4000ff1e03f */
[----:B------:R-:W-:Y:S02]  /*0110*/  UIADD3 UR8, UP1, UR4, 0x1f0, URZ ;  /* 0x000001f004087890 */ /* 0x000fe4000ff3e03f */
[----:B------:R-:W-:Y:S02]  /*0120*/  UIADD3 UR10, UP2, UR4, 0x3f0, URZ ;  /* 0x000003f0040a7890 */ /* 0x000fe4000ff5e03f */
[----:B------:R-:W-:Y:S02]  /*0130*/  UIADD3 UR4, UP3, UR4, 0x4f0, URZ ;  /* 0x000004f004047890 */ /* 0x000fe4000ff7e03f */
[----:B------:R-:W-:-:S02]  /*0140*/  UIADD3.X UR7, URZ, UR5, URZ, UP0, !UPT ;  /* 0x000000053f077290 */ /* 0x000fc400087fe43f */
[----:B------:R-:W-:Y:S02]  /*0150*/  UIADD3.X UR9, URZ, UR5, URZ, UP1, !UPT ;  /* 0x000000053f097290 */ /* 0x000fe40008ffe43f */
[----:B------:R-:W-:Y:S02]  /*0160*/  UIADD3.X UR11, URZ, UR5, URZ, UP2, !UPT ;  /* 0x000000053f0b7290 */ /* 0x000fe400097fe43f */
[----:B------:R-:W-:-:S03]  /*0170*/  UIADD3.X UR5, URZ, UR5, URZ, UP3, !UPT ;  /* 0x000000053f057290 */ /* 0x000fc60009ffe43f */
[----:B------:R1:W-:Y:S02]  /*0180*/  UTMACCTL.PF [UR6] ;  /* 0x00000000060079b9 */ /* 0x0003e40008040000 */
[----:B------:R1:W-:Y:S02]  /*0190*/  UTMACCTL.PF [UR8] ;  /* 0x00000000080079b9 */ /* 0x0003e40008040000 */
[----:B------:R1:W-:Y:S02]  /*01a0*/  UTMACCTL.PF [UR10] ;  /* 0x000000000a0079b9 */ /* 0x0003e40008040000 */
[----:B------:R1:W-:Y:S02]  /*01b0*/  UTMACCTL.PF [UR4] ;  /* 0x00000000040079b9 */ /* 0x0003e40008040000 */
[----:B-1----:R-:W-:Y:S01]  /*01c0*/  NOP ;  /* 0x0000000000007918 */ /* 0x002fe20000000000 */
.L_x_1:
[----:B------:R-:W-:Y:S05]  /*01d0*/  BSYNC B0 ;  /* 0x0000000000007941 */ /* 0x000fea0003800000 */
.L_x_0:
[----:B------:R-:W-:Y:S01]  /*01e0*/  ULDC.64 UR8, c[0x0][0x590] ;  /* 0x0001640000087ab9 */ /* 0x000fe20000000a00 */
[----:B------:R-:W-:Y:S01]  /*01f0*/  ULDC.64 UR52, c[0x0][0x588] ;  /* 0x0001620000347ab9 */ /* 0x000fe20000000a00 */
[----:B------:R-:W-:Y:S01]  /*0200*/  ISETP.NE.U32.AND P2, PT, RZ, UR8, PT ;  /* 0x00000008ff007c0c */ /* 0x000fe2000bf45070 */
[----:B------:R-:W-:Y:S01]  /*0210*/  ULDC.64 UR56, c[0x0][0x208] ;  /* 0x0000820000387ab9 */ /* 0x000fe20000000a00 */
[----:B--2---:R-:W-:Y:S01]  /*0220*/  R2UR UR6, R2 ;  /* 0x00000000020672ca */ /* 0x004fe200000e0000 */
[----:B------:R-:W-:Y:S01]  /*0230*/  UMOV UR4, UR52 ;  /* 0x0000003400047c82 */ /* 0x000fe20008000000 */
[----:B------:R-:W-:Y:S01]  /*0240*/  ISETP.NE.AND.EX P1, PT, RZ, UR9, PT, P2 ;  /* 0x00000009ff007c0c */ /* 0x000fe2000bf25320 */
[----:B------:R-:W-:Y:S01]  /*0250*/  UMOV UR5, UR53 ;  /* 0x0000003500057c82 */ /* 0x000fe20008000000 */
[----:B------:R-:W-:-:S11]  /*0260*/  PRMT R4, RZ, 0x7610, R4 ;  /* 0x00007610ff047816 */ /* 0x000fd60000000004 */
[----:B------:R-:W-:Y:S05]  /*0270*/  @P1 BRA `(.L_x_2) ;  /* 0x0000000000441947 */ /* 0x000fea0003800000 */
[----:B------:R-:W-:Y:S02]  /*0280*/  ULDC.64 UR10, c[0x0][0x588] ;  /* 0x00016200000a7ab9 */ /* 0x000fe40000000a00 */
[----:B------:R-:W-:-:S04]  /*0290*/  ISETP.NE.U32.AND P0, PT, RZ, UR10, PT ;  /* 0x0000000aff007c0c */ /* 0x000fc8000bf05070 */
[----:B------:R-:W-:-:S13]  /*02a0*/  ISETP.NE.AND.EX P0, PT, RZ, UR11, PT, P0 ;  /* 0x0000000bff007c0c */ /* 0x000fda000bf05300 */
[----:B------:R-:W-:Y:S05]  /*02b0*/  @!P0 BRA `(.L_x_3) ;  /* 0x00000000001c8947 */ /* 0x000fea0003800000 */
[----:B------:R-:W-:Y:S02]  /*02c0*/  MOV R2, UR4 ;  /* 0x0000000400027c02 */ /* 0x000fe40008000f00 */
[----:B------:R-:W-:-:S05]  /*02d0*/  MOV R3, UR5 ;  /* 0x0000000500037c02 */ /* 0x000fca0008000f00 */
[----:B------:R-:W2:Y:S01]  /*02e0*/  LDG.E R2, desc[UR56][R2.64] ;  /* 0x0000003802027981 */ /* 0x000ea2000c1e1900 */
[----:B------:R-:W-:Y:S02]  /*02f0*/  MOV R4, 0x1 ;  /* 0x0000000100047802 */ /* 0x000fe40000000f00 */
[----:B--2---:R-:W-:-:S13]  /*0300*/  FSETP.NEU.AND P0, PT, R2, RZ, PT ;  /* 0x000000ff0200720b */ /* 0x004fda0003f0d000 */
[----:B------:R-:W-:Y:S01]  /*0310*/  VOTEU.ANY UP0, P0 ;  /* 0x00000000003f7886 */ /* 0x000fe20000000100 */
[----:B------:R-:W-:Y:S05]  /*0320*/  BRA `(.L_x_2) ;  /* 0x0000000000187947 */ /* 0x000fea0003800000 */
.L_x_3:
[----:B------:R-:W-:Y:S01]  /*0330*/  ULDC UR4, c[0x0][0x580] ;  /* 0x0001600000047ab9 */ /* 0x000fe20000000800 */
[----:B------:R-:W-:Y:S01]  /*0340*/  MOV R4, 0x1 ;  /* 0x0000000100047802 */ /* 0x000fe20000000f00 */
[----:B------:R-:W-:Y:S01]  /*0350*/  UMOV UR5, URZ ;  /* 0x0000003f00057c82 */ /* 0x000fe20008000000 */
[----:B------:R-:W-:Y:S01]  /*0360*/  FSETP.NEU.AND P0, PT, RZ, UR4, PT ;  /* 0x00000004ff007c0b */ /* 0x000fe2000bf0d000 */
[----:B------:R-:W-:-:S12]  /*0370*/  UMOV UR4, URZ ;  /* 0x0000003f00047c82 */ /* 0x000fd80008000000 */
[----:B------:R-:W-:-:S05]  /*0380*/  VOTEU.ANY UP0, P0 ;  /* 0x00000000003f7886 */ /* 0x000fca0000000100 */
.L_x_2:
[----:B------:R-:W-:Y:S01]  /*0390*/  ISETP.NE.U32.AND P0, PT, RZ, UR4, PT ;  /* 0x00000004ff007c0c */ /* 0x000fe2000bf05070 */
[----:B------:R-:W-:Y:S01]  /*03a0*/  UPLOP3.LUT UP1, UPT, UPT, UPT, UPT, 0x40, 0x0 ;  /* 0x000000000000789c */ /* 0x000fe20003f2e870 */
[----:B------:R-:W-:Y:S02]  /*03b0*/  ISETP.NE.AND.EX P2, PT, RZ, UR9, PT, P2 ;  /* 0x00000009ff007c0c */ /* 0x000fe4000bf45320 */
[----:B------:R-:W-:Y:S01]  /*03c0*/  ISETP.NE.AND.EX P0, PT, RZ, UR5, PT, P0 ;  /* 0x00000005ff007c0c */ /* 0x000fe2000bf05300 */
[----:B------:R-:W-:-:S12]  /*03d0*/  UP2UR UR48, UPR, URZ, 0x2 ;  /* 0x000000023f307883 */ /* 0x000fd80008000000 */
[----:B------:R-:W-:Y:S05]  /*03e0*/  @P0 BRA P2, `(.L_x_4) ;  /* 0x0000000000400947 */ /* 0x000fea0001000000 */
[----:B------:R-:W-:-:S04]  /*03f0*/  ISETP.NE.U32.AND P0, PT, RZ, UR8, PT ;  /* 0x00000008ff007c0c */ /* 0x000fc8000bf05070 */
[----:B------:R-:W-:-:S13]  /*0400*/  ISETP.NE.AND.EX P0, PT, RZ, UR9, PT, P0 ;  /* 0x00000009ff007c0c */ /* 0x000fda000bf05300 */
[----:B------:R-:W-:Y:S05]  /*0410*/  @!P0 BRA `(.L_x_5) ;  /* 0x00000000002c8947 */ /* 0x000fea0003800000 */
[----:B------:R-:W-:Y:S01]  /*0420*/  PRMT R2, R4, 0x9910, RZ ;  /* 0x0000991004027816 */ /* 0x000fe200000000ff */
[----:B------:R-:W-:Y:S02]  /*0430*/  UISETP.NE.U32.AND UP1, UPT, UR4, URZ, UPT ;  /* 0x0000003f0400728c */ /* 0x000fe4000bf25070 */
[----:B------:R-:W-:Y:S01]  /*0440*/  USEL UR4, URZ, 0xffffffff, UP0 ;  /* 0xffffffff3f047887 */ /* 0x000fe20008000000 */
[----:B------:R-:W-:Y:S01]  /*0450*/  R2UR UR7, R2 ;  /* 0x00000000020772ca */ /* 0x000fe200000e0000 */
[----:B------:R-:W-:-:S12]  /*0460*/  UISETP.NE.AND.EX UP0, UPT, UR5, URZ, UPT, UP1 ;  /* 0x0000003f0500728c */ /* 0x000fd8000bf05310 */
[----:B------:R-:W-:-:S11]  /*0470*/  UISETP.NE.AND UP2, UPT, UR7, URZ, UPT ;  /* 0x0000003f0700728c */ /* 0x000fd6000bf45270 */
[----:B------:R-:W-:-:S04]  /*0480*/  @!UP2 USEL UR4, URZ, 0xffffffff, UP0 ;  /* 0xffffffff3f04a887 */ /* 0x000fc80008000000 */
[----:B------:R-:W-:-:S04]  /*0490*/  ULOP3.LUT UR4, UR4, 0x1, URZ, 0xc0, !UPT ;  /* 0x0000000104047892 */ /* 0x000fc8000f8ec03f */
[----:B------:R-:W-:-:S04]  /*04a0*/  UISETP.EQ.U32.AND UP0, UPT, UR4, 0x1, UPT ;  /* 0x000000010400788c */ /* 0x000fc8000bf02070 */
[----:B------:R-:W-:Y:S01]  /*04b0*/  UP2UR UR48, UPR, URZ, 0x1 ;  /* 0x000000013f307883 */ /* 0x000fe20008000000 */
[----:B------:R-:W-:Y:S11]  /*04c0*/  BRA `(.L_x_4) ;  /* 0x0000000000087947 */ /* 0x000ff60003800000 */
.L_x_5:
[----:B------:R-:W-:-:S04]  /*04d0*/  UPLOP3.LUT UP0, UPT, UPT, UPT, UP0, 0x40, 0x0 ;  /* 0x000000000000789c */ /* 0x000fc80003f0e800 */
[----:B------:R-:W-:-:S12]  /*04e0*/  UP2UR UR48, UPR, URZ, 0x1 ;  /* 0x000000013f307883 */ /* 0x000fd80008000000 */
.L_x_4:
[----:B------:R-:W1:Y:S01]  /*04f0*/  SHFL.IDX PT, R2, R0, RZ, 0x1f ;  /* 0x00001fff00027589 */ /* 0x000e6200000e0000 */
[----:B------:R-:W-:Y:S02]  /*0500*/  UISETP.NE.AND UP0, UPT, UR46, URZ, UPT ;  /* 0x0000003f2e00728c */ /* 0x000fe4000bf05270 */
[----:B------:R-:W-:Y:S02]  /*0510*/  UISETP.NE.AND UP1, UPT, UR6, URZ, UPT ;  /* 0x0000003f0600728c */ /* 0x000fe4000bf25270 */
[----:B------:R-:W-:Y:S02]  /*0520*/  UP2UR UR47, UPR, URZ, 0x1 ;  /* 0x000000013f2f7883 */ /* 0x000fe40008000000 */
[----:B------:R-:W-:Y:S02]  /*0530*/  UISETP.EQ.OR UP0, UPT, UR46, 0x3, !UP0 ;  /* 0x000000032e00788c */ /* 0x000fe4000c702670 */
[----:B------:R-:W-:Y:S02]  /*0540*/  UIADD3 UR9, UR6, -0x1, URZ ;  /* 0xffffffff06097890 */ /* 0x000fe4000fffe03f */
[----:B------:R-:W-:Y:S01]  /*0550*/  UISETP.EQ.AND UP0, UPT, UR6, URZ, UP0 ;  /* 0x0000003f0600728c */ /* 0x000fe20008702270 */
[----:B-1----:R-:W-:-:S13]  /*0560*/  ISETP.NE.AND P0, PT, R2, RZ, PT ;  /* 0x000000ff0200720c */ /* 0x002fda0003f05270 */
[----:B------:R-:W-:Y:S05]  /*0570*/  @P0 BRA `(.L_x_6) ;  /* 0x0000000000580947 */ /* 0x000fea0003800000 */
[----:B------:R-:W1:Y:S01]  /*0580*/  S2UR UR8, SR_CgaCtaId ;  /* 0x00000000000879c3 */ /* 0x000e620000008800 */
[----:B------:R-:W-:Y:S01]  /*0590*/  UMOV UR4, 0x400 ;  /* 0x0000040000047882 */ /* 0x000fe20000000000 */
[----:B------:R-:W-:Y:S01]  /*05a0*/  UMOV UR5, 0x1 ;  /* 0x0000000100057882 */ /* 0x000fe20000000000 */
[----:B------:R-:W-:Y:S01]  /*05b0*/  UMOV UR6, 0x4 ;  /* 0x0000000400067882 */ /* 0x000fe20000000000 */
[----:B------:R-:W-:Y:S01]  /*05c0*/  ELECT P0, URZ, PT ;  /* 0x00000000003f782f */ /* 0x000fe20003800000 */
[----:B------:R-:W-:-:S04]  /*05d0*/  UIADD3 UR6, -UR6, 0x100000, URZ ;  /* 0x0010000006067890 */ /* 0x000fc8000fffe13f */
[----:B------:R-:W-:Y:S02]  /*05e0*/  USHF.L.U32 UR7, UR6, 0xb, URZ ;  /* 0x0000000b06077899 */ /* 0x000fe4000800063f */
[----:B------:R-:W-:Y:S02]  /*05f0*/  USHF.L.U32 UR6, UR6, 0x1, URZ ;  /* 0x0000000106067899 */ /* 0x000fe4000800063f */
[----:B-1----:R-:W-:Y:S02]  /*0600*/  ULEA UR8, UR8, UR4, 0x18 ;  /* 0x0000000408087291 */ /* 0x002fe4000f8ec03f */
[----:B------:R-:W-:-:S04]  /*0610*/  UIADD3 UR4, -UR5, 0x100000, URZ ;  /* 0x0010000005047890 */ /* 0x000fc8000fffe13f */
[----:B------:R-:W-:Y:S02]  /*0620*/  USHF.L.U32 UR5, UR4, 0xb, URZ ;  /* 0x0000000b04057899 */ /* 0x000fe4000800063f */
[----:B------:R-:W-:Y:S01]  /*0630*/  USHF.L.U32 UR4, UR4, 0x1, URZ ;  /* 0x0000000104047899 */ /* 0x000fe2000800063f */
[----:B------:R-:W1:Y:S11]  /*0640*/  FENCE.VIEW.ASYNC.S ;  /* 0x00000000000073c6 */ /* 0x000e760000000000 */
[----:B-1----:R1:W2:Y:S01]  /*0650*/  SYNCS.EXCH.64 URZ, [UR8], UR4 ;  /* 0x00000004083f75b2 */ /* 0x0022a20008000100 */
[----:B------:R1:W3:Y:S01]  /*0660*/  SYNCS.EXCH.64 URZ, [UR8+0x20], UR6 ;  /* 0x00002006083f75b2 */ /* 0x0002e20008000100 */
[----:B------:R1:W4:Y:S01]  /*0670*/  SYNCS.EXCH.64 URZ, [UR8+0x8], UR4 ;  /* 0x00000804083f75b2 */ /* 0x0003220008000100 */
[----:B------:R1:W1:Y:S01]  /*0680*/  SYNCS.EXCH.64 URZ, [UR8+0x28], UR6 ;  /* 0x00002806083f75b2 */ /* 0x0002620008000100 */
[----:B------:R1:W1:Y:S01]  /*0690*/  SYNCS.EXCH.64 URZ, [UR8+0x10], UR4 ;  /* 0x00001004083f75b2 */ /* 0x0002620008000100 */
[----:B------:R1:W1:Y:S01]  /*06a0*/  SYNCS.EXCH.64 URZ, [UR8+0x30], UR6 ;  /* 0x00003006083f75b2 */ /* 0x0002620008000100 */
[----:B------:R1:W1:Y:S01]  /*06b0*/  SYNCS.EXCH.64 URZ, [UR8+0x18], UR4 ;  /* 0x00001804083f75b2 */ /* 0x0002620008000100 */
[----:B------:R1:W1:Y:S01]  /*06c0*/  SYNCS.EXCH.64 URZ, [UR8+0x38], UR6 ;  /* 0x00003806083f75b2 */ /* 0x0002620008000100 */
[----:B------:R-:W-:Y:S01]  /*06d0*/  NOP ;  /* 0x0000000000007918 */ /* 0x000fe20000000000 */
.L_x_6:
[----:B------:R-:W5:Y:S01]  /*06e0*/  SHFL.IDX PT, R3, R0, RZ, 0x1f ;  /* 0x00001fff00037589 */ /* 0x000f6200000e0000 */
[----:B------:R-:W-:Y:S01]  /*06f0*/  NOP ;  /* 0x0000000000007918 */ /* 0x000fe20000000000 */
[----:B-----5:R-:W-:-:S13]  /*0700*/  ISETP.NE.AND P0, PT, R3, RZ, PT ;  /* 0x000000ff0300720c */ /* 0x020fda0003f05270 */
[----:B------:R-:W-:Y:S05]  /*0710*/  @P0 BRA `(.L_x_7) ;  /* 0x0000000000580947 */ /* 0x000fea0003800000 */
[----:B-1----:R-:W1:Y:S01]  /*0720*/  S2UR UR5, SR_CgaCtaId ;  /* 0x00000000000579c3 */ /* 0x002e620000008800 */
[----:B------:R-:W-:Y:S01]  /*0730*/  UMOV UR4, 0x400 ;  /* 0x0000040000047882 */ /* 0x000fe20000000000 */
[----:B------:R-:W-:Y:S01]  /*0740*/  UMOV UR6, 0x20 ;  /* 0x0000002000067882 */ /* 0x000fe20000000000 */
[----:B------:R-:W-:Y:S01]  /*0750*/  UMOV UR7, 0x100 ;  /* 0x0000010000077882 */ /* 0x000fe20000000000 */
[----:B------:R-:W-:Y:S01]  /*0760*/  ELECT P0, URZ, PT ;  /* 0x00000000003f782f */ /* 0x000fe20003800000 */
[----:B-1----:R-:W-:Y:S02]  /*0770*/  ULEA UR8, UR5, UR4, 0x18 ;  /* 0x0000000405087291 */ /* 0x002fe4000f8ec03f */
[----:B------:R-:W-:-:S04]  /*0780*/  UIADD3 UR4, -UR6, 0x100000, URZ ;  /* 0x0010000006047890 */ /* 0x000fc8000fffe13f */
[----:B------:R-:W-:Y:S02]  /*0790*/  USHF.L.U32 UR5, UR4, 0xb, URZ ;  /* 0x0000000b04057899 */ /* 0x000fe4000800063f */
[----:B------:R-:W-:Y:S02]  /*07a0*/  USHF.L.U32 UR4, UR4, 0x1, URZ ;  /* 0x0000000104047899 */ /* 0x000fe4000800063f */
[----:B------:R-:W-:-:S04]  /*07b0*/  UIADD3 UR6, -UR7, 0x100000, URZ ;  /* 0x0010000007067890 */ /* 0x000fc8000fffe13f */
[----:B------:R-:W-:Y:S02]  /*07c0*/  USHF.L.U32 UR7, UR6, 0xb, URZ ;  /* 0x0000000b06077899 */ /* 0x000fe4000800063f */
[----:B------:R-:W-:Y:S01]  /*07d0*/  USHF.L.U32 UR6, UR6, 0x1, URZ ;  /* 0x0000000106067899 */ /* 0x000fe2000800063f */
[----:B------:R-:W1:Y:S03]  /*07e0*/  FENCE.VIEW.ASYNC.S ;  /* 0x00000000000073c6 */ /* 0x000e660000000000 */
[----:B-1----:R1:W1:Y:S08]  /*07f0*/  SYNCS.EXCH.64 URZ, [UR8+0x40], UR4 ;  /* 0x00004004083f75b2 */ /* 0x0022700008000100 */
[----:B------:R1:W1:Y:S01]  /*0800*/  SYNCS.EXCH.64 URZ, [UR8+0x60], UR6 ;  /* 0x00006006083f75b2 */ /* 0x0002620008000100 */
[----:B------:R1:W1:Y:S01]  /*0810*/  SYNCS.EXCH.64 URZ, [UR8+0x48], UR4 ;  /* 0x00004804083f75b2 */ /* 0x0002620008000100 */
[----:B------:R1:W1:Y:S01]  /*0820*/  SYNCS.EXCH.64 URZ, [UR8+0x68], UR6 ;  /* 0x00006806083f75b2 */ /* 0x0002620008000100 */
[----:B------:R1:W1:Y:S01]  /*0830*/  SYNCS.EXCH.64 URZ, [UR8+0x50], UR4 ;  /* 0x00005004083f75b2 */ /* 0x0002620008000100 */
[----:B------:R1:W1:Y:S01]  /*0840*/  SYNCS.EXCH.64 URZ, [UR8+0x70], UR6 ;  /* 0x00007006083f75b2 */ /* 0x0002620008000100 */
[----:B------:R1:W1:Y:S01]  /*0850*/  SYNCS.EXCH.64 URZ, [UR8+0x58], UR4 ;  /* 0x00005804083f75b2 */ /* 0x0002620008000100 */
[----:B------:R1:W1:Y:S01]  /*0860*/  SYNCS.EXCH.64 URZ, [UR8+0x78], UR6 ;  /* 0x00007806083f75b2 */ /* 0x0002620008000100 */
[----:B------:R-:W-:Y:S01]  /*0870*/  NOP ;  /* 0x0000000000007918 */ /* 0x000fe20000000000 */
.L_x_7:
[----:B-1----:R-:W1:Y:S01]  /*0880*/  S2UR UR8, SR_CTAID.X ;  /* 0x00000000000879c3 */ /* 0x002e620000002500 */
[----:B------:R-:W5:Y:S01]  /*0890*/  SHFL.IDX PT, R0, R0, RZ, 0x1f ;  /* 0x00001fff00007589 */ /* 0x000f6200000e0000 */
[----:B------:R-:W-:Y:S02]  /*08a0*/  SHF.R.S32.HI R3, RZ, 0x1f, R18 ;  /* 0x0000001fff037819 */ /* 0x000fe40000011412 */
[----:B------:R-:W-:Y:S02]  /*08b0*/  ELECT P0, URZ, PT ;  /* 0x00000000003f782f */ /* 0x000fe40003800000 */
[----:B------:R-:W-:Y:S01]  /*08c0*/  SHF.R.S32.HI R9, RZ, 0x1f, R2 ;  /* 0x0000001fff097819 */ /* 0x000fe20000011402 */
[----:B------:R-:W2:Y:S01]  /*08d0*/  S2R R4, SR_CTAID.Y ;  /* 0x0000000000047919 */ /* 0x000ea20000002600 */
[----:B------:R-:W-:Y:S01]  /*08e0*/  LEA.HI R3, R3, R18, RZ, 0x7 ;  /* 0x0000001203037211 */ /* 0x000fe200078f38ff */
[----:B------:R-:W-:Y:S01]  /*08f0*/  ULDC UR4, c[0x0][0x150] ;  /* 0x0000540000047ab9 */ /* 0x000fe20000000800 */
[----:B------:R-:W-:Y:S01]  /*0900*/  LEA.HI R9, R9, R2, RZ, 0x2 ;  /* 0x0000000209097211 */ /* 0x000fe200078f10ff */
[----:B------:R-:W3:Y:S01]  /*0910*/  LDC R13, c[0x0][0x148] ;  /* 0x00005200ff0d7b82 */ /* 0x000ee20000000800 */
[----:B------:R-:W-:Y:S01]  /*0920*/  LOP3.LUT R3, R3, 0xffffff80, RZ, 0xc0, !PT ;  /* 0xffffff8003037812 */ /* 0x000fe200078ec0ff */
[----:B------:R-:W-:Y:S01]  /*0930*/  NOP ;  /* 0x0000000000007918 */ /* 0x000fe20000000000 */
[----:B------:R-:W-:Y:S01]  /*0940*/  LOP3.LUT R9, R9, 0x3ffffffc, RZ, 0xc0, !PT ;  /* 0x3ffffffc09097812 */ /* 0x000fe200078ec0ff */
[----:B------:R-:W-:Y:S01]  /*0950*/  USEL UR45, URZ, 0x1, !UP0 ;  /* 0x000000013f2d7887 */ /* 0x000fe2000c000000 */
[----:B------:R-:W-:-:S02]  /*0960*/  IADD3 R3, -R3, R18, RZ ;  /* 0x0000001203037210 */ /* 0x000fc40007ffe1ff */
[----:B------:R-:W-:Y:S01]  /*0970*/  MOV R23, 0x1 ;  /* 0x0000000100177802 */ /* 0x000fe20000000f00 */
[----:B------:R-:W-:Y:S01]  /*0980*/  IMAD.IADD R2, R2, 0x1, -R9 ;  /* 0x0000000102027824 */ /* 0x000fe200078e0a09 */
[----:B------:R-:W-:-:S04]  /*0990*/  SHF.R.S32.HI R6, RZ, 0x1f, R3 ;  /* 0x0000001fff067819 */ /* 0x000fc80000011403 */
[----:B------:R-:W-:Y:S02]  /*09a0*/  LEA.HI R6, R6, R3, RZ, 0x3 ;  /* 0x0000000306067211 */ /* 0x000fe400078f18ff */
[----:B-1----:R-:W-:Y:S02]  /*09b0*/  I2FP.F32.U32 R8, UR8 ;  /* 0x0000000800087c45 */ /* 0x002fe40008201000 */
[----:B-----5:R-:W-:Y:S02]  /*09c0*/  ISETP.NE.OR P0, PT, R0, RZ, !P0 ;  /* 0x000000ff0000720c */ /* 0x020fe40004705670 */
[--C-:B------:R-:W-:Y:S01]  /*09d0*/  SHF.R.S32.HI R0, RZ, 0x3, R6.reuse ;  /* 0x00000003ff007819 */ /* 0x100fe20000011406 */
[----:B------:R-:W-:Y:S01]  /*09e0*/  FMUL R8, R8, UR4 ;  /* 0x0000000408087c20 */ /* 0x000fe20008400000 */
[----:B------:R-:W-:Y:S01]  /*09f0*/  SHF.R.S32.HI R7, RZ, 0x1f, R6 ;  /* 0x0000001fff077819 */ /* 0x000fe20000011406 */
[----:B------:R-:W-:Y:S01]  /*0a00*/  ULDC UR4, c[0x0][0x154] ;  /* 0x0000550000047ab9 */ /* 0x000fe20000000800 */
[----:B------:R-:W1:Y:S02]  /*0a10*/  LDC R6, c[0x0][0x144] ;  /* 0x00005100ff067b82 */ /* 0x000e640000000800 */
[----:B------:R-:W-:Y:S01]  /*0a20*/  LEA.HI R7, R7, R0, RZ, 0x2 ;  /* 0x0000000007077211 */ /* 0x000fe200078f10ff */
[----:B------:R-:W5:Y:S03]  /*0a30*/  F2I.U32.TRUNC.NTZ R8, R8 ;  /* 0x0000000800087305 */ /* 0x000f66000020f000 */
[----:B------:R-:W-:Y:S01]  /*0a40*/  LOP3.LUT R7, R7, 0xfffffffc, RZ, 0xc0, !PT ;  /* 0xfffffffc07077812 */ /* 0x000fe200078ec0ff */
[----:B------:R-:W-:Y:S01]  /*0a50*/  VOTEU.ALL UP2, P0 ;  /* 0x00000000003f7886 */ /* 0x000fe20000040000 */
[----:B------:R-:W-:-:S02]  /*0a60*/  VOTEU.ALL UP3, P0 ;  /* 0x00000000003f7886 */ /* 0x000fc40000060000 */
[----:B------:R-:W-:Y:S02]  /*0a70*/  IADD3 R7, R0, -R7, RZ ;  /* 0x8000000700077210 */ /* 0x000fe40007ffe0ff */
[----:B------:R-:W4:Y:S01]  /*0a80*/  @!UP2 S2UR UR7, SR_CgaCtaId ;  /* 0x000000000007a9c3 */ /* 0x000f220000008800 */
[----:B------:R-:W-:Y:S01]  /*0a90*/  @!UP2 UMOV UR6, 0x400 ;  /* 0x000004000006a882 */ /* 0x000fe20000000000 */
[----:B------:R-:W-:Y:S02]  /*0aa0*/  LEA R2, R2, R7, 0x2 ;  /* 0x0000000702027211 */ /* 0x000fe400078e10ff */
[----:B--2---:R-:W-:Y:S02]  /*0ab0*/  I2FP.F32.U32 R7, R4 ;  /* 0x0000000400077245 */ /* 0x004fe40000201000 */
[----:B------:R-:W-:Y:S02]  /*0ac0*/  LEA.HI R0, R2, R2, RZ, 0x1 ;  /* 0x0000000202007211 */ /* 0x000fe400078f08ff */
[----:B-----5:R-:W-:Y:S01]  /*0ad0*/  IADD3 R9, -R8, RZ, RZ ;  /* 0x000000ff08097210 */ /* 0x020fe20007ffe1ff */
[----:B------:R-:W-:Y:S01]  /*0ae0*/  FMUL R8, R7, UR4 ;  /* 0x0000000407087c20 */ /* 0x000fe20008400000 */
[----:B------:R-:W-:Y:S01]  /*0af0*/  LOP3.LUT R7, R0, 0xfffffffe, RZ, 0xc0, !PT ;  /* 0xfffffffe00077812 */ /* 0x000fe200078ec0ff */
[----:B------:R-:W-:-:S02]  /*0b00*/  UMOV UR4, 0x20 ;  /* 0x0000002000047882 */ /* 0x000fc40000000000 */
[----:B-1----:R-:W-:Y:S01]  /*0b10*/  IMAD R0, R6, R9, UR8 ;  /* 0x0000000806007e24 */ /* 0x002fe2000f8e0209 */
[----:B------:R-:W-:Y:S01]  /*0b20*/  IADD3 R7, R2, -R7, RZ ;  /* 0x8000000702077210 */ /* 0x000fe20007ffe0ff */
[----:B------:R-:W1:Y:S01]  /*0b30*/  LDC R6, c[0x0][0x140] ;  /* 0x00005000ff067b82 */ /* 0x000e620000000800 */
[----:B------:R-:W2:Y:S01]  /*0b40*/  F2I.U32.TRUNC.NTZ R8, R8 ;  /* 0x0000000800087305 */ /* 0x000ea2000020f000 */
[----:B------:R-:W-:-:S04]  /*0b50*/  @!UP2 UIADD3 UR4, -UR4, 0x100000, URZ ;  /* 0x001000000404a890 */ /* 0x000fc8000fffe13f */
[----:B------:R-:W-:Y:S02]  /*0b60*/  @!UP2 USHF.L.U32 UR5, UR4, 0xb, URZ ;  /* 0x0000000b0405a899 */ /* 0x000fe4000800063f */
[----:B------:R-:W-:Y:S01]  /*0b70*/  @!UP2 USHF.L.U32 UR4, UR4, 0x1, URZ ;  /* 0x000000010404a899 */ /* 0x000fe2000800063f */
[----:B------:R-:W-:Y:S02]  /*0b80*/  ISETP.NE.AND P2, PT, R7, R0, PT ;  /* 0x000000000700720c */ /* 0x000fe40003f45270 */
[----:B------:R-:W-:Y:S01]  /*0b90*/  SHF.L.U32 R7, R2, 0x2, RZ ;  /* 0x0000000202077819 */ /* 0x000fe200000006ff */
[----:B----4-:R-:W-:-:S03]  /*0ba0*/  @!UP2 ULEA UR6, UR7, UR6, 0x18 ;  /* 0x000000060706a291 */ /* 0x010fc6000f8ec03f */
[----:B------:R-:W-:Y:S01]  /*0bb0*/  LOP3.LUT R152, R2, 0xc, R7, 0x78, !PT ;  /* 0x0000000c02987812 */ /* 0x000fe200078e7807 */
[----:B------:R-:W-:Y:S01]  /*0bc0*/  VOTEU.ALL UP2, P0 ;  /* 0x00000000003f7886 */ /* 0x000fe20000040000 */
[----:B------:R-:W-:Y:S01]  /*0bd0*/  LOP3.LUT P0, RZ, R3, 0x7, RZ, 0xc0, !PT ;  /* 0x0000000703ff7812 */ /* 0x000fe2000780c0ff */
[----:B--2---:R-:W-:-:S04]  /*0be0*/  IMAD.MOV R14, RZ, RZ, -R8 ;  /* 0x000000ffff0e7224 */ /* 0x004fc800078e0a08 */
[C---:B------:R-:W-:Y:S02]  /*0bf0*/  @P2 LEA.HI R2, R152.reuse, R152, RZ, 0x1 ;  /* 0x0000009898022211 */ /* 0x040fe400078f08ff */
[----:B------:R-:W-:Y:S01]  /*0c00*/  ISETP.LT.U32.AND P0, PT, R152, 0x2, !P0 ;  /* 0x000000029800780c */ /* 0x000fe20004701070 */
[----:B---3--:R-:W-:Y:S01]  /*0c10*/  IMAD R7, R13, R14, R4 ;  /* 0x0000000e0d077224 */ /* 0x008fe200078e0204 */
[----:B------:R-:W2:Y:S02]  /*0c20*/  FENCE.VIEW.ASYNC.S ;  /* 0x00000000000073c6 */ /* 0x000ea40000000000 */
[----:B--2---:R2:W3:Y:S01]  /*0c30*/  @!UP2 SYNCS.EXCH.64 URZ, [UR6+0x80], UR4 ;  /* 0x00008004063fa5b2 */ /* 0x0044e20008000100 */
[----:B------:R-:W-:Y:S01]  /*0c40*/  @P2 SHF.R.S32.HI R2, RZ, 0x1, R2 ;  /* 0x00000001ff022819 */ /* 0x000fe20000011402 */
[----:B------:R-:W-:Y:S01]  /*0c50*/  UISETP.EQ.AND UP2, UPT, UR46, 0x2, !UP1 ;  /* 0x000000022e00788c */ /* 0x000fe2000cf42270 */
[----:B-1----:R-:W-:Y:S02]  /*0c60*/  ISETP.EQ.U32.AND P4, PT, R6, 0x1, PT ;  /* 0x000000010600780c */ /* 0x002fe40003f82070 */
[----:B------:R-:W-:Y:S01]  /*0c70*/  @P2 ISETP.NE.AND P3, PT, R2, R7, PT ;  /* 0x000000070200220c */ /* 0x000fe20003f65270 */
[----:B------:R-:W-:Y:S01]  /*0c80*/  USEL UR39, URZ, 0x1, !UP2 ;  /* 0x000000013f277887 */ /* 0x000fe2000d000000 */
[----:B------:R-:W-:-:S02]  /*0c90*/  SEL R2, RZ, 0x1, !P0 ;  /* 0x00000001ff027807 */ /* 0x000fc40004000000 */
[----:B------:R-:W-:-:S04]  /*0ca0*/  @P2 SEL R23, RZ, 0x1, P3 ;  /* 0x00000001ff172807 */ /* 0x000fc80001800000 */
[----:B------:R-:W-:Y:S01]  /*0cb0*/  LOP3.LUT R23, R23, R2, RZ, 0xc0, !PT ;  /* 0x0000000217177212 */ /* 0x000fe200078ec0ff */
[----:B------:R2:W1:Y:S01]  /*0cc0*/  @!UP3 SYNCS.EXCH.64 URZ, [UR6+0x88], UR4 ;  /* 0x00008804063fb5b2 */ /* 0x0004620008000100 */
[----:B------:R-:W-:Y:S01]  /*0cd0*/  UISETP.GE.U32.AND UP3, UPT, UR9, 0x2, UPT ;  /* 0x000000020900788c */ /* 0x000fe2000bf66070 */
[----:B------:R-:W-:-:S03]  /*0ce0*/  NOP ;  /* 0x0000000000007918 */ /* 0x000fc60000000000 */
[----:B------:R-:W-:Y:S02]  /*0cf0*/  USEL UR39, UR39, 0x2, UP3 ;  /* 0x0000000227277887 */ /* 0x000fe40009800000 */
[----:B------:R-:W-:Y:S01]  /*0d00*/  USEL UR45, UR45, 0x2, UP3 ;  /* 0x000000022d2d7887 */ /* 0x000fe20009800000 */
[----:B--23--:R-:W-:Y:S11]  /*0d10*/  @!P4 BRA `(.L_x_8) ;  /* 0x000000000008c947 */ /* 0x00cff60003800000 */
[----:B-1----:R-:W-:Y:S01]  /*0d20*/  UCGABAR_ARV ;  /* 0x00000000000079c7 */ /* 0x002fe20008000000 */
[----:B------:R-:W-:Y:S05]  /*0d30*/  BRA `(.L_x_9) ;  /* 0x0000000000047947 */ /* 0x000fea0003800000 */
.L_x_8:
[----:B-1----:R-:W-:Y:S01]  /*0d40*/  NOP ;  /* 0x0000000000007918 */ /* 0x002fe20000000000 */
.L_x_9:
[----:B------:R-:W1:Y:S01]  /*0d50*/  LDC R2, c[0x0][0x904] ;  /* 0x00024100ff027b82 */ /* 0x000e620000000800 */
[----:B------:R-:W-:Y:S02]  /*0d60*/  MOV R6, UR8 ;  /* 0x0000000800067c02 */ /* 0x000fe40008000f00 */
[----:B------:R-:W-:Y:S02]  /*0d70*/  MOV R7, RZ ;  /* 0x000000ff00077202 */ /* 0x000fe40000000f00 */
[----:B-1----:R-:W-:-:S04]  /*0d80*/  ISETP.NE.AND P2, PT, R2, 0x1, PT ;  /* 0x000000010200780c */ /* 0x002fc80003f45270 */
[----:B------:R-:W-:-:S09]  /*0d90*/  P2R R3, PR, RZ, 0x4 ;  /* 0x00000004ff037803 */ /* 0x000fd20000000000 */
[----:B------:R-:W1:Y:S01]  /*0da0*/  @P2 LDC R17, c[0x0][0x10] ;  /* 0x00000400ff112b82 */ /* 0x000e620000000800 */
[----:B------:R-:W-:Y:S02]  /*0db0*/  @P2 MOV R5, RZ ;  /* 0x000000ff00052202 */ /* 0x000fe40000000f00 */
[----:B------:R-:W-:-:S05]  /*0dc0*/  @P2 MOV R9, RZ ;  /* 0x000000ff00092202 */ /* 0x000fca0000000f00 */
[----:B------:R-:W2:Y:S01]  /*0dd0*/  @!P2 LDC R3, c[0x0][0xc] ;  /* 0x00000300ff03ab82 */ /* 0x000ea20000000800 */
[----:B------:R-:W-:Y:S01]  /*0de0*/  ULDC UR4, c[0x0][0xc] ;  /* 0x0000030000047ab9 */ /* 0x000fe20000000800 */
[----:B------:R-:W-:Y:S01]  /*0df0*/  ULDC UR5, c[0x0][0x10] ;  /* 0x0000040000057ab9 */ /* 0x000fe20000000800 */
[----:B------:R-:W-:Y:S01]  /*0e00*/  ULDC UR6, c[0x0][0x14] ;  /* 0x0000050000067ab9 */ /* 0x000fe20000000800 */
[----:B------:R-:W-:-:S04]  /*0e10*/  UIMAD.WIDE.U32 UR4, UR4, UR5, URZ ;  /* 0x00000005040472a5 */ /* 0x000fc8000f8e003f */
[----:B------:R-:W-:Y:S02]  /*0e20*/  UIMAD.WIDE.U32 UR54, UR4, UR6, URZ ;  /* 0x00000006043672a5 */ /* 0x000fe4000f8e003f */
[----:B------:R-:W-:-:S04]  /*0e30*/  UIMAD UR38, UR5, UR6, URZ ;  /* 0x00000006052672a4 */ /* 0x000fc8000f8e023f */
[----:B------:R-:W-:Y:S01]  /*0e40*/  UIADD3 UR38, UR55, UR38, URZ ;  /* 0x0000002637267290 */ /* 0x000fe2000fffe03f */
[----:B-1----:R-:W-:-:S04]  /*0e50*/  @P2 IMAD.WIDE.U32 R16, R17, UR8, R4 ;  /* 0x0000000811102c25 */ /* 0x002fc8000f8e0004 */
[----:B------:R-:W-:Y:S02]  /*0e60*/  @P2 IMAD.IADD R17, R17, 0x1, R9 ;  /* 0x0000000111112824 */ /* 0x000fe400078e0209 */
[----:B--2---:R-:W-:-:S03]  /*0e70*/  @!P2 IMAD.WIDE.U32 R6, R4, R3, R6 ;  /* 0x000000030406a225 */ /* 0x004fc600078e0006 */
[----:B------:R-:W-:Y:S02]  /*0e80*/  @!P2 MOV R16, R6 ;  /* 0x000000060010a202 */ /* 0x000fe40000000f00 */
[----:B------:R-:W-:Y:S01]  /*0e90*/  @!P2 MOV R17, R7 ;  /* 0x000000070011a202 */ /* 0x000fe20000000f00 */
[----:B------:R-:W-:Y:S06]  /*0ea0*/  @!P4 BRA `(.L_x_10) ;  /* 0x00000000000cc947 */ /* 0x000fec0003800000 */
[----:B------:R-:W-:Y:S01]  /*0eb0*/  UCGABAR_WAIT ;  /* 0x0000000000007dc7 */ /* 0x000fe20008000000 */
[----:B------:R-:W-:Y:S01]  /*0ec0*/  CCTL.IVALL ;  /* 0x00000000ff00798f */ /* 0x000fe20002000000 */
[----:B------:R-:W-:Y:S05]  /*0ed0*/  BRA `(.L_x_11) ;  /* 0x0000000000047947 */ /* 0x000fea0003800000 */
.L_x_10:
[----:B------:R-:W-:Y:S06]  /*0ee0*/  BAR.SYNC.DEFER_BLOCKING 0x0 ;  /* 0x0000000000007b1d */ /* 0x000fec0000010000 */
.L_x_11:
[----:B------:R-:W-:Y:S01]  /*0ef0*/  PLOP3.LUT P0, PT, PT, PT, UP1, 0x80, 0x0 ;  /* 0x000000000000781c */ /* 0x000fe20003f0f018 */
[----:B------:R-:W1:Y:S01]  /*0f00*/  S2UR UR37, SR_CgaCtaId ;  /* 0x00000000002579c3 */ /* 0x000e620000008800 */
[----:B------:R-:W-:Y:S11]  /*0f10*/  BSSY B6, `(.L_x_12) ;  /* 0x0001568000067945 */ /* 0x000ff60003800000 */
[----:B------:R-:W-:Y:S05]  /*0f20*/  @!P0 BRA `(.L_x_13) ;  /* 0x0000012800088947 */ /* 0x000fea0003800000 */
[----:B------:R-:W-:-:S06]  /*0f30*/  UISETP.GT.U32.AND UP0, UPT, UR9, 0x1, UPT ;  /* 0x000000010900788c */ /* 0x000fcc000bf04070 */
[----:B------:R-:W-:-:S13]  /*0f40*/  PLOP3.LUT P0, PT, PT, PT, UP0, 0x80, 0x0 ;  /* 0x000000000000781c */ /* 0x000fda0003f0f008 */
[----:B------:R-:W-:Y:S05]  /*0f50*/  @P0 BRA `(.L_x_14) ;  /* 0x00000154008c0947 */ /* 0x000fea0003800000 */
[----:B------:R-:W-:Y:S01]  /*0f60*/  ULDC.64 UR4, c[0x0][0x8f8] ;  /* 0x00023e0000047ab9 */ /* 0x000fe20000000a00 */
[----:B------:R-:W-:Y:S01]  /*0f70*/  UMOV UR43, 0xffffffff ;  /* 0xffffffff002b7882 */ /* 0x000fe20000000000 */
[----:B------:R-:W-:Y:S02]  /*0f80*/  ISETP.GE.U32.AND P0, PT, R16, UR4, PT ;  /* 0x0000000410007c0c */ /* 0x000fe4000bf06070 */
[----:B------:R-:W-:Y:S02]  /*0f90*/  PRMT R22, RZ, 0x7610, R22 ;  /* 0x00007610ff167816 */ /* 0x000fe40000000016 */
[----:B------:R-:W-:Y:S02]  /*0fa0*/  ISETP.GE.U32.AND.EX P0, PT, R17, UR5, PT, P0 ;  /* 0x0000000511007c0c */ /* 0x000fe4000bf06100 */
[----:B------:R-:W-:Y:S02]  /*0fb0*/  MOV R19, 0xffffffff ;  /* 0xffffffff00137802 */ /* 0x000fe40000000f00 */
[----:B------:R-:W-:-:S02]  /*0fc0*/  MOV R158, 0xffffffff ;  /* 0xffffffff009e7802 */ /* 0x000fc40000000f00 */
[----:B------:R-:W-:-:S07]  /*0fd0*/  PRMT R3, RZ, 0x7610, R3 ;  /* 0x00007610ff037816 */ /* 0x000fce0000000003 */
[----:B------:R-:W-:Y:S05]  /*0fe0*/  @P0 BRA `(.L_x_15) ;  /* 0x00000004002c0947 */ /* 0x000fea0003800000 */
[----:B------:R-:W2:Y:S01]  /*0ff0*/  LDC.64 R20, c[0x0][0x8d0] ;  /* 0x00023400ff147b82 */ /* 0x000ea20000000a00 */
[----:B------:R-:W-:Y:S01]  /*1000*/  MOV R6, R16 ;  /* 0x0000001000067202 */ /* 0x000fe20000000f00 */
[----:B------:R-:W-:-:S06]  /*1010*/  IMAD.MOV.U32 R7, RZ, RZ, R17 ;  /* 0x000000ffff077224 */ /* 0x000fcc00078e0011 */
[----:B------:R-:W3:Y:S08]  /*1020*/  LDC R12, c[0x0][0x8d8] ;  /* 0x00023600ff0c7b82 */ /* 0x000ef00000000800 */
[----:B------:R-:W4:Y:S01]  /*1030*/  LDC.64 R24, c[0x0][0x8c8] ;  /* 0x00023200ff187b82 */ /* 0x000f220000000a00 */
[----:B--2---:R-:W-:-:S04]  /*1040*/  ISETP.NE.U32.AND P0, PT, R20, RZ, PT ;  /* 0x000000ff1400720c */ /* 0x004fc80003f05070 */
[----:B------:R-:W-:-:S13]  /*1050*/  ISETP.NE.AND.EX P0, PT, R21, RZ, PT, P0 ;  /* 0x000000ff1500720c */ /* 0x000fda0003f05300 */
[----:B---34-:R-:W-:Y:S05]  /*1060*/  @!P0 BRA `(.L_x_16) ;  /* 0x0000000000288947 */ /* 0x018fea0003800000 */
[----:B------:R-:W2:Y:S02]  /*1070*/  LDC R3, c[0x0][0x8dc] ;  /* 0x00023700ff037b82 */ /* 0x000ea40000000800 */
[----:B--2---:R-:W-:-:S04]  /*1080*/  IADD3 R3, P0, R16, R3, RZ ;  /* 0x0000000310037210 */ /* 0x004fc80007f1e0ff */
[----:B------:R-:W-:-:S05]  /*1090*/  IADD3.X R15, RZ, R17, RZ, P0, !PT ;  /* 0x00000011ff0f7210 */ /* 0x000fca00007fe4ff */
[----:B------:R-:W-:-:S04]  /*10a0*/  IMAD.WIDE.U32 R6, R15, R20, RZ ;  /* 0x000000140f067225 */ /* 0x000fc800078e00ff */
[----:B------:R-:W-:-:S04]  /*10b0*/  IMAD.WIDE.U32 R8, P0, R3, R21, R6 ;  /* 0x0000001503087225 */ /* 0x000fc80007800006 */
[----:B------:R-:W-:Y:S01]  /*10c0*/  IMAD.WIDE.U32 R6, R3, R20, RZ ;  /* 0x0000001403067225 */ /* 0x000fe200078e00ff */
[----:B------:R-:W-:Y:S02]  /*10d0*/  IADD3.X R11, RZ, RZ, RZ, P0, !PT ;  /* 0x000000ffff0b7210 */ /* 0x000fe400007fe4ff */
[----:B------:R-:W-:Y:S02]  /*10e0*/  MOV R10, R9 ;  /* 0x00000009000a7202 */ /* 0x000fe40000000f00 */
[----:B------:R-:W-:-:S05]  /*10f0*/  IADD3 RZ, P0, R7, R8, RZ ;  /* 0x0000000807ff7210 */ /* 0x000fca0007f1e0ff */
[----:B------:R-:W-:-:S08]  /*1100*/  IMAD.WIDE.U32.X R6, R15, R21, R10, P0 ;  /* 0x000000150f067225 */ /* 0x000fd000000e040a */
.L_x_16:
[----:B------:R-:W2:Y:S01]  /*1110*/  LDC.64 R28, c[0x0][0x8e8] ;  /* 0x00023a00ff1c7b82 */ /* 0x000ea20000000a00 */
[--C-:B------:R-:W-:Y:S01]  /*1120*/  SHF.R.U64 R30, R6, R12, R7.reuse ;  /* 0x0000000c061e7219 */ /* 0x100fe20000001207 */
[----:B------:R-:W-:Y:S01]  /*1130*/  IMAD R13, R13, R14, R4 ;  /* 0x0000000e0d0d7224 */ /* 0x000fe200078e0204 */
[----:B------:R-:W-:Y:S02]  /*1140*/  SHF.R.U32.HI R3, RZ, R12, R7 ;  /* 0x0000000cff037219 */ /* 0x000fe40000011607 */
[----:B------:R-:W-:Y:S02]  /*1150*/  IADD3 R5, P0, RZ, -R30, RZ ;  /* 0x8000001eff057210 */ /* 0x000fe40007f1e0ff */
[----:B------:R-:W-:Y:S01]  /*1160*/  MOV R27, 0x1 ;  /* 0x00000001001b7802 */ /* 0x000fe20000000f00 */
[----:B------:R-:W3:Y:S01]  /*1170*/  LDC R10, c[0x0][0x8c0] ;  /* 0x00023000ff0a7b82 */ /* 0x000ee20000000800 */
[----:B------:R-:W-:Y:S01]  /*1180*/  IADD3.X R3, RZ, ~R3, RZ, P0, !PT ;  /* 0x80000003ff037210 */ /* 0x000fe200007fe4ff */
[----:B------:R-:W-:-:S04]  /*1190*/  IMAD.WIDE.U32 R6, R5, R24, R16 ;  /* 0x0000001805067225 */ /* 0x000fc800078e0010 */
[----:B------:R-:W-:Y:S02]  /*11a0*/  IMAD R8, R3, R24, RZ ;  /* 0x0000001803087224 */ /* 0x000fe400078e02ff */
[----:B------:R-:W4:Y:S01]  /*11b0*/  LDC R20, c[0x0][0x8b0] ;  /* 0x00022c00ff147b82 */ /* 0x000f220000000800 */
[----:B------:R-:W-:Y:S02]  /*11c0*/  IMAD.MOV.U32 R3, RZ, RZ, -0x1 ;  /* 0xffffffffff037424 */ /* 0x000fe400078e00ff */
[----:B------:R-:W-:-:S05]  /*11d0*/  IMAD R5, R5, R25, R8 ;  /* 0x0000001905057224 */ /* 0x000fca00078e0208 */
[----:B------:R-:W5:Y:S01]  /*11e0*/  LDC R26, c[0x0][0x900] ;  /* 0x00024000ff1a7b82 */ /* 0x000f620000000800 */
[----:B--2---:R-:W-:Y:S02]  /*11f0*/  ISETP.NE.U32.AND P0, PT, R28, RZ, PT ;  /* 0x000000ff1c00720c */ /* 0x004fe40003f05070 */
[----:B------:R-:W-:Y:S02]  /*1200*/  IADD3 R5, R7, R5, RZ ;  /* 0x0000000507057210 */ /* 0x000fe40007ffe0ff */
[----:B------:R-:W-:-:S03]  /*1210*/  ISETP.NE.AND.EX P0, PT, R29, RZ, PT, P0 ;  /* 0x000000ff1d00720c */ /* 0x000fc60003f05300 */
[----:B------:R-:W2:Y:S01]  /*1220*/  LDC R24, c[0x0][0x8a8] ;  /* 0x00022a00ff187b82 */ /* 0x000ea20000000800 */
[-CC-:B---3--:R-:W-:Y:S02]  /*1230*/  SHF.R.U64 R12, R6, R10.reuse, R5.reuse ;  /* 0x0000000a060c7219 */ /* 0x188fe40000001205 */
[----:B------:R-:W-:-:S05]  /*1240*/  SHF.R.U32.HI R5, RZ, R10, R5 ;  /* 0x0000000aff057219 */ /* 0x000fca0000011605 */
[----:B------:R-:W3:Y:S01]  /*1250*/  LDC R15, c[0x0][0x8f0] ;  /* 0x00023c00ff0f7b82 */ /* 0x000ee20000000800 */
[-CC-:B----4-:R-:W-:Y:S02]  /*1260*/  SHF.R.U64 R25, R12, R20.reuse, R5.reuse ;  /* 0x000000140c197219 */ /* 0x190fe40000001205 */
[----:B------:R-:W-:-:S05]  /*1270*/  SHF.R.U32.HI R5, RZ, R20, R5 ;  /* 0x00000014ff057219 */ /* 0x000fca0000011605 */
[----:B------:R-:W4:Y:S01]  /*1280*/  LDC R19, c[0x0][0x8e0] ;  /* 0x00023800ff137b82 */ /* 0x000f220000000800 */
[-C--:B-----5:R-:W-:Y:S02]  /*1290*/  SHF.L.U32 R3, R3, R26.reuse, RZ ;  /* 0x0000001a03037219 */ /* 0x0a0fe400000006ff */
[-CC-:B------:R-:W-:Y:S02]  /*12a0*/  SHF.R.U64 R14, R25, R26.reuse, R5.reuse ;  /* 0x0000001a190e7219 */ /* 0x180fe40000001205 */
[----:B------:R-:W-:Y:S02]  /*12b0*/  SHF.R.U32.HI R5, RZ, R26, R5 ;  /* 0x0000001aff057219 */ /* 0x000fe40000011605 */
[----:B------:R-:W-:Y:S01]  /*12c0*/  LOP3.LUT R10, RZ, R3, RZ, 0x33, !PT ;  /* 0x00000003ff0a7212 */ /* 0x000fe200078e33ff */
[----:B------:R-:W1:Y:S01]  /*12d0*/  LDC R21, c[0x0][0x8b8] ;  /* 0x00022e00ff157b82 */ /* 0x000e620000000800 */
[----:B------:R-:W-:Y:S01]  /*12e0*/  MOV R4, R14 ;  /* 0x0000000e00047202 */ /* 0x000fe20000000f00 */
[----:B------:R-:W-:Y:S06]  /*12f0*/  @!P0 BRA `(.L_x_17) ;  /* 0x0000000000288947 */ /* 0x000fec0003800000 */
[----:B------:R-:W5:Y:S02]  /*1300*/  LDC R3, c[0x0][0x8f4] ;  /* 0x00023d00ff037b82 */ /* 0x000f640000000800 */
[----:B-----5:R-:W-:-:S04]  /*1310*/  IADD3 R3, P0, R14, R3, RZ ;  /* 0x000000030e037210 */ /* 0x020fc80007f1e0ff */
        /* <DEDUP_REMOVED lines=8> */
.L_x_17:
[----:B---3--:R-:W-:Y:S01]  /*13a0*/  SHF.R.U64 R4, R4, R15, R5 ;  /* 0x0000000f04047219 */ /* 0x008fe20000001205 */
[----:B--2---:R-:W-:Y:S01]  /*13b0*/  VIADD R5, R24, 0xffffffff ;  /* 0xffffffff18057836 */ /* 0x004fe20000000000 */
[----:B------:R-:W-:Y:S02]  /*13c0*/  SHF.L.U32 R3, R27, R26, RZ ;  /* 0x0000001a1b037219 */ /* 0x000fe400000006ff */
[----:B------:R-:W-:Y:S02]  /*13d0*/  LOP3.LUT R10, R25, R10, RZ, 0xc0, !PT ;  /* 0x0000000a190a7212 */ /* 0x000fe400078ec0ff */
[----:B------:R-:W-:Y:S02]  /*13e0*/  IADD3 R6, -R4, RZ, RZ ;  /* 0x000000ff04067210 */ /* 0x000fe40007ffe1ff */
[----:B------:R-:W-:Y:S01]  /*13f0*/  SEL R0, R0, R13, !P2 ;  /* 0x0000000d00007207 */ /* 0x000fe20005000000 */
[----:B------:R-:W-:Y:S01]  /*1400*/  IMAD R7, R3, R4, R10 ;  /* 0x0000000403077224 */ /* 0x000fe200078e020a */
[----:B------:R-:W-:Y:S01]  /*1410*/  LOP3.LUT R5, R12, R5, RZ, 0xc0, !PT ;  /* 0x000000050c057212 */ /* 0x000fe200078ec0ff */
[----:B----4-:R-:W-:Y:S01]  /*1420*/  IMAD R3, R6, R19, R14 ;  /* 0x0000001306037224 */ /* 0x010fe200078e020e */
[----:B------:R-:W-:Y:S01]  /*1430*/  R2UR UR43, R30 ;  /* 0x000000001e2b72ca */ /* 0x000fe200000e0000 */
[----:B-1----:R-:W-:Y:S01]  /*1440*/  IMAD R0, R7, R21, R0 ;  /* 0x0000001507007224 */ /* 0x002fe200078e0200 */
[----:B------:R-:W-:Y:S01]  /*1450*/  MOV R4, 0x1 ;  /* 0x0000000100047802 */ /* 0x000fe20000000f00 */
[----:B------:R-:W-:-:S05]  /*1460*/  IMAD R3, R3, R24, R5 ;  /* 0x0000001803037224 */ /* 0x000fca00078e0205 */
[----:B------:R-:W-:Y:S02]  /*1470*/  SEL R158, R3, R0, !P2 ;  /* 0x00000000039e7207 */ /* 0x000fe40005000000 */
[----:B------:R-:W-:Y:S02]  /*1480*/  SEL R19, R0, R3, !P2 ;  /* 0x0000000300137207 */ /* 0x000fe40005000000 */
[----:B------:R-:W-:-:S07]  /*1490*/  PRMT R3, R4, 0x7610, R3 ;  /* 0x0000761004037816 */ /* 0x000fce0000000003 */
.L_x_15:
[----:B------:R-:W-:-:S08]  /*14a0*/  NOP ;  /* 0x0000000000007918 */ /* 0x000fd00000000000 */
[----:B------:R-:W2:Y:S02]  /*14b0*/  USETMAXREG.TRY_ALLOC.CTAPOOL UP0, 0xe8 ;  /* 0x000000e8000079c8 */ /* 0x000ea40008000600 */
[----:B--2---:R-:W-:-:S13]  /*14c0*/  PLOP3.LUT P0, PT, PT, PT, UP0, 0x80, 0x0 ;  /* 0x000000000000781c */ /* 0x004fda0003f0f008 */
[----:B------:R-:W-:Y:S05]  /*14d0*/  @!P0 BRA `(.L_x_15) ;  /* 0xfffffffc00f08947 */ /* 0x000fea000383ffff */
[----:B------:R-:W-:Y:S02]  /*14e0*/  ULDC.64 UR4, c[0x0][0x590] ;  /* 0x0001640000047ab9 */ /* 0x000fe40000000a00 */
[----:B------:R-:W-:Y:S02]  /*14f0*/  MOV R174, UR4 ;  /* 0x0000000400ae7c02 */ /* 0x000fe40008000f00 */
[----:B------:R-:W-:Y:S02]  /*1500*/  MOV R175, UR5 ;  /* 0x0000000500af7c02 */ /* 0x000fe40008000f00 */
[----:B------:R-:W-:-:S04]  /*1510*/  ISETP.NE.U32.AND P1, PT, R174, RZ, PT ;  /* 0x000000ffae00720c */ /* 0x000fc80003f25070 */
[----:B------:R-:W-:-:S13]  /*1520*/  ISETP.NE.AND.EX P0, PT, R175, RZ, PT, P1 ;  /* 0x000000ffaf00720c */ /* 0x000fda0003f05310 */
[----:B------:R-:W-:Y:S05]  /*1530*/  @P0 BRA `(.L_x_18) ;  /* 0x00000000002c0947 */ /* 0x000fea0003800000 */
[----:B------:R-:W-:Y:S02]  /*1540*/  ULDC.64 UR4, c[0x0][0x588] ;  /* 0x0001620000047ab9 */ /* 0x000fe40000000a00 */
[----:B------:R-:W-:-:S04]  /*1550*/  ISETP.NE.U32.AND P0, PT, RZ, UR4, PT ;  /* 0x00000004ff007c0c */ /* 0x000fc8000bf05070 */
[----:B------:R-:W-:-:S13]  /*1560*/  ISETP.NE.AND.EX P0, PT, RZ, UR5, PT, P0 ;  /* 0x00000005ff007c0c */ /* 0x000fda000bf05300 */
[----:B------:R-:W-:Y:S05]  /*1570*/  @!P0 BRA `(.L_x_19) ;  /* 0x0000000000108947 */ /* 0x000fea0003800000 */
[----:B------:R-:W2:Y:S02]  /*1580*/  LDC.64 R4, c[0x0][0x588] ;  /* 0x00016200ff047b82 */ /* 0x000ea40000000a00 */
[----:B--2---:R2:W5:Y:S01]  /*1590*/  LDG.E R153, desc[UR56][R4.64] ;  /* 0x0000003804997981 */ /* 0x004562000c1e1900 */
[----:B------:R-:W-:Y:S01]  /*15a0*/  MOV R22, 0x1 ;  /* 0x0000000100167802 */ /* 0x000fe20000000f00 */
[----:B------:R-:W-:Y:S06]  /*15b0*/  BRA `(.L_x_18) ;  /* 0x00000000000c7947 */ /* 0x000fec0003800000 */
.L_x_19:
[----:B------:R-:W-:Y:S01]  /*15c0*/  ULDC UR4, c[0x0][0x580] ;  /* 0x0001600000047ab9 */ /* 0x000fe20000000800 */
[----:B------:R-:W-:Y:S01]  /*15d0*/  IMAD.MOV.U32 R22, RZ, RZ, 0x1 ;  /* 0x00000001ff167424 */ /* 0x000fe200078e00ff */
[----:B------:R-:W-:-:S07]  /*15e0*/  MOV R153, UR4 ;  /* 0x0000000400997c02 */ /* 0x000fce0008000f00 */
.L_x_18:
[----:B------:R-:W-:Y:S02]  /*15f0*/  ULDC.64 UR4, c[0x0][0x5b0] ;  /* 0x00016c0000047ab9 */ /* 0x000fe40000000a00 */
[----:B------:R-:W-:-:S04]  /*1600*/  ISETP.NE.U32.AND P0, PT, RZ, UR4, PT ;  /* 0x00000004ff007c0c */ /* 0x000fc8000bf05070 */
[----:B------:R-:W-:-:S13]  /*1610*/  ISETP.NE.AND.EX P0, PT, RZ, UR5, PT, P0 ;  /* 0x00000005ff007c0c */ /* 0x000fda000bf05300 */
[----:B------:R-:W-:Y:S05]  /*1620*/  @P0 BRA `(.L_x_20) ;  /* 0x0000000000240947 */ /* 0x000fea0003800000 */
[----:B------:R-:W-:Y:S02]  /*1630*/  ULDC.64 UR4, c[0x0][0x5a8] ;  /* 0x00016a0000047ab9 */ /* 0x000fe40000000a00 */
[----:B------:R-:W-:-:S04]  /*1640*/  ISETP.NE.U32.AND P0, PT, RZ, UR4, PT ;  /* 0x00000004ff007c0c */ /* 0x000fc8000bf05070 */
[----:B------:R-:W-:-:S13]  /*1650*/  ISETP.NE.AND.EX P0, PT, RZ, UR5, PT, P0 ;  /* 0x00000005ff007c0c */ /* 0x000fda000bf05300 */
[----:B------:R-:W-:Y:S05]  /*1660*/  @!P0 BRA `(.L_x_21) ;  /* 0x00000000000c8947 */ /* 0x000fea0003800000 */
[----:B------:R-:W3:Y:S02]  /*1670*/  LDC.64 R154, c[0x0][0x5a8] ;  /* 0x00016a00ff9a7b82 */ /* 0x000ee40000000a00 */
[----:B---3--:R3:W5:Y:S01]  /*1680*/  LDG.E R154, desc[UR56][R154.64] ;  /* 0x000000389a9a7981 */ /* 0x008762000c1e1900 */
[----:B------:R-:W-:Y:S05]  /*1690*/  BRA `(.L_x_20) ;  /* 0x0000000000087947 */ /* 0x000fea0003800000 */
.L_x_21:
[----:B------:R-:W-:Y:S02]  /*16a0*/  ULDC UR4, c[0x0][0x5a0] ;  /* 0x0001680000047ab9 */ /* 0x000fe40000000800 */
[----:B------:R-:W-:-:S07]  /*16b0*/  MOV R154, UR4 ;  /* 0x00000004009a7c02 */ /* 0x000fce0008000f00 */
.L_x_20:
[----:B------:R-:W-:Y:S01]  /*16c0*/  LOP3.LUT P2, RZ, R3, 0xff, RZ, 0xc0, !PT ;  /* 0x000000ff03ff7812 */ /* 0x000fe2000784c0ff */
[----:B------:R-:W-:Y:S01]  /*16d0*/  UMOV UR58, URZ ;  /* 0x0000003f003a7c82 */ /* 0x000fe20008000000 */
[----:B------:R-:W-:-:S11]  /*16e0*/  PLOP3.LUT P0, PT, PT, PT, PT, 0x80, 0x0 ;  /* 0x000000000000781c */ /* 0x000fd60003f0f070 */
[----:B------:R-:W-:Y:S05]  /*16f0*/  @!P2 BRA `(.L_x_22) ;  /* 0x0000011c0078a947 */ /* 0x000fea0003800000 */
[----:B------:R-:W4:Y:S01]  /*1700*/  LDC R0, c[0x0][0x28c] ;  /* 0x0000a300ff007b82 */ /* 0x000f220000000800 */
[----:B------:R-:W-:Y:S01]  /*1710*/  LOP3.LUT P0, RZ, R18, 0x4, RZ, 0xc0, !PT ;  /* 0x0000000412ff7812 */ /* 0x000fe2000780c0ff */
[----:B------:R-:W-:Y:S01]  /*1720*/  ULOP3.LUT UR44, UR45, 0x1, URZ, 0xfc, !UPT ;  /* 0x000000012d2c7892 */ /* 0x000fe2000f8efc3f */
[----:B------:R-:W-:Y:S01]  /*1730*/  MOV R156, 0x10 ;  /* 0x00000010009c7802 */ /* 0x000fe20000000f00 */
[----:B------:R-:W-:Y:S01]  /*1740*/  ULOP3.LUT UR49, UR39, 0x1, URZ, 0xfc, !UPT ;  /* 0x0000000127317892 */ /* 0x000fe2000f8efc3f */
[----:B---3--:R-:W-:Y:S01]  /*1750*/  MOV R155, RZ ;  /* 0x000000ff009b7202 */ /* 0x008fe20000000f00 */
[----:B------:R-:W-:Y:S01]  /*1760*/  ULDC.64 UR60, c[0x0][0x198] ;  /* 0x00006600003c7ab9 */ /* 0x000fe20000000a00 */
[----:B------:R-:W-:Y:S01]  /*1770*/  SEL R156, R156, 0xfffffff0, !P0 ;  /* 0xfffffff09c9c7807 */ /* 0x000fe20004000000 */
[----:B------:R-:W-:Y:S01]  /*1780*/  UMOV UR36, URZ ;  /* 0x0000003f00247c82 */ /* 0x000fe20008000000 */
[----:B------:R-:W-:Y:S01]  /*1790*/  UMOV UR59, URZ ;  /* 0x0000003f003b7c82 */ /* 0x000fe20008000000 */
[----:B------:R-:W-:Y:S01]  /*17a0*/  UMOV UR58, URZ ;  /* 0x0000003f003a7c82 */ /* 0x000fe20008000000 */
[----:B----4-:R-:W-:-:S04]  /*17b0*/  IADD3 R0, R0, 0x3f, RZ ;  /* 0x0000003f00007810 */ /* 0x010fc80007ffe0ff */
[----:B------:R-:W-:-:S04]  /*17c0*/  SHF.R.S32.HI R3, RZ, 0x1f, R0 ;  /* 0x0000001fff037819 */ /* 0x000fc80000011400 */
[----:B------:R-:W-:-:S04]  /*17d0*/  LEA.HI R3, R3, R0, RZ, 0x6 ;  /* 0x0000000003037211 */ /* 0x000fc800078f30ff */
[----:B------:R-:W-:-:S07]  /*17e0*/  SHF.R.S32.HI R157, RZ, 0x6, R3 ;  /* 0x00000006ff9d7819 */ /* 0x000fce0000011403 */
.L_x_133:
[----:B------:R-:W-:Y:S01]  /*17f0*/  LOP3.LUT R0, R18, 0x80, RZ, 0xc0, !PT ;  /* 0x0000008012007812 */ /* 0x000fe200078ec0ff */
[----:B------:R-:W3:Y:S01]  /*1800*/  S2UR UR50, SR_CgaCtaId ;  /* 0x00000000003279c3 */ /* 0x000ee20000008800 */
[----:B------:R-:W-:Y:S02]  /*1810*/  UMOV UR51, 0x400 ;  /* 0x0000040000337882 */ /* 0x000fe40000000000 */
[----:B------:R-:W-:-:S06]  /*1820*/  SHF.R.U32.HI R0, RZ, 0x7, R0 ;  /* 0x00000007ff007819 */ /* 0x000fcc0000011600 */
[----:B------:R-:W4:Y:S01]  /*1830*/  SHFL.IDX PT, R0, R0, RZ, 0x1f ;  /* 0x00001fff00007589 */ /* 0x000f2200000e0000 */
[----:B---3--:R-:W-:Y:S01]  /*1840*/  ULEA UR51, UR50, UR51, 0x18 ;  /* 0x0000003332337291 */ /* 0x008fe2000f8ec03f */
[----:B----4-:R-:W-:-:S13]  /*1850*/  R2UR UR4, R0 ;  /* 0x00000000000472ca */ /* 0x010fda00000e0000 */
[----:B------:R-:W-:-:S04]  /*1860*/  ULEA.HI UR5, UR4, UR4, URZ, 0x1 ;  /* 0x0000000404057291 */ /* 0x000fc8000f8f083f */
[----:B------:R-:W-:-:S04]  /*1870*/  ULOP3.LUT UR5, UR5, 0x7fffe, URZ, 0xc0, !UPT ;  /* 0x0007fffe05057892 */ /* 0x000fc8000f8ec03f */
[----:B------:R-:W-:-:S03]  /*1880*/  UIADD3 UR5, UR4, -UR5, URZ ;  /* 0x8000000504057290 */ /* 0x000fc6000fffe03f */
[----:B------:R-:W-:Y:S01]  /*1890*/  ULDC UR4, c[0x0][0x28c] ;  /* 0x0000a30000047ab9 */ /* 0x000fe20000000800 */
[----:B------:R-:W-:Y:S01]  /*18a0*/  ULEA UR5, UR5, UR51, 0xd ;  /* 0x0000003305057291 */ /* 0x000fe2000f8e683f */
[----:B------:R-:W-:-:S03]  /*18b0*/  ISETP.LT.AND P0, PT, RZ, UR4, PT ;  /* 0x00000004ff007c0c */ /* 0x000fc6000bf01270 */
[----:B------:R-:W-:-:S04]  /*18c0*/  UIADD3 UR5, UR5, 0x8400, URZ ;  /* 0x0000840005057890 */ /* 0x000fc8000fffe03f */
[----:B------:R-:W-:-:S04]  /*18d0*/  USHF.R.U32.HI UR5, URZ, 0x4, UR5 ;  /* 0x000000043f057899 */ /* 0x000fc80008011605 */
[----:B------:R-:W-:-:S04]  /*18e0*/  ULOP3.LUT UR5, UR5, 0x3fff, URZ, 0xc0, !UPT ;  /* 0x00003fff05057892 */ /* 0x000fc8000f8ec03f */
[----:B------:R-:W-:Y:S01]  /*18f0*/  ULOP3.LUT UR40, UR5, 0x10000, URZ, 0xfc, !UPT ;  /* 0x0001000005287892 */ /* 0x000fe2000f8efc3f */
[----:B-1----:R-:W-:Y:S11]  /*1900*/  @P0 BRA `(.L_x_23) ;  /* 0x0000000000400947 */ /* 0x002ff60003800000 */
[----:B------:R-:W-:Y:S01]  /*1910*/  MOV R0, 0x0 ;  /* 0x0000000000007802 */ /* 0x000fe20000000f00 */
[----:B------:R-:W-:Y:S01]  /*1920*/  ULDC.64 UR4, c[0x4][0x70] ;  /* 0x01001c0000047ab9 */ /* 0x000fe20000000a00 */
[----:B------:R-:W-:Y:S01]  /*1930*/  ULDC.64 UR6, c[0x4][0x8] ;  /* 0x0100020000067ab9 */ /* 0x000fe20000000a00 */
[----:B--2---:R-:W-:Y:S01]  /*1940*/  IMAD.U32 R4, RZ, RZ, UR4 ;  /* 0x00000004ff047e24 */ /* 0x004fe2000f8e00ff */
[----:B------:R2:W3:Y:S01]  /*1950*/  LDC.64 R14, c[0x4][R0] ;  /* 0x01000000000e7b82 */ /* 0x0004e20000000a00 */
[----:B------:R-:W-:Y:S01]  /*1960*/  MOV R5, UR5 ;  /* 0x0000000500057c02 */ /* 0x000fe20008000f00 */
[----:B------:R-:W-:Y:S01]  /*1970*/  ULDC.64 UR4, c[0x4][0x78] ;  /* 0x01001e0000047ab9 */ /* 0x000fe20000000a00 */
[----:B------:R-:W-:Y:S01]  /*1980*/  MOV R10, UR6 ;  /* 0x00000006000a7c02 */ /* 0x000fe20008000f00 */
[----:B------:R-:W-:Y:S01]  /*1990*/  IMAD.MOV.U32 R8, RZ, RZ, 0x1e1 ;  /* 0x000001e1ff087424 */ /* 0x000fe200078e00ff */
[----:B------:R-:W-:Y:S02]  /*19a0*/  MOV R6, UR4 ;  /* 0x0000000400067c02 */ /* 0x000fe40008000f00 */
[----:B------:R-:W-:-:S02]  /*19b0*/  MOV R7, UR5 ;  /* 0x0000000500077c02 */ /* 0x000fc40008000f00 */
[----:B------:R-:W-:Y:S02]  /*19c0*/  MOV R11, UR7 ;  /* 0x00000007000b7c02 */ /* 0x000fe40008000f00 */
[----:B------:R-:W-:Y:S02]  /*19d0*/  MOV R12, 0x1 ;  /* 0x00000001000c7802 */ /* 0x000fe40000000f00 */
[----:B--2---:R-:W-:-:S07]  /*19e0*/  MOV R13, RZ ;  /* 0x000000ff000d7202 */ /* 0x004fce0000000f00 */
[----:B------:R-:W-:-:S07]  /*19f0*/  LEPC R20, `(.L_x_23) ;  /* 0x000000001014794e */ /* 0x000fce0000000000 */
[----:B-1-3-5:R-:W-:Y:S05]  /*1a00*/  CALL.ABS.NOINC R14 ;  /* 0x000000000e007343 */ /* 0x02afea0003c00000 */
.L_x_23:
[----:B------:R-:W-:-:S04]  /*1a10*/  MOV R0, UR44 ;  /* 0x0000002c00007c02 */ /* 0x000fc80008000f00 */
[----:B------:R-:W-:-:S13]  /*1a20*/  ISETP.NE.AND P0, PT, R0, 0x3, PT ;  /* 0x000000030000780c */ /* 0x000fda0003f05270 */
[----:B------:R-:W-:Y:S05]  /*1a30*/  @!P0 BRA `(.L_x_24) ;  /* 0x0000000000048947 */ /* 0x000fea0003800000 */
[----:B-1----:R-:W-:Y:S01]  /*1a40*/  BPT.TRAP 0x1 ;  /* 0x000000040000795c */ /* 0x002fe20000300000 */
.L_x_24:
[----:B--2---:R-:W-:Y:S02]  /*1a50*/  MOV R4, UR59 ;  /* 0x0000003b00047c02 */ /* 0x004fe40008000f00 */
[----:B------:R-:W-:Y:S02]  /*1a60*/  SHF.L.U32 R3, R155, 0x1f, RZ ;  /* 0x0000001f9b037819 */ /* 0x000fe400000006ff */
[----:B------:R-:W-:-:S04]  /*1a70*/  LEA R4, R4, UR51, 0x3 ;  /* 0x0000003304047c11 */ /* 0x000fc8000f8e18ff */
[----:B------:R2:W3:Y:S01]  /*1a80*/  SYNCS.PHASECHK.TRANS64.TRYWAIT P1, [R4+URZ], R3 ;  /* 0x00000003040075a7 */ /* 0x0004e2000802017f */
[----:B------:R-:W-:Y:S05]  /*1a90*/  @!P0 BRA `(.L_x_25) ;  /* 0x0000000000048947 */ /* 0x000fea0003800000 */
[----:B-1----:R-:W-:Y:S01]  /*1aa0*/  BPT.TRAP 0x1 ;  /* 0x000000040000795c */ /* 0x002fe20000300000 */
.L_x_25:
[----:B------:R-:W-:-:S04]  /*1ab0*/  VIMNMX R0, R157, 0x1, PT ;  /* 0x000000019d007848 */ /* 0x000fc80003fe0100 */
[----:B------:R-:W-:-:S04]  /*1ac0*/  IADD3 R0, R157, -R0, RZ ;  /* 0x800000009d007210 */ /* 0x000fc80007ffe0ff */
[----:B------:R-:W-:Y:S01]  /*1ad0*/  ISETP.GE.AND P2, PT, R0, 0x1, PT ;  /* 0x000000010000780c */ /* 0x000fe20003f46270 */
[----:B---3--:R-:W-:-:S12]  /*1ae0*/  @P1 BRA `(.L_x_26) ;  /* 0x0000000000081947 */ /* 0x008fd80003800000 */
[----:B------:R-:W3:Y:S02]  /*1af0*/  SYNCS.PHASECHK.TRANS64.TRYWAIT P1, [R4+URZ], R3 ;  /* 0x00000003040075a7 */ /* 0x000ee4000802017f */
[----:B---3--:R-:W-:Y:S05]  /*1b00*/  @!P1 BRA `(.L_x_27) ;  /* 0x0000014800a89947 */ /* 0x008fea0003800000 */
.L_x_26:
[----:B------:R-:W-:Y:S05]  /*1b10*/  WARPSYNC.ALL ;  /* 0x0000000000007948 */ /* 0x000fea0003800000 */
[----:B------:R-:W-:Y:S01]  /*1b20*/  UIADD3 UR4, UR51, 0x18400, URZ ;  /* 0x0001840033047890 */ /* 0x000fe2000fffe03f */
[----:B------:R-:W-:Y:S01]  /*1b30*/  WARPGROUP.ARRIVE ;  /* 0x00000000000079c5 */ /* 0x000fe20000000000 */
[----:B------:R-:W-:Y:S02]  /*1b40*/  ULEA UR9, UR59, UR40, 0xa ;  /* 0x000000283b097291 */ /* 0x000fe4000f8e503f */
[----:B------:R-:W-:Y:S01]  /*1b50*/  USHF.R.U32.HI UR4, URZ, 0x4, UR4 ;  /* 0x000000043f047899 */ /* 0x000fe20008011604 */
[----:B------:R-:W-:Y:S01]  /*1b60*/  UMOV UR5, 0x40000040 ;  /* 0x4000004000057882 */ /* 0x000fe20000000000 */
[----:B------:R-:W-:-:S02]  /*1b70*/  UMOV UR7, 0x40000040 ;  /* 0x4000004000077882 */ /* 0x000fc40000000000 */
[----:B------:R-:W-:-:S04]  /*1b80*/  ULOP3.LUT UR4, UR4, 0x3fff, URZ, 0xc0, !UPT ;  /* 0x00003fff04047892 */ /* 0x000fc8000f8ec03f */
[----:B------:R-:W-:-:S03]  /*1b90*/  ULOP3.LUT UR8, UR4, 0x10000, URZ, 0xfc, !UPT ;  /* 0x0001000004087892 */ /* 0x000fc6000f8efc3f */
[----:B------:R-:W-:Y:S01]  /*1ba0*/  UMOV UR4, UR9 ;  /* 0x0000000900047c82 */ /* 0x000fe20008000000 */
[----:B------:R-:W-:-:S07]  /*1bb0*/  ULEA UR10, UR59, UR8, 0xb ;  /* 0x000000083b0a7291 */ /* 0x000fce000f8e583f */
[----:B------:R-:W-:Y:S02]  /*1bc0*/  UMOV UR6, UR10 ;  /* 0x0000000a00067c82 */ /* 0x000fe40008000000 */
[----:B------:R-:W-:Y:S01]  /*1bd0*/  HGMMA.64x256x16.F32 R24, gdesc[UR4], RZ, !UPT, gsb0 ;  /* 0x03e00000041879f0 */ /* 0x000fe2000c0008ff */
[----:B------:R-:W-:Y:S02]  /*1be0*/  UIADD3 UR4, UR9, 0x2, URZ ;  /* 0x0000000209047890 */ /* 0x000fe4000fffe03f */
[----:B------:R-:W-:Y:S01]  /*1bf0*/  UIADD3 UR6, UR10, 0x2, URZ ;  /* 0x000000020a067890 */ /* 0x000fe2000fffe03f */
[----:B------:R-:W-:Y:S01]  /*1c00*/  UMOV UR5, 0x40000040 ;  /* 0x4000004000057882 */ /* 0x000fe20000000000 */
[----:B------:R-:W-:Y:S01]  /*1c10*/  UMOV UR7, 0x40000040 ;  /* 0x4000004000077882 */ /* 0x000fe20000000000 */
[----:B------:R-:W-:Y:S02]  /*1c20*/  WARPGROUP.DEPBAR.LE gsb0, 0x0 ;  /* 0x00008000000079c5 */ /* 0x000fe40000010000 */
[----:B------:R-:W-:-:S15]  /*1c30*/  WARPGROUP.ARRIVE ;  /* 0x00000000000079c5 */ /* 0x000fde0000000000 */
[----:B------:R-:W-:-:S05]  /*1c40*/  NOP ;  /* 0x0000000000007918 */ /* 0x000fca0000000000 */
[----:B------:R-:W-:Y:S01]  /*1c50*/  HGMMA.64x256x16.F32 R24, gdesc[UR4], R24, gsb0 ;  /* 0x03e00000041879f0 */ /* 0x000fe20008000818 */
        /* <DEDUP_REMOVED lines=15> */
[----:B------:R-:W-:Y:S03]  /*1d50*/  HGMMA.64x256x16.F32 R24, gdesc[UR4], R24, gsb0 ;  /* 0x03e00000041879f0 */ /* 0x000fe60008000818 */
[----:B------:R-:W-:Y:S02]  /*1d60*/  WARPGROUP.DEPBAR.LE gsb0, 0x0 ;  /* 0x00008000000079c5 */ /* 0x000fe40000010000 */
[----:B------:R-:W-:Y:S05]  /*1d70*/  @!P2 BRA `(.L_x_28) ;  /* 0x00000004001ca947 */ /* 0x000fea0003800000 */
[----:B------:R-:W-:Y:S02]  /*1d80*/  UIADD3 UR4, UR59, 0x1, URZ ;  /* 0x000000013b047890 */ /* 0x000fe4000fffe03f */
[----:B--23--:R-:W-:Y:S02]  /*1d90*/  IMAD.U32 R3, RZ, RZ, UR59 ;  /* 0x0000003bff037e24 */ /* 0x00cfe4000f8e00ff */
[----:B------:R-:W-:-:S04]  /*1da0*/  UISETP.NE.AND UP0, UPT, UR4, 0x4, UPT ;  /* 0x000000040400788c */ /* 0x000fc8000bf05270 */
[----:B------:R-:W-:Y:S02]  /*1db0*/  USEL UR5, URZ, 0x1, UP0 ;  /* 0x000000013f057887 */ /* 0x000fe40008000000 */
[----:B------:R-:W-:-:S04]  /*1dc0*/  USEL UR9, UR4, URZ, UP0 ;  /* 0x0000003f04097287 */ /* 0x000fc80008000000 */
[----:B------:R-:W-:-:S08]  /*1dd0*/  LOP3.LUT R6, R155, UR5, RZ, 0x3c, !PT ;  /* 0x000000059b067c12 */ /* 0x000fd0000f8e3cff */
.L_x_35:
[----:B------:R-:W-:Y:S05]  /*1de0*/  @!P0 BRA `(.L_x_29) ;  /* 0x0000000000048947 */ /* 0x000fea0003800000 */
[----:B-1----:R-:W-:Y:S01]  /*1df0*/  BPT.TRAP 0x1 ;  /* 0x000000040000795c */ /* 0x002fe20000300000 */
.L_x_29:
[----:B------:R-:W-:Y:S01]  /*1e00*/  ULEA UR4, UR9, UR51, 0x3 ;  /* 0x0000003309047291 */ /* 0x000fe2000f8e183f */
[----:B------:R-:W-:-:S08]  /*1e10*/  SHF.L.U32 R4, R6, 0x1f, RZ ;  /* 0x0000001f06047819 */ /* 0x000fd000000006ff */
[----:B------:R2:W3:Y:S01]  /*1e20*/  SYNCS.PHASECHK.TRANS64.TRYWAIT P1, [UR4], R4 ;  /* 0x00000004ff0075a7 */ /* 0x0004e20008020144 */
[----:B------:R-:W-:Y:S05]  /*1e30*/  @!P0 BRA `(.L_x_30) ;  /* 0x0000000000048947 */ /* 0x000fea0003800000 */
[----:B-1----:R-:W-:Y:S01]  /*1e40*/  BPT.TRAP 0x1 ;  /* 0x000000040000795c */ /* 0x002fe20000300000 */
.L_x_30:
[----:B---3--:R-:W-:Y:S05]  /*1e50*/  @P1 BRA `(.L_x_31) ;  /* 0x0000000000081947 */ /* 0x008fea0003800000 */
[----:B------:R-:W3:Y:S02]  /*1e60*/  SYNCS.PHASECHK.TRANS64.TRYWAIT P1, [UR4], R4 ;  /* 0x00000004ff0075a7 */ /* 0x000ee40008020144 */
[----:B---3--:R-:W-:Y:S05]  /*1e70*/  @!P1 BRA `(.L_x_32) ;  /* 0x0000014400e09947 */ /* 0x008fea0003800000 */
.L_x_31:
[----:B------:R-:W-:Y:S01]  /*1e80*/  ULEA UR10, UR9, UR40, 0xa ;  /* 0x00000028090a7291 */ /* 0x000fe2000f8e503f */
[----:B------:R-:W-:Y:S01]  /*1e90*/  WARPGROUP.ARRIVE ;  /* 0x00000000000079c5 */ /* 0x000fe20000000000 */
[----:B------:R-:W-:Y:S01]  /*1ea0*/  ULEA UR11, UR9, UR8, 0xb ;  /* 0x00000008090b7291 */ /* 0x000fe2000f8e583f */
[----:B------:R-:W-:Y:S01]  /*1eb0*/  UMOV UR5, 0x40000040 ;  /* 0x4000004000057882 */ /* 0x000fe20000000000 */
[----:B------:R-:W-:-:S03]  /*1ec0*/  UMOV UR7, 0x40000040 ;  /* 0x4000004000077882 */ /* 0x000fc60000000000 */
[----:B------:R-:W-:Y:S02]  /*1ed0*/  UMOV UR4, UR10 ;  /* 0x0000000a00047c82 */ /* 0x000fe40008000000 */
[----:B------:R-:W-:Y:S02]  /*1ee0*/  UMOV UR6, UR11 ;  /* 0x0000000b00067c82 */ /* 0x000fe40008000000 */
[----:B------:R-:W-:Y:S01]  /*1ef0*/  HGMMA.64x256x16.F32 R24, gdesc[UR4], R24, gsb0 ;  /* 0x03e00000041879f0 */ /* 0x000fe20008000818 */
[----:B------:R-:W-:Y:S02]  /*1f00*/  UIADD3 UR4, UR10, 0x2, URZ ;  /* 0x000000020a047890 */ /* 0x000fe4000fffe03f */
[----:B------:R-:W-:Y:S01]  /*1f10*/  UIADD3 UR6, UR11, 0x2, URZ ;  /* 0x000000020b067890 */ /* 0x000fe2000fffe03f */
[----:B------:R-:W-:Y:S01]  /*1f20*/  UMOV UR5, 0x40000040 ;  /* 0x4000004000057882 */ /* 0x000fe20000000000 */
[----:B------:R-:W-:Y:S01]  /*1f30*/  UMOV UR7, 0x40000040 ;  /* 0x4000004000077882 */ /* 0x000fe20000000000 */
[----:B------:R-:W-:-:S02]  /*1f40*/  WARPGROUP.DEPBAR.LE gsb0, 0x0 ;  /* 0x00008000000079c5 */ /* 0x000fc40000010000 */
        /* <DEDUP_REMOVED lines=21> */
[----:B-1----:R-:W-:Y:S01]  /*20a0*/  BPT.TRAP 0x1 ;  /* 0x000000040000795c */ /* 0x002fe20000300000 */
.L_x_33:
[----:B------:R-:W-:Y:S01]  /*20b0*/  ISETP.NE.AND P1, PT, R23, RZ, PT ;  /* 0x000000ff1700720c */ /* 0x000fe20003f25270 */
[----:B------:R-:W-:-:S12]  /*20c0*/  UISETP.GT.U32.AND UP0, UPT, UR45, 0x1, UPT ;  /* 0x000000012d00788c */ /* 0x000fd8000bf04070 */
[----:B--23--:R-:W-:-:S04]  /*20d0*/  @P1 LEA R4, R3, UR51, 0x3 ;  /* 0x0000003303041c11 */ /* 0x00cfc8000f8e18ff */
[----:B------:R-:W-:-:S04]  /*20e0*/  @P1 IADD3 R5, R4, 0x20, RZ ;  /* 0x0000002004051810 */ /* 0x000fc80007ffe0ff */
[----:B------:R-:W-:-:S04]  /*20f0*/  @P1 PRMT R5, R152, 0x654, R5 ;  /* 0x0000065498051816 */ /* 0x000fc80000000005 */
[----:B------:R2:W-:Y:S01]  /*2100*/  @P1 SYNCS.ARRIVE.TRANS64.RED.A1T0 RZ, [R5+URZ], RZ ;  /* 0x000000ff05ff19a7 */ /* 0x0005e2000810043f */
[----:B------:R-:W-:-:S13]  /*2110*/  PLOP3.LUT P1, PT, PT, PT, UP0, 0x80, 0x0 ;  /* 0x000000000000781c */ /* 0x000fda0003f2f008 */
[----:B--2---:R-:W-:Y:S05]  /*2120*/  @P1 BRA `(.L_x_34) ;  /* 0x0000000000041947 */ /* 0x004fea0003800000 */
[----:B-1----:R-:W-:Y:S01]  /*2130*/  BPT.TRAP 0x1 ;  /* 0x000000040000795c */ /* 0x002fe20000300000 */
.L_x_34:
[----:B------:R-:W-:Y:S01]  /*2140*/  UIADD3 UR9, UR9, 0x1, URZ ;  /* 0x0000000109097890 */ /* 0x000fe2000fffe03f */
[C---:B------:R-:W-:Y:S02]  /*2150*/  ISETP.GT.AND P2, PT, R0.reuse, 0x1, PT ;  /* 0x000000010000780c */ /* 0x040fe40003f44270 */
[----:B------:R-:W-:Y:S01]  /*2160*/  IADD3 R3, R3, 0x1, RZ ;  /* 0x0000000103037810 */ /* 0x000fe20007ffe0ff */
[----:B------:R-:W-:Y:S01]  /*2170*/  UISETP.NE.AND UP0, UPT, UR9, 0x4, UPT ;  /* 0x000000040900788c */ /* 0x000fe2000bf05270 */
[----:B------:R-:W-:Y:S02]  /*2180*/  IADD3 R0, R0, -0x1, RZ ;  /* 0xffffffff00007810 */ /* 0x000fe40007ffe0ff */
[C---:B------:R-:W-:Y:S01]  /*2190*/  ISETP.NE.AND P1, PT, R3.reuse, 0x4, PT ;  /* 0x000000040300780c */ /* 0x040fe20003f25270 */
[----:B------:R-:W-:Y:S02]  /*21a0*/  USEL UR4, URZ, 0x1, UP0 ;  /* 0x000000013f047887 */ /* 0x000fe40008000000 */
[----:B------:R-:W-:Y:S01]  /*21b0*/  USEL UR9, UR9, URZ, UP0 ;  /* 0x0000003f09097287 */ /* 0x000fe20008000000 */
[----:B------:R-:W-:-:S03]  /*21c0*/  SEL R3, R3, RZ, P1 ;  /* 0x000000ff03037207 */ /* 0x000fc60000800000 */
[----:B------:R-:W-:Y:S01]  /*21d0*/  LOP3.LUT R6, R6, UR4, RZ, 0x3c, !PT ;  /* 0x0000000406067c12 */ /* 0x000fe2000f8e3cff */
[----:B------:R-:W-:Y:S07]  /*21e0*/  @P2 BRA `(.L_x_35) ;  /* 0xfffffff800fc2947 */ /* 0x000fee000383ffff */
.L_x_28:
[----:B------:R-:W4:Y:S02]  /*21f0*/  LDC R0, c[0x0][0x28c] ;  /* 0x0000a300ff007b82 */ /* 0x000f240000000800 */
[----:B----4-:R-:W-:-:S13]  /*2200*/  ISETP.GE.AND P1, PT, R0, 0x1, PT ;  /* 0x000000010000780c */ /* 0x010fda0003f26270 */
[----:B------:R-:W-:Y:S05]  /*2210*/  @!P1 BRA `(.L_x_36) ;  /* 0x00000000003c9947 */ /* 0x000fea0003800000 */
[----:B------:R-:W-:Y:S05]  /*2220*/  @!P0 BRA `(.L_x_37) ;  /* 0x0000000000048947 */ /* 0x000fea0003800000 */
[----:B-1----:R-:W-:Y:S01]  /*2230*/  BPT.TRAP 0x1 ;  /* 0x000000040000795c */ /* 0x002fe20000300000 */
.L_x_37:
[----:B------:R-:W-:Y:S01]  /*2240*/  ISETP.NE.AND P0, PT, R23, RZ, PT ;  /* 0x000000ff1700720c */ /* 0x000fe20003f05270 */
[----:B------:R-:W-:Y:S01]  /*2250*/  UISETP.GT.U32.AND UP0, UPT, UR45, 0x1, UPT ;  /* 0x000000012d00788c */ /* 0x000fe2000bf04070 */
[----:B--23--:R-:W-:-:S11]  /*2260*/  MOV R3, UR51 ;  /* 0x0000003300037c02 */ /* 0x00cfd60008000f00 */
[----:B------:R-:W-:-:S04]  /*2270*/  @P0 VIMNMX R0, R157, 0x1, PT ;  /* 0x000000019d000848 */ /* 0x000fc80003fe0100 */
[----:B------:R-:W-:-:S04]  /*2280*/  @P0 IADD3 R0, R157, UR59, -R0 ;  /* 0x0000003b9d000c10 */ /* 0x000fc8000fffe800 */
[----:B------:R-:W-:-:S04]  /*2290*/  @P0 SHF.L.U32 R0, R0, 0x3, RZ ;  /* 0x0000000300000819 */ /* 0x000fc800000006ff */
[----:B------:R-:W-:-:S04]  /*22a0*/  @P0 LOP3.LUT R0, R0, 0x18, RZ, 0xc0, !PT ;  /* 0x0000001800000812 */ /* 0x000fc800078ec0ff */
[----:B------:R-:W-:-:S04]  /*22b0*/  @P0 IADD3 R3, R3, 0x20, R0 ;  /* 0x0000002003030810 */ /* 0x000fc80007ffe000 */
[----:B------:R-:W-:-:S04]  /*22c0*/  @P0 PRMT R3, R152, 0x654, R3 ;  /* 0x0000065498030816 */ /* 0x000fc80000000003 */
[----:B------:R4:W-:Y:S01]  /*22d0*/  @P0 SYNCS.ARRIVE.TRANS64.RED.A1T0 RZ, [R3+URZ], RZ ;  /* 0x000000ff03ff09a7 */ /* 0x0009e2000810043f */
[----:B------:R-:W-:-:S13]  /*22e0*/  PLOP3.LUT P0, PT, PT, PT, UP0, 0x80, 0x0 ;  /* 0x000000000000781c */ /* 0x000fda0003f0f008 */
[----:B----4-:R-:W-:Y:S05]  /*22f0*/  @P0 BRA `(.L_x_36) ;  /* 0x0000000000040947 */ /* 0x010fea0003800000 */
[----:B-1----:R-:W-:Y:S01]  /*2300*/  BPT.TRAP 0x1 ;  /* 0x000000040000795c */ /* 0x002fe20000300000 */
.L_x_36:
[----:B------:R-:W-:Y:S01]  /*2310*/  UIADD3 UR4, UR51, 0x200, URZ ;  /* 0x0000020033047890 */ /* 0x000fe2000fffe03f */
[----:B------:R-:W-:Y:S02]  /*2320*/  R2UR UR42, R19 ;  /* 0x00000000132a72ca */ /* 0x000fe400000e0000 */
[----:B------:R-:W-:Y:S01]  /*2330*/  R2UR UR41, R158 ;  /* 0x000000009e2972ca */ /* 0x000fe200000e0000 */
[----:B------:R-:W-:-:S06]  /*2340*/  ULOP3.LUT UP0, URZ, UR4, 0x1bf, URZ, 0xc0, !UPT ;  /* 0x000001bf043f7892 */ /* 0x000fcc000f80c03f */
[----:B------:R-:W-:-:S04]  /*2350*/  PLOP3.LUT P0, PT, PT, PT, UP0, 0x80, 0x0 ;  /* 0x000000000000781c */ /* 0x000fc80003f0f008 */
[----:B------:R-:W-:Y:S02]  /*2360*/  USHF.L.U32 UR42, UR42, 0x7, URZ ;  /* 0x000000072a2a7899 */ /* 0x000fe4000800063f */
[----:B------:R-:W-:-:S07]  /*2370*/  USHF.L.U32 UR41, UR41, 0x8, URZ ;  /* 0x0000000829297899 */ /* 0x000fce000800063f */
[----:B------:R-:W-:Y:S05]  /*2380*/  @!P0 BRA `(.L_x_38) ;  /* 0x00000000007c8947 */ /* 0x000fea0003800000 */
[----:B------:R-:W-:Y:S01]  /*2390*/  MOV R19, 0x0 ;  /* 0x0000000000137802 */ /* 0x000fe20000000f00 */
[----:B------:R-:W-:Y:S01]  /*23a0*/  ULDC.64 UR4, c[0x4][0x80] ;  /* 0x0100200000047ab9 */ /* 0x000fe20000000a00 */
[----:B------:R-:W-:Y:S01]  /*23b0*/  ULDC.64 UR6, c[0x4][0x10] ;  /* 0x0100040000067ab9 */ /* 0x000fe20000000a00 */
[----:B--23--:R-:W-:Y:S01]  /*23c0*/  IMAD.U32 R4, RZ, RZ, UR4 ;  /* 0x00000004ff047e24 */ /* 0x00cfe2000f8e00ff */
        /* <DEDUP_REMOVED lines=12> */
.L_x_39:
[----:B------:R1:W2:Y:S01]  /*2490*/  LDC.64 R14, c[0x4][R19] ;  /* 0x01000000130e7b82 */ /* 0x0002a20000000a00 */
[----:B------:R-:W-:Y:S01]  /*24a0*/  ULDC.64 UR4, c[0x4][0x80] ;  /* 0x0100200000047ab9 */ /* 0x000fe20000000a00 */
[----:B------:R-:W-:Y:S01]  /*24b0*/  ULDC.64 UR6, c[0x4][0x10] ;  /* 0x0100040000067ab9 */ /* 0x000fe20000000a00 */
[----:B------:R-:W-:Y:S02]  /*24c0*/  MOV R4, UR4 ;  /* 0x0000000400047c02 */ /* 0x000fe40008000f00 */
[----:B------:R-:W-:Y:S01]  /*24d0*/  MOV R5, UR5 ;  /* 0x0000000500057c02 */ /* 0x000fe20008000f00 */
[----:B------:R-:W-:Y:S01]  /*24e0*/  ULDC.64 UR4, c[0x4][0x88] ;  /* 0x0100220000047ab9 */ /* 0x000fe20000000a00 */
[----:B------:R-:W-:Y:S01]  /*24f0*/  MOV R10, UR6 ;  /* 0x00000006000a7c02 */ /* 0x000fe20008000f00 */
[----:B------:R-:W-:Y:S01]  /*2500*/  IMAD.U32 R7, RZ, RZ, UR5 ;  /* 0x00000005ff077e24 */ /* 0x000fe2000f8e00ff */
[----:B------:R-:W-:Y:S02]  /*2510*/  MOV R6, UR4 ;  /* 0x0000000400067c02 */ /* 0x000fe40008000f00 */
[----:B------:R-:W-:-:S02]  /*2520*/  MOV R11, UR7 ;  /* 0x00000007000b7c02 */ /* 0x000fc40008000f00 */
[----:B------:R-:W-:Y:S02]  /*2530*/  MOV R8, 0x70 ;  /* 0x0000007000087802 */ /* 0x000fe40000000f00 */
[----:B------:R-:W-:Y:S02]  /*2540*/  MOV R12, 0x1 ;  /* 0x00000001000c7802 */ /* 0x000fe40000000f00 */
[----:B-1----:R-:W-:-:S07]  /*2550*/  MOV R13, RZ ;  /* 0x000000ff000d7202 */ /* 0x002fce0000000f00 */
[----:B------:R-:W-:-:S07]  /*2560*/  LEPC R20, `(.L_x_38) ;  /* 0x000000001014794e */ /* 0x000fce0000000000 */
[----:B--2---:R-:W-:Y:S05]  /*2570*/  CALL.ABS.NOINC R14 ;  /* 0x000000000e007343 */ /* 0x004fea0003c00000 */
.L_x_38:
[----:B------:R-:W-:Y:S02]  /*2580*/  ULDC.64 UR4, c[0x0][0x590] ;  /* 0x0001640000047ab9 */ /* 0x000fe40000000a00 */
[----:B------:R-:W-:Y:S01]  /*2590*/  IMAD.U32 R174, RZ, RZ, UR4 ;  /* 0x00000004ffae7e24 */ /* 0x000fe2000f8e00ff */
[----:B------:R-:W-:-:S04]  /*25a0*/  MOV R175, UR5 ;  /* 0x0000000500af7c02 */ /* 0x000fc80008000f00 */
[----:B------:R-:W-:-:S04]  /*25b0*/  ISETP.NE.U32.AND P3, PT, R174, RZ, PT ;  /* 0x000000ffae00720c */ /* 0x000fc80003f65070 */
[----:B------:R-:W-:-:S13]  /*25c0*/  ISETP.NE.AND.EX P3, PT, R175, RZ, PT, P3 ;  /* 0x000000ffaf00720c */ /* 0x000fda0003f65330 */
[----:B------:R-:W-:Y:S05]  /*25d0*/  @!P3 BRA `(.L_x_40) ;  /* 0x000000000034b947 */ /* 0x000fea0003800000 */
[----:B------:R-:W-:Y:S02]  /*25e0*/  ULDC.64 UR4, c[0x0][0x588] ;  /* 0x0001620000047ab9 */ /* 0x000fe40000000a00 */
[----:B------:R-:W-:-:S04]  /*25f0*/  ISETP.NE.U32.AND P0, PT, RZ, UR4, PT ;  /* 0x00000004ff007c0c */ /* 0x000fc8000bf05070 */
[----:B------:R-:W-:-:S13]  /*2600*/  ISETP.NE.AND.EX P0, PT, RZ, UR5, PT, P0 ;  /* 0x00000005ff007c0c */ /* 0x000fda000bf05300 */
[----:B------:R-:W-:Y:S05]  /*2610*/  @!P0 BRA `(.L_x_41) ;  /* 0x0000000000188947 */ /* 0x000fea0003800000 */
[----:B--23--:R-:W2:Y:S01]  /*2620*/  LDC.64 R4, c[0x0][0x588] ;  /* 0x00016200ff047b82 */ /* 0x00cea20000000a00 */
[----:B------:R-:W-:-:S04]  /*2630*/  IMAD R3, R174, UR43, RZ ;  /* 0x0000002bae037c24 */ /* 0x000fc8000f8e02ff */
[----:B--2---:R-:W-:-:S05]  /*2640*/  IMAD.WIDE R4, R3, 0x4, R4 ;  /* 0x0000000403047825 */ /* 0x004fca00078e0204 */
[----:B-----5:R4:W5:Y:S01]  /*2650*/  LDG.E R153, desc[UR56][R4.64] ;  /* 0x0000003804997981 */ /* 0x020962000c1e1900 */
[----:B------:R-:W-:Y:S01]  /*2660*/  MOV R22, 0x1 ;  /* 0x0000000100167802 */ /* 0x000fe20000000f00 */
[----:B------:R-:W-:Y:S06]  /*2670*/  BRA `(.L_x_40) ;  /* 0x00000000000c7947 */ /* 0x000fec0003800000 */
.L_x_41:
[----:B------:R-:W-:Y:S01]  /*2680*/  ULDC UR4, c[0x0][0x580] ;  /* 0x0001600000047ab9 */ /* 0x000fe20000000800 */
[----:B------:R-:W-:Y:S02]  /*2690*/  MOV R22, 0x1 ;  /* 0x0000000100167802 */ /* 0x000fe40000000f00 */
[----:B-----5:R-:W-:-:S07]  /*26a0*/  MOV R153, UR4 ;  /* 0x0000000400997c02 */ /* 0x020fce0008000f00 */
.L_x_40:
[----:B------:R-:W1:Y:S02]  /*26b0*/  LDC.64 R6, c[0x0][0x5b0] ;  /* 0x00016c00ff067b82 */ /* 0x000e640000000a00 */
[----:B-1----:R-:W-:-:S04]  /*26c0*/  ISETP.NE.U32.AND P0, PT, R6, RZ, PT ;  /* 0x000000ff0600720c */ /* 0x002fc80003f05070 */
[----:B------:R-:W-:-:S13]  /*26d0*/  ISETP.NE.AND.EX P0, PT, R7, RZ, PT, P0 ;  /* 0x000000ff0700720c */ /* 0x000fda0003f05300 */
[----:B------:R-:W-:Y:S05]  /*26e0*/  @!P0 BRA `(.L_x_42) ;  /* 0x00000000002c8947 */ /* 0x000fea0003800000 */
[----:B------:R-:W-:Y:S02]  /*26f0*/  ULDC.64 UR4, c[0x0][0x5a8] ;  /* 0x00016a0000047ab9 */ /* 0x000fe40000000a00 */
[----:B------:R-:W-:-:S04]  /*2700*/  ISETP.NE.U32.AND P0, PT, RZ, UR4, PT ;  /* 0x00000004ff007c0c */ /* 0x000fc8000bf05070 */
[----:B------:R-:W-:-:S13]  /*2710*/  ISETP.NE.AND.EX P0, PT, RZ, UR5, PT, P0 ;  /* 0x00000005ff007c0c */ /* 0x000fda000bf05300 */
[----:B------:R-:W-:Y:S05]  /*2720*/  @!P0 BRA `(.L_x_43) ;  /* 0x0000000000148947 */ /* 0x000fea0003800000 */
[----:B--234-:R-:W1:Y:S01]  /*2730*/  LDC.64 R4, c[0x0][0x5a8] ;  /* 0x00016a00ff047b82 */ /* 0x01ce620000000a00 */
[----:B------:R-:W-:-:S04]  /*2740*/  IMAD R3, R6, UR43, RZ ;  /* 0x0000002b06037c24 */ /* 0x000fc8000f8e02ff */
[----:B-1----:R-:W-:-:S05]  /*2750*/  IMAD.WIDE R4, R3, 0x4, R4 ;  /* 0x0000000403047825 */ /* 0x002fca00078e0204 */
[----:B-----5:R1:W5:Y:S01]  /*2760*/  LDG.E R154, desc[UR56][R4.64] ;  /* 0x00000038049a7981 */ /* 0x020362000c1e1900 */
[----:B------:R-:W-:Y:S05]  /*2770*/  BRA `(.L_x_42) ;  /* 0x0000000000087947 */ /* 0x000fea0003800000 */
.L_x_43:
[----:B------:R-:W-:Y:S02]  /*2780*/  ULDC UR4, c[0x0][0x5a0] ;  /* 0x0001680000047ab9 */ /* 0x000fe40000000800 */
[----:B-----5:R-:W-:-:S07]  /*2790*/  MOV R154, UR4 ;  /* 0x00000004009a7c02 */ /* 0x020fce0008000f00 */
.L_x_42:
[----:B------:R-:W-:Y:S01]  /*27a0*/  ULDC.64 UR4, c[0x0][0x588] ;  /* 0x0001620000047ab9 */ /* 0x000fe20000000a00 */
[----:B------:R-:W-:Y:S01]  /*27b0*/  ISETP.NE.U32.AND P1, PT, R174, RZ, PT ;  /* 0x000000ffae00720c */ /* 0x000fe20003f25070 */
[----:B------:R-:W-:Y:S02]  /*27c0*/  UISETP.NE.U32.AND UP0, UPT, UR4, URZ, UPT ;  /* 0x0000003f0400728c */ /* 0x000fe4000bf05070 */
[----:B------:R-:W-:Y:S02]  /*27d0*/  ISETP.NE.U32.AND P4, PT, RZ, UR4, PT ;  /* 0x00000004ff007c0c */ /* 0x000fe4000bf85070 */
[----:B------:R-:W-:Y:S01]  /*27e0*/  ISETP.NE.AND.EX P5, PT, R175, RZ, PT, P1 ;  /* 0x000000ffaf00720c */ /* 0x000fe20003fa5310 */
[----:B------:R-:W-:Y:S02]  /*27f0*/  UISETP.NE.AND.EX UP0, UPT, UR5, URZ, UPT, UP0 ;  /* 0x0000003f0500728c */ /* 0x000fe4000bf05300 */
[----:B------:R-:W-:Y:S02]  /*2800*/  ISETP.NE.AND.EX P4, PT, RZ, UR5, PT, P4 ;  /* 0x00000005ff007c0c */ /* 0x000fe4000bf85340 */
[----:B------:R-:W-:-:S02]  /*2810*/  PLOP3.LUT P0, PT, PT, PT, PT, 0x8, 0x0 ;  /* 0x000000000000781c */ /* 0x000fc40003f0e170 */
[----:B------:R-:W-:-:S04]  /*2820*/  PLOP3.LUT P2, PT, PT, PT, UP0, 0x80, 0x0 ;  /* 0x000000000000781c */ /* 0x000fc80003f4f008 */
[----:B------:R-:W-:-:S05]  /*2830*/  PLOP3.LUT P2, PT, P2, PT, PT, 0x8, 0x0 ;  /* 0x000000000000781c */ /* 0x000fca000174e170 */
[----:B------:R-:W-:Y:S08]  /*2840*/  @P4 BRA P5, `(.L_x_44) ;  /* 0x0000000000244947 */ /* 0x000ff00002800000 */
[----:B------:R-:W-:Y:S04]  /*2850*/  BSSY B0, `(.L_x_44) ;  /* 0x0000008000007945 */ /* 0x000fe80003800000 */
[----:B------:R-:W-:Y:S05]  /*2860*/  @!P3 BRA `(.L_x_45) ;  /* 0x000000000014b947 */ /* 0x000fea0003800000 */
[----:B------:R-:W-:Y:S02]  /*2870*/  LOP3.LUT P4, RZ, R22, 0xff, RZ, 0xc0, !PT ;  /* 0x000000ff16ff7812 */ /* 0x000fe4000788c0ff */
[----:B------:R-:W-:-:S11]  /*2880*/  PLOP3.LUT P0, PT, P2, PT, PT, 0x80, 0x0 ;  /* 0x000000000000781c */ /* 0x000fd6000170f070 */
[----:B------:R-:W-:Y:S05]  /*2890*/  @!P4 BRA `(.L_x_46) ;  /* 0x00000000000cc947 */ /* 0x000fea0003800000 */
[----:B-----5:R-:W-:Y:S01]  /*28a0*/  FSETP.EQ.AND P0, PT, R153, RZ, PT ;  /* 0x000000ff9900720b */ /* 0x020fe20003f02000 */
[----:B------:R-:W-:-:S12]  /*28b0*/  BRA `(.L_x_46) ;  /* 0x0000000000047947 */ /* 0x000fd80003800000 */
.L_x_45:
[----:B-----5:R-:W-:-:S13]  /*28c0*/  FSETP.EQ.AND P0, PT, R153, RZ, PT ;  /* 0x000000ff9900720b */ /* 0x020fda0003f02000 */
.L_x_46:
[----:B------:R-:W-:Y:S05]  /*28d0*/  BSYNC B0 ;  /* 0x0000000000007941 */ /* 0x000fea0003800000 */
.L_x_44:
[----:B------:R-:W-:Y:S04]  /*28e0*/  BSSY B0, `(.L_x_47) ;  /* 0x0000007000007945 */ /* 0x000fe80003800000 */
[----:B------:R-:W-:Y:S05]  /*28f0*/  @!P3 BRA `(.L_x_48) ;  /* 0x000000000010b947 */ /* 0x000fea0003800000 */
[----:B------:R-:W-:-:S13]  /*2900*/  LOP3.LUT P3, RZ, R22, 0xff, RZ, 0xc0, !PT ;  /* 0x000000ff16ff7812 */ /* 0x000fda000786c0ff */
[----:B------:R-:W-:Y:S05]  /*2910*/  @!P3 BRA `(.L_x_49) ;  /* 0x00000000000cb947 */ /* 0x000fea0003800000 */
[----:B-----5:R-:W-:Y:S01]  /*2920*/  FSETP.EQ.AND P2, PT, R153, RZ, PT ;  /* 0x000000ff9900720b */ /* 0x020fe20003f42000 */
[----:B------:R-:W-:-:S12]  /*2930*/  BRA `(.L_x_49) ;  /* 0x0000000000047947 */ /* 0x000fd80003800000 */
.L_x_48:
[----:B-----5:R-:W-:-:S13]  /*2940*/  FSETP.EQ.AND P2, PT, R153, RZ, PT ;  /* 0x000000ff9900720b */ /* 0x020fda0003f42000 */
.L_x_49:
[----:B------:R-:W-:Y:S05]  /*2950*/  BSYNC B0 ;  /* 0x0000000000007941 */ /* 0x000fea0003800000 */
.L_x_47:
[----:B------:R-:W-:Y:S01]  /*2960*/  BSSY B0, `(.L_x_50) ;  /* 0x0000025000007945 */ /* 0x000fe20003800000 */
[----:B------:R-:W-:Y:S01]  /*2970*/  IMAD.MOV.U32 R0, RZ, RZ, RZ ;  /* 0x000000ffff007224 */ /* 0x000fe200078e00ff */
[----:B------:R-:W-:Y:S02]  /*2980*/  CS2R R10, SRZ ;  /* 0x00000000000a7805 */ /* 0x000fe4000001ff00 */
[----:B------:R-:W-:Y:S02]  /*2990*/  CS2R R8, SRZ ;  /* 0x0000000000087805 */ /* 0x000fe4000001ff00 */
[----:B------:R-:W-:Y:S02]  /*29a0*/  CS2R R6, SRZ ;  /* 0x0000000000067805 */ /* 0x000fe4000001ff00 */
[----:B-1234-:R-:W-:Y:S01]  /*29b0*/  CS2R R4, SRZ ;  /* 0x0000000000047805 */ /* 0x01efe2000001ff00 */
[----:B------:R-:W-:Y:S06]  /*29c0*/  @P0 BRA `(.L_x_51) ;  /* 0x0000000000780947 */ /* 0x000fec0003800000 */
[----:B------:R-:W-:-:S06]  /*29d0*/  UISETP.NE.AND UP0, UPT, UR49, 0x3, UPT ;  /* 0x000000033100788c */ /* 0x000fcc000bf05270 */
[----:B------:R-:W-:-:S13]  /*29e0*/  PLOP3.LUT P3, PT, PT, PT, UP0, 0x80, 0x0 ;  /* 0x000000000000781c */ /* 0x000fda0003f6f008 */
[----:B------:R-:W-:Y:S05]  /*29f0*/  @!P3 BRA `(.L_x_52) ;  /* 0x000000000004b947 */ /* 0x000fea0003800000 */
[----:B------:R-:W-:Y:S01]  /*2a00*/  BPT.TRAP 0x1 ;  /* 0x000000040000795c */ /* 0x000fe20000300000 */
.L_x_52:
[----:B------:R-:W-:Y:S02]  /*2a10*/  SHF.L.U32 R3, RZ, 0x1f, RZ ;  /* 0x0000001fff037819 */ /* 0x000fe400000006ff */
[----:B------:R-:W-:Y:S02]  /*2a20*/  MOV R0, 0x1 ;  /* 0x0000000100007802 */ /* 0x000fe40000000f00 */
[----:B------:R-:W1:Y:S01]  /*2a30*/  SYNCS.PHASECHK.TRANS64.TRYWAIT P3, [UR51+0x40], R3 ;  /* 0x00004003ff0075a7 */ /* 0x000e620008060173 */
[----:B------:R-:W-:Y:S01]  /*2a40*/  MOV R11, RZ ;  /* 0x000000ff000b7202 */ /* 0x000fe20000000f00 */
[----:B-1----:R-:W-:Y:S06]  /*2a50*/  @!P3 BRA `(.L_x_53) ;  /* 0x0000013c0000b947 */ /* 0x002fec0003800000 */
.L_x_230:
[----:B------:R-:W-:Y:S02]  /*2a60*/  MOV R10, RZ ;  /* 0x000000ff000a7202 */ /* 0x000fe40000000f00 */
[----:B------:R-:W-:Y:S02]  /*2a70*/  CS2R R8, SRZ ;  /* 0x0000000000087805 */ /* 0x000fe4000001ff00 */
[----:B------:R-:W-:Y:S02]  /*2a80*/  CS2R R6, SRZ ;  /* 0x0000000000067805 */ /* 0x000fe4000001ff00 */
[----:B-1----:R-:W-:Y:S01]  /*2a90*/  CS2R R4, SRZ ;  /* 0x0000000000047805 */ /* 0x002fe2000001ff00 */
[----:B------:R-:W-:Y:S06]  /*2aa0*/  @P2 BRA `(.L_x_51) ;  /* 0x0000000000402947 */ /* 0x000fec0003800000 */
[C---:B------:R-:W-:Y:S01]  /*2ab0*/  SHF.L.U32 R3, R18.reuse, 0x4, RZ ;  /* 0x0000000412037819 */ /* 0x040fe200000006ff */
[C---:B------:R-:W-:Y:S01]  /*2ac0*/  IMAD.SHL.U32 R8, R18.reuse, 0x4, RZ ;  /* 0x0000000412087824 */ /* 0x040fe200078e00ff */
[----:B------:R-:W-:Y:S01]  /*2ad0*/  SHF.L.U32 R4, R18, 0x5, RZ ;  /* 0x0000000512047819 */ /* 0x000fe200000006ff */
[----:B------:R-:W-:Y:S05]  /*2ae0*/  WARPSYNC.ALL ;  /* 0x0000000000007948 */ /* 0x000fea0003800000 */
[----:B------:R-:W-:Y:S02]  /*2af0*/  SHF.R.U32.HI R6, RZ, 0x1, R18 ;  /* 0x00000001ff067819 */ /* 0x000fe40000011612 */
[----:B------:R-:W-:-:S02]  /*2b00*/  LOP3.LUT R3, R3, 0xe00, RZ, 0xc0, !PT ;  /* 0x00000e0003037812 */ /* 0x000fc400078ec0ff */
[----:B------:R-:W-:Y:S02]  /*2b10*/  LOP3.LUT R5, R4, 0xc0, RZ, 0xc0, !PT ;  /* 0x000000c004057812 */ /* 0x000fe400078ec0ff */
[----:B------:R-:W-:Y:S02]  /*2b20*/  LOP3.LUT R3, R3, 0x20, R4, 0xf8, !PT ;  /* 0x0000002003037812 */ /* 0x000fe400078ef804 */
[----:B------:R-:W-:Y:S02]  /*2b30*/  LOP3.LUT R5, R5, 0x8, R6, 0xf8, !PT ;  /* 0x0000000805057812 */ /* 0x000fe400078ef806 */
[----:B------:R-:W-:Y:S02]  /*2b40*/  LOP3.LUT R3, R3, 0x100, R4, 0xf8, !PT ;  /* 0x0000010003037812 */ /* 0x000fe400078ef804 */
[----:B------:R-:W-:-:S04]  /*2b50*/  LOP3.LUT R8, R5, 0x18, R8, 0x78, !PT ;  /* 0x0000001805087812 */ /* 0x000fc800078e7808 */
[----:B------:R-:W-:-:S04]  /*2b60*/  LOP3.LUT R3, R3, R8, RZ, 0xfc, !PT ;  /* 0x0000000803037212 */ /* 0x000fc800078efcff */
[----:B------:R-:W-:-:S04]  /*2b70*/  LEA R3, R3, UR51, 0x1 ;  /* 0x0000003303037c11 */ /* 0x000fc8000f8e08ff */
[----:B------:R-:W-:Y:S01]  /*2b80*/  LEA R8, R156, R3, 0x1 ;  /* 0x000000039c087211 */ /* 0x000fe200078e08ff */
[----:B------:R1:W2:Y:S05]  /*2b90*/  LDSM.16.M88.4 R4, [R3+0x200] ;  /* 0x000200000304783b */ /* 0x0002aa0000000200 */
[----:B------:R-:W3:Y:S02]  /*2ba0*/  LDSM.16.M88.4 R8, [R8+0x200] ;  /* 0x000200000808783b */ /* 0x000ee40000000200 */
.L_x_51:
[----:B------:R-:W-:Y:S05]  /*2bb0*/  BSYNC B0 ;  /* 0x0000000000007941 */ /* 0x000fea0003800000 */
.L_x_50:
[----:B--2---:R-:W-:Y:S02]  /*2bc0*/  HADD2.F32 R12, -RZ, R5.H0_H0 ;  /* 0x20000005ff0c7230 */ /* 0x004fe40000004100 */
[C---:B-----5:R-:W-:Y:S01]  /*2bd0*/  FMUL R26, R154.reuse, R26 ;  /* 0x0000001a9a1a7220 */ /* 0x060fe20000400000 */
[----:B-1----:R-:W-:Y:S01]  /*2be0*/  MOV R3, 0x38eb4c3a ;  /* 0x38eb4c3a00037802 */ /* 0x002fe20000000f00 */
[----:B------:R-:W-:Y:S01]  /*2bf0*/  IMAD.MOV.U32 R15, RZ, RZ, 0x3e235519 ;  /* 0x3e235519ff0f7424 */ /* 0x000fe200078e00ff */
[----:B------:R-:W-:Y:S01]  /*2c00*/  MOV R13, 0x3c09919f ;  /* 0x3c09919f000d7802 */ /* 0x000fe20000000f00 */
[----:B------:R-:W-:Y:S01]  /*2c10*/  FFMA R26, R153, R12, R26 ;  /* 0x0000000c991a7223 */ /* 0x000fe2000000001a */
[----:B------:R-:W-:Y:S01]  /*2c20*/  MOV R12, 0x3aae005b ;  /* 0x3aae005b000c7802 */ /* 0x000fe20000000f00 */
[C---:B------:R-:W-:Y:S01]  /*2c30*/  FMUL R162, R154.reuse, R27 ;  /* 0x0000001b9aa27220 */ /* 0x040fe20000400000 */
[----:B------:R-:W-:Y:S01]  /*2c40*/  FMUL R29, R154, R29 ;  /* 0x0000001d9a1d7220 */ /* 0x000fe20000400000 */
[----:B------:R-:W-:Y:S01]  /*2c50*/  FMUL R163, R26, 0.70710676908493041992 ;  /* 0x3f3504f31aa37820 */ /* 0x000fe20000400000 */
[C---:B------:R-:W-:Y:S01]  /*2c60*/  FMUL R31, R154.reuse, R31 ;  /* 0x0000001f9a1f7220 */ /* 0x040fe20000400000 */
[C---:B------:R-:W-:Y:S01]  /*2c70*/  FMUL R35, R154.reuse, R35 ;  /* 0x000000239a237220 */ /* 0x040fe20000400000 */
[C---:B------:R-:W-:Y:S01]  /*2c80*/  FMUL R37, R154.reuse, R37 ;  /* 0x000000259a257220 */ /* 0x040fe20000400000 */
[C---:B------:R-:W-:Y:S01]  /*2c90*/  FMUL R14, R163.reuse, R163 ;  /* 0x000000a3a30e7220 */ /* 0x040fe20000400000 */
[C---:B------:R-:W-:Y:S01]  /*2ca0*/  FSETP.GE.AND P3, PT, |R163|.reuse, 1.0029599666595458984, PT ;  /* 0x3f8060fea300780b */ /* 0x040fe20003f66200 */
[----:B------:R-:W-:Y:S01]  /*2cb0*/  FMUL R25, R154, R25 ;  /* 0x000000199a197220 */ /* 0x000fe20000400000 */
[----:B------:R-:W-:Y:S01]  /*2cc0*/  FMUL R26, R26, 0.5 ;  /* 0x3f0000001a1a7820 */ /* 0x000fe20000400000 */
[----:B------:R-:W-:Y:S05]  /*2cd0*/  WARPSYNC.ALL ;  /* 0x0000000000007948 */ /* 0x000fea0003800000 */
[----:B------:R-:W-:Y:S01]  /*2ce0*/  FSEL R21, |R163|, R14, P3 ;  /* 0x0000000ea3157208 */ /* 0x000fe20001800200 */
[----:B------:R-:W-:Y:S01]  /*2cf0*/  BSSY B0, `(.L_x_54) ;  /* 0x00001e1000007945 */ /* 0x000fe20003800000 */
[----:B------:R-:W-:-:S02]  /*2d00*/  FSEL R20, R3, 8.4834944573231041431e-05, P3 ;  /* 0x38b1e96a03147808 */ /* 0x000fc40001800000 */
[----:B------:R-:W-:Y:S02]  /*2d10*/  FSEL R158, -R12, -0.00082130916416645050049, P3 ;  /* 0xba574d200c9e7808 */ /* 0x000fe40001800100 */
[----:B------:R-:W-:Y:S02]  /*2d20*/  MOV R14, 0x3d24d99a ;  /* 0x3d24d99a000e7802 */ /* 0x000fe40000000f00 */
[----:B------:R-:W-:Y:S01]  /*2d30*/  FSEL R19, R13, 0.0052134888246655464172, P3 ;  /* 0x3baad5ea0d137808 */ /* 0x000fe20001800000 */
[----:B------:R-:W-:Y:S01]  /*2d40*/  FFMA R20, R21, R20, R158 ;  /* 0x0000001415147223 */ /* 0x000fe2000000009e */
[----:B------:R-:W-:Y:S02]  /*2d50*/  FSEL R159, -R14, -0.026868773624300956726, P3 ;  /* 0xbcdc1be70e9f7808 */ /* 0x000fe40001800100 */
[----:B------:R-:W-:Y:S01]  /*2d60*/  FSEL R161, R15, 0.11284004896879196167, P3 ;  /* 0x3de718af0fa17808 */ /* 0x000fe20001800000 */
[----:B------:R-:W-:Y:S01]  /*2d70*/  FFMA R20, R21, R20, R19 ;  /* 0x0000001415147223 */ /* 0x000fe20000000013 */
[----:B------:R-:W-:-:S02]  /*2d80*/  MOV R19, 0x3f69b4f9 ;  /* 0x3f69b4f900137802 */ /* 0x000fc40000000f00 */
[----:B------:R-:W-:Y:S01]  /*2d90*/  FSEL R160, -|R163|, R163, P3 ;  /* 0x000000a3a3a07208 */ /* 0x000fe20001800300 */
[----:B------:R-:W-:Y:S01]  /*2da0*/  FFMA R158, R21, R20, R159 ;  /* 0x00000014159e7223 */ /* 0x000fe2000000009f */
[----:B------:R-:W-:Y:S02]  /*2db0*/  MOV R20, 0x3f210a14 ;  /* 0x3f210a1400147802 */ /* 0x000fe40000000f00 */
[----:B------:R-:W-:Y:S01]  /*2dc0*/  FSEL R159, R19, -0.37612664699554443359, P3 ;  /* 0xbec093ac139f7808 */ /* 0x000fe20001800000 */
[----:B------:R-:W-:Y:S01]  /*2dd0*/  FFMA R158, R21, R158, R161 ;  /* 0x0000009e159e7223 */ /* 0x000fe200000000a1 */
[----:B------:R-:W-:-:S03]  /*2de0*/  FSEL R161, R20, 0.12837915122509002686, P3 ;  /* 0x3e0375d314a17808 */ /* 0x000fc60001800000 */
[C---:B------:R-:W-:Y:S01]  /*2df0*/  FFMA R158, R21.reuse, R158, R159 ;  /* 0x0000009e159e7223 */ /* 0x040fe2000000009f */
[----:B------:R-:W-:Y:S01]  /*2e00*/  FMUL R159, R154, R28 ;  /* 0x0000001c9a9f7220 */ /* 0x000fe20000400000 */
[----:B------:R-:W-:Y:S02]  /*2e10*/  HADD2.F32 R28, -RZ, R5.H1_H1 ;  /* 0x30000005ff1c7230 */ /* 0x000fe40000004100 */
[----:B------:R-:W-:Y:S01]  /*2e20*/  FFMA R21, R21, R158, R161 ;  /* 0x0000009e15157223 */ /* 0x000fe200000000a1 */
[--C-:B------:R-:W-:Y:S02]  /*2e30*/  HADD2.F32 R158, -RZ, R6.reuse.H0_H0 ;  /* 0x20000006ff9e7230 */ /* 0x100fe40000004100 */
[----:B------:R-:W-:Y:S01]  /*2e40*/  FFMA R27, R153, R28, R162 ;  /* 0x0000001c991b7223 */ /* 0x000fe200000000a2 */
[----:B------:R-:W-:Y:S01]  /*2e50*/  FFMA R21, R21, R160, R160 ;  /* 0x000000a015157223 */ /* 0x000fe200000000a0 */
[----:B------:R-:W-:Y:S02]  /*2e60*/  HADD2.F32 R160, -RZ, R6.H1_H1 ;  /* 0x30000006ffa07230 */ /* 0x000fe40000004100 */
[----:B------:R-:W-:Y:S01]  /*2e70*/  FFMA R28, R153, R158, R159 ;  /* 0x0000009e991c7223 */ /* 0x000fe2000000009f */
[C---:B------:R-:W-:Y:S01]  /*2e80*/  FMUL R170, R27.reuse, 0.70710676908493041992 ;  /* 0x3f3504f31baa7820 */ /* 0x040fe20000400000 */
[----:B------:R-:W1:Y:S01]  /*2e90*/  @P3 MUFU.EX2 R161, R21 ;  /* 0x0000001500a13308 */ /* 0x000e620000000800 */
[----:B------:R-:W-:Y:S01]  /*2ea0*/  FMUL R27, R27, 0.5 ;  /* 0x3f0000001b1b7820 */ /* 0x000fe20000400000 */
[C---:B------:R-:W-:Y:S01]  /*2eb0*/  FMUL R162, R28.reuse, 0.70710676908493041992 ;  /* 0x3f3504f31ca27820 */ /* 0x040fe20000400000 */
[----:B------:R-:W-:Y:S01]  /*2ec0*/  FFMA R29, R153, R160, R29 ;  /* 0x000000a0991d7223 */ /* 0x000fe2000000001d */
[----:B------:R-:W-:-:S02]  /*2ed0*/  FMUL R28, R28, 0.5 ;  /* 0x3f0000001c1c7820 */ /* 0x000fc40000400000 */
[C---:B------:R-:W-:Y:S01]  /*2ee0*/  FMUL R165, R162.reuse, R162 ;  /* 0x000000a2a2a57220 */ /* 0x040fe20000400000 */
[----:B------:R-:W-:-:S04]  /*2ef0*/  FSETP.GE.AND P4, PT, |R162|, 1.0029599666595458984, PT ;  /* 0x3f8060fea200780b */ /* 0x000fc80003f86200 */
[----:B------:R-:W-:Y:S02]  /*2f00*/  FSEL R164, |R162|, R165, P4 ;  /* 0x000000a5a2a47208 */ /* 0x000fe40002000200 */
[----:B------:R-:W-:Y:S02]  /*2f10*/  FSEL R165, R3, 8.4834944573231041431e-05, P4 ;  /* 0x38b1e96a03a57808 */ /* 0x000fe40002000000 */
[----:B------:R-:W-:Y:S01]  /*2f20*/  FSEL R167, -R12, -0.00082130916416645050049, P4 ;  /* 0xba574d200ca77808 */ /* 0x000fe20002000100 */
[----:B-1----:R-:W-:Y:S01]  /*2f30*/  @P3 FADD R158, -R161, 1 ;  /* 0x3f800000a19e3421 */ /* 0x002fe20000000100 */
[----:B------:R-:W-:Y:S01]  /*2f40*/  FMUL R161, R29, 0.70710676908493041992 ;  /* 0x3f3504f31da17820 */ /* 0x000fe20000400000 */
[----:B------:R-:W-:Y:S02]  /*2f50*/  FSEL R169, R13, 0.0052134888246655464172, P4 ;  /* 0x3baad5ea0da97808 */ /* 0x000fe40002000000 */
[----:B------:R-:W-:Y:S01]  /*2f60*/  FFMA R167, R164, R165, R167 ;  /* 0x000000a5a4a77223 */ /* 0x000fe200000000a7 */
[----:B------:R-:W-:Y:S01]  /*2f70*/  FMUL R29, R29, 0.5 ;  /* 0x3f0000001d1d7820 */ /* 0x000fe20000400000 */
[----:B------:R-:W-:Y:S01]  /*2f80*/  @P3 LOP3.LUT R21, R158, 0x80000000, R163, 0xb8, !PT ;  /* 0x800000009e153812 */ /* 0x000fe200078eb8a3 */
[C---:B------:R-:W-:Y:S01]  /*2f90*/  FMUL R158, R170.reuse, R170 ;  /* 0x000000aaaa9e7220 */ /* 0x040fe20000400000 */
[----:B------:R-:W-:Y:S01]  /*2fa0*/  FSETP.GE.AND P3, PT, |R170|, 1.0029599666595458984, PT ;  /* 0x3f8060feaa00780b */ /* 0x000fe20003f66200 */
[C---:B------:R-:W-:Y:S01]  /*2fb0*/  FMUL R160, R161.reuse, R161 ;  /* 0x000000a1a1a07220 */ /* 0x040fe20000400000 */
[----:B------:R-:W-:Y:S01]  /*2fc0*/  FSETP.GE.AND P5, PT, |R161|, 1.0029599666595458984, PT ;  /* 0x3f8060fea100780b */ /* 0x000fe20003fa6200 */
[----:B------:R-:W-:Y:S01]  /*2fd0*/  FFMA R167, R164, R167, R169 ;  /* 0x000000a7a4a77223 */ /* 0x000fe200000000a9 */
[----:B------:R-:W-:Y:S01]  /*2fe0*/  FSEL R158, |R170|, R158, P3 ;  /* 0x0000009eaa9e7208 */ /* 0x000fe20001800200 */
[----:B------:R-:W-:Y:S01]  /*2ff0*/  FADD R21, R21, 1 ;  /* 0x3f80000015157421 */ /* 0x000fe20000000000 */
[----:B------:R-:W-:-:S02]  /*3000*/  FSEL R159, R3, 8.4834944573231041431e-05, P3 ;  /* 0x38b1e96a039f7808 */ /* 0x000fc40001800000 */
[----:B------:R-:W-:Y:S02]  /*3010*/  FSEL R163, -R12, -0.00082130916416645050049, P3 ;  /* 0xba574d200ca37808 */ /* 0x000fe40001800100 */
[----:B------:R-:W-:Y:S02]  /*3020*/  FSEL R165, -R14, -0.026868773624300956726, P3 ;  /* 0xbcdc1be70ea57808 */ /* 0x000fe40001800100 */
[----:B------:R-:W-:Y:S01]  /*3030*/  FSEL R166, |R161|, R160, P5 ;  /* 0x000000a0a1a67208 */ /* 0x000fe20002800200 */
[----:B------:R-:W-:Y:S01]  /*3040*/  FFMA R159, R158, R159, R163 ;  /* 0x0000009f9e9f7223 */ /* 0x000fe200000000a3 */
[----:B------:R-:W-:Y:S02]  /*3050*/  FSEL R163, R13, 0.0052134888246655464172, P3 ;  /* 0x3baad5ea0da37808 */ /* 0x000fe40001800000 */
[----:B------:R-:W-:Y:S02]  /*3060*/  FSEL R171, R3, 8.4834944573231041431e-05, P5 ;  /* 0x38b1e96a03ab7808 */ /* 0x000fe40002800000 */
[----:B------:R-:W-:Y:S01]  /*3070*/  FSEL R173, -R12, -0.00082130916416645050049, P5 ;  /* 0xba574d200cad7808 */ /* 0x000fe20002800100 */
[----:B------:R-:W-:Y:S01]  /*3080*/  FFMA R159, R158, R159, R163 ;  /* 0x0000009f9e9f7223 */ /* 0x000fe200000000a3 */
[----:B------:R-:W-:-:S02]  /*3090*/  FSEL R163, R15, 0.11284004896879196167, P3 ;  /* 0x3de718af0fa37808 */ /* 0x000fc40001800000 */
[----:B------:R-:W-:Y:S01]  /*30a0*/  FSEL R177, R13, 0.0052134888246655464172, P5 ;  /* 0x3baad5ea0db17808 */ /* 0x000fe20002800000 */
[----:B------:R-:W-:Y:S01]  /*30b0*/  FFMA R159, R158, R159, R165 ;  /* 0x0000009f9e9f7223 */ /* 0x000fe200000000a5 */
[----:B------:R-:W-:Y:S01]  /*30c0*/  FFMA R171, R166, R171, R173 ;  /* 0x000000aba6ab7223 */ /* 0x000fe200000000ad */
[----:B------:R-:W-:Y:S02]  /*30d0*/  FSEL R169, -R14, -0.026868773624300956726, P4 ;  /* 0xbcdc1be70ea97808 */ /* 0x000fe40002000100 */
[----:B------:R-:W-:Y:S01]  /*30e0*/  FSEL R165, R19, -0.37612664699554443359, P3 ;  /* 0xbec093ac13a57808 */ /* 0x000fe20001800000 */
[----:B------:R-:W-:Y:S01]  /*30f0*/  FFMA R159, R158, R159, R163 ;  /* 0x0000009f9e9f7223 */ /* 0x000fe200000000a3 */
[----:B------:R-:W-:Y:S01]  /*3100*/  FFMA R177, R166, R171, R177 ;  /* 0x000000aba6b17223 */ /* 0x000fe200000000b1 */
[----:B------:R-:W-:Y:S01]  /*3110*/  FSEL R171, R15, 0.11284004896879196167, P4 ;  /* 0x3de718af0fab7808 */ /* 0x000fe20002000000 */
[----:B------:R-:W-:Y:S01]  /*3120*/  FFMA R167, R164, R167, R169 ;  /* 0x000000a7a4a77223 */ /* 0x000fe200000000a9 */
[----:B------:R-:W-:Y:S01]  /*3130*/  FSEL R163, R20, 0.12837915122509002686, P3 ;  /* 0x3e0375d314a37808 */ /* 0x000fe20001800000 */
[----:B------:R-:W-:Y:S01]  /*3140*/  FFMA R159, R158, R159, R165 ;  /* 0x0000009f9e9f7223 */ /* 0x000fe200000000a5 */
[----:B------:R-:W-:Y:S01]  /*3150*/  FSEL R173, -R14, -0.026868773624300956726, P5 ;  /* 0xbcdc1be70ead7808 */ /* 0x000fe20002800100 */
[----:B------:R-:W-:Y:S01]  /*3160*/  FFMA R167, R164, R167, R171 ;  /* 0x000000a7a4a77223 */ /* 0x000fe200000000ab */
[----:B------:R-:W-:Y:S01]  /*3170*/  FSEL R165, R19, -0.37612664699554443359, P4 ;  /* 0xbec093ac13a57808 */ /* 0x000fe20002000000 */
[----:B------:R-:W-:Y:S01]  /*3180*/  FFMA R159, R158, R159, R163 ;  /* 0x0000009f9e9f7223 */ /* 0x000fe200000000a3 */
[----:B------:R-:W-:Y:S01]  /*3190*/  FSEL R160, -|R170|, R170, P3 ;  /* 0x000000aaaaa07208 */ /* 0x000fe20001800300 */
[----:B------:R-:W-:Y:S01]  /*31a0*/  FFMA R173, R166, R177, R173 ;  /* 0x000000b1a6ad7223 */ /* 0x000fe200000000ad */
[----:B------:R-:W-:Y:S01]  /*31b0*/  FSEL R169, R15, 0.11284004896879196167, P5 ;  /* 0x3de718af0fa97808 */ /* 0x000fe20002800000 */
[----:B------:R-:W-:Y:S01]  /*31c0*/  FFMA R165, R164, R167, R165 ;  /* 0x000000a7a4a57223 */ /* 0x000fe200000000a5 */
[----:B------:R-:W-:Y:S01]  /*31d0*/  FSEL R163, R20, 0.12837915122509002686, P4 ;  /* 0x3e0375d314a37808 */ /* 0x000fe20002000000 */
[----:B------:R-:W-:Y:S01]  /*31e0*/  FFMA R160, R159, R160, R160 ;  /* 0x000000a09fa07223 */ /* 0x000fe200000000a0 */
[----:B------:R-:W-:Y:S01]  /*31f0*/  FSEL R159, R19, -0.37612664699554443359, P5 ;  /* 0xbec093ac139f7808 */ /* 0x000fe20002800000 */
[----:B------:R-:W-:Y:S01]  /*3200*/  FFMA R169, R166, R173, R169 ;  /* 0x000000ada6a97223 */ /* 0x000fe200000000a9 */
[----:B------:R-:W-:Y:S01]  /*3210*/  FSEL R158, -|R162|, R162, P4 ;  /* 0x000000a2a29e7208 */ /* 0x000fe20002000300 */
[----:B------:R-:W-:Y:S01]  /*3220*/  FFMA R163, R164, R165, R163 ;  /* 0x000000a5a4a37223 */ /* 0x000fe200000000a3 */
[----:B------:R-:W-:Y:S01]  /*3230*/  FSEL R164, R20, 0.12837915122509002686, P5 ;  /* 0x3e0375d314a47808 */ /* 0x000fe20002800000 */
[C---:B------:R-:W-:Y:S01]  /*3240*/  FFMA R169, R166.reuse, R169, R159 ;  /* 0x000000a9a6a97223 */ /* 0x040fe2000000009f */
[----:B------:R-:W1:Y:S01]  /*3250*/  @P3 MUFU.EX2 R165, R160 ;  /* 0x000000a000a53308 */ /* 0x000e620000000800 */
[----:B------:R-:W-:Y:S01]  /*3260*/  FFMA R159, R163, R158, R158 ;  /* 0x0000009ea39f7223 */ /* 0x000fe2000000009e */
[----:B------:R-:W-:Y:S01]  /*3270*/  FSEL R163, -|R161|, R161, P5 ;  /* 0x000000a1a1a37208 */ /* 0x000fe20002800300 */
[----:B------:R-:W-:Y:S01]  /*3280*/  FFMA R164, R166, R169, R164 ;  /* 0x000000a9a6a47223 */ /* 0x000fe200000000a4 */
[----:B------:R-:W-:Y:S01]  /*3290*/  FMUL R166, R154, R30 ;  /* 0x0000001e9aa67220 */ /* 0x000fe20000400000 */
[----:B------:R-:W-:-:S02]  /*32a0*/  HADD2.F32 R30, -RZ, R7.H0_H0 ;  /* 0x20000007ff1e7230 */ /* 0x000fc40000004100 */
[----:B------:R-:W-:Y:S01]  /*32b0*/  FFMA R158, R164, R163, R163 ;  /* 0x000000a3a49e7223 */ /* 0x000fe200000000a3 */
[----:B------:R-:W2:Y:S01]  /*32c0*/  @P4 MUFU.EX2 R167, R159 ;  /* 0x0000009f00a74308 */ /* 0x000ea20000000800 */
[----:B------:R-:W-:Y:S01]  /*32d0*/  FMUL R163, R154, R32 ;  /* 0x000000209aa37220 */ /* 0x000fe20000400000 */
[----:B------:R-:W-:Y:S02]  /*32e0*/  HADD2.F32 R32, -RZ, R7.H1_H1 ;  /* 0x30000007ff207230 */ /* 0x000fe40000004100 */
[C---:B------:R-:W-:Y:S01]  /*32f0*/  FFMA R30, R153.reuse, R30, R166 ;  /* 0x0000001e991e7223 */ /* 0x040fe200000000a6 */
[----:B---3--:R-:W-:Y:S02]  /*3300*/  HADD2.F32 R164, -RZ, R8.H0_H0 ;  /* 0x20000008ffa47230 */ /* 0x008fe40000004100 */
[----:B------:R-:W-:Y:S01]  /*3310*/  FFMA R31, R153, R32, R31 ;  /* 0x00000020991f7223 */ /* 0x000fe2000000001f */
[----:B------:R-:W3:Y:S01]  /*3320*/  @P5 MUFU.EX2 R168, R158 ;  /* 0x0000009e00a85308 */ /* 0x000ee20000000800 */
[----:B-1----:R-:W-:Y:S01]  /*3330*/  @P3 FADD R165, -R165, 1 ;  /* 0x3f800000a5a53421 */ /* 0x002fe20000000100 */
[C---:B------:R-:W-:Y:S01]  /*3340*/  FMUL R166, R30.reuse, 0.70710676908493041992 ;  /* 0x3f3504f31ea67820 */ /* 0x040fe20000400000 */
[----:B------:R-:W-:Y:S01]  /*3350*/  FFMA R32, R153, R164, R163 ;  /* 0x000000a499207223 */ /* 0x000fe200000000a3 */
[----:B------:R-:W-:-:S02]  /*3360*/  FMUL R30, R30, 0.5 ;  /* 0x3f0000001e1e7820 */ /* 0x000fc40000400000 */
[----:B------:R-:W-:Y:S01]  /*3370*/  @P3 LOP3.LUT R160, R165, 0x80000000, R170, 0xb8, !PT ;  /* 0x80000000a5a03812 */ /* 0x000fe200078eb8aa */
[----:B------:R-:W-:Y:S01]  /*3380*/  FMUL R165, R31, 0.70710676908493041992 ;  /* 0x3f3504f31fa57820 */ /* 0x000fe20000400000 */
[----:B------:R-:W-:Y:S01]  /*3390*/  FSETP.GE.AND P3, PT, |R166|, 1.0029599666595458984, PT ;  /* 0x3f8060fea600780b */ /* 0x000fe20003f66200 */
[----:B--2---:R-:W-:Y:S01]  /*33a0*/  @P4 FADD R167, -R167, 1 ;  /* 0x3f800000a7a74421 */ /* 0x004fe20000000100 */
[----:B------:R-:W-:Y:S01]  /*33b0*/  FMUL R164, R32, 0.70710676908493041992 ;  /* 0x3f3504f320a47820 */ /* 0x000fe20000400000 */
[----:B------:R-:W-:Y:S01]  /*33c0*/  FMUL R170, R165, R165 ;  /* 0x000000a5a5aa7220 */ /* 0x000fe20000400000 */
[----:B------:R-:W-:Y:S02]  /*33d0*/  FADD R160, R160, 1 ;  /* 0x3f800000a0a07421 */ /* 0x000fe40000000000 */
[----:B------:R-:W-:Y:S01]  /*33e0*/  @P4 LOP3.LUT R159, R167, 0x80000000, R162, 0xb8, !PT ;  /* 0x80000000a79f4812 */ /* 0x000fe200078eb8a2 */
[----:B------:R-:W-:Y:S01]  /*33f0*/  FMUL R167, R164, R164 ;  /* 0x000000a4a4a77220 */ /* 0x000fe20000400000 */
[----:B------:R-:W-:Y:S01]  /*3400*/  FSETP.GE.AND P4, PT, |R165|, 1.0029599666595458984, PT ;  /* 0x3f8060fea500780b */ /* 0x000fe20003f86200 */
[----:B---3--:R-:W-:Y:S01]  /*3410*/  @P5 FADD R168, -R168, 1 ;  /* 0x3f800000a8a85421 */ /* 0x008fe20000000100 */
[----:B------:R-:W-:Y:S01]  /*3420*/  FSEL R162, R3, 8.4834944573231041431e-05, P3 ;  /* 0x38b1e96a03a27808 */ /* 0x000fe20001800000 */
[----:B------:R-:W-:Y:S01]  /*3430*/  FADD R159, R159, 1 ;  /* 0x3f8000009f9f7421 */ /* 0x000fe20000000000 */
[----:B------:R-:W-:Y:S01]  /*3440*/  FSEL R163, |R165|, R170, P4 ;  /* 0x000000aaa5a37208 */ /* 0x000fe20002000200 */
[----:B------:R-:W-:Y:S01]  /*3450*/  FMUL R160, R160, R27 ;  /* 0x0000001ba0a07220 */ /* 0x000fe20000400000 */
[----:B------:R-:W-:Y:S01]  /*3460*/  @P5 LOP3.LUT R158, R168, 0x80000000, R161, 0xb8, !PT ;  /* 0x80000000a89e5812 */ /* 0x000fe200078eb8a1 */
[----:B------:R-:W-:Y:S01]  /*3470*/  FMUL R161, R166, R166 ;  /* 0x000000a6a6a17220 */ /* 0x000fe20000400000 */
[----:B------:R-:W-:Y:S01]  /*3480*/  FSEL R168, -R12, -0.00082130916416645050049, P3 ;  /* 0xba574d200ca87808 */ /* 0x000fe20001800100 */
[----:B------:R-:W-:Y:S01]  /*3490*/  FMUL R159, R159, R28 ;  /* 0x0000001c9f9f7220 */ /* 0x000fe20000400000 */
[----:B------:R-:W-:Y:S01]  /*34a0*/  FSETP.GE.AND P5, PT, |R164|, 1.0029599666595458984, PT ;  /* 0x3f8060fea400780b */ /* 0x000fe20003fa6200 */
[----:B------:R-:W-:Y:S01]  /*34b0*/  FADD R158, R158, 1 ;  /* 0x3f8000009e9e7421 */ /* 0x000fe20000000000 */
[----:B------:R-:W-:-:S02]  /*34c0*/  FSEL R161, |R166|, R161, P3 ;  /* 0x000000a1a6a17208 */ /* 0x000fc40001800200 */
[----:B------:R-:W-:Y:S01]  /*34d0*/  FSEL R170, R3, 8.4834944573231041431e-05, P4 ;  /* 0x38b1e96a03aa7808 */ /* 0x000fe20002000000 */
[----:B------:R-:W-:Y:S01]  /*34e0*/  FMUL R158, R158, R29 ;  /* 0x0000001d9e9e7220 */ /* 0x000fe20000400000 */
[----:B------:R-:W-:Y:S01]  /*34f0*/  FSEL R172, -R12, -0.00082130916416645050049, P4 ;  /* 0xba574d200cac7808 */ /* 0x000fe20002000100 */
[----:B------:R-:W-:Y:S01]  /*3500*/  FFMA R162, R161, R162, R168 ;  /* 0x000000a2a1a27223 */ /* 0x000fe200000000a8 */
[----:B------:R-:W-:Y:S02]  /*3510*/  FSEL R168, R13, 0.0052134888246655464172, P3 ;  /* 0x3baad5ea0da87808 */ /* 0x000fe40001800000 */
[----:B------:R-:W-:Y:S01]  /*3520*/  FSEL R167, |R164|, R167, P5 ;  /* 0x000000a7a4a77208 */ /* 0x000fe20002800200 */
[----:B------:R-:W-:Y:S01]  /*3530*/  FFMA R172, R163, R170, R172 ;  /* 0x000000aaa3ac7223 */ /* 0x000fe200000000ac */
[----:B------:R-:W-:Y:S01]  /*3540*/  FSEL R178, R3, 8.4834944573231041431e-05, P5 ;  /* 0x38b1e96a03b27808 */ /* 0x000fe20002800000 */
[----:B------:R-:W-:Y:S01]  /*3550*/  FFMA R162, R161, R162, R168 ;  /* 0x000000a2a1a27223 */ /* 0x000fe200000000a8 */
[----:B------:R-:W-:-:S02]  /*3560*/  FSEL R180, -R12, -0.00082130916416645050049, P5 ;  /* 0xba574d200cb47808 */ /* 0x000fc40002800100 */
[----:B------:R-:W-:Y:S02]  /*3570*/  FSEL R176, R13, 0.0052134888246655464172, P4 ;  /* 0x3baad5ea0db07808 */ /* 0x000fe40002000000 */
[C---:B------:R-:W-:Y:S01]  /*3580*/  FSEL R170, -R14.reuse, -0.026868773624300956726, P3 ;  /* 0xbcdc1be70eaa7808 */ /* 0x040fe20001800100 */
[----:B------:R-:W-:Y:S01]  /*3590*/  FFMA R178, R167, R178, R180 ;  /* 0x000000b2a7b27223 */ /* 0x000fe200000000b4 */
[----:B------:R-:W-:Y:S01]  /*35a0*/  FSEL R182, R13, 0.0052134888246655464172, P5 ;  /* 0x3baad5ea0db67808 */ /* 0x000fe20002800000 */
[----:B------:R-:W-:Y:S01]  /*35b0*/  FFMA R172, R163, R172, R176 ;  /* 0x000000aca3ac7223 */ /* 0x000fe200000000b0 */
[C---:B------:R-:W-:Y:S01]  /*35c0*/  FSEL R176, -R14.reuse, -0.026868773624300956726, P4 ;  /* 0xbcdc1be70eb07808 */ /* 0x040fe20002000100 */
[----:B------:R-:W-:Y:S01]  /*35d0*/  FFMA R162, R161, R162, R170 ;  /* 0x000000a2a1a27223 */ /* 0x000fe200000000aa */
[----:B------:R-:W-:Y:S01]  /*35e0*/  FSEL R168, R15, 0.11284004896879196167, P3 ;  /* 0x3de718af0fa87808 */ /* 0x000fe20001800000 */
[----:B------:R-:W-:Y:S01]  /*35f0*/  FFMA R182, R167, R178, R182 ;  /* 0x000000b2a7b67223 */ /* 0x000fe200000000b6 */
[----:B------:R-:W-:Y:S01]  /*3600*/  FSEL R178, R15, 0.11284004896879196167, P4 ;  /* 0x3de718af0fb27808 */ /* 0x000fe20002000000 */
[----:B------:R-:W-:Y:S01]  /*3610*/  FFMA R172, R163, R172, R176 ;  /* 0x000000aca3ac7223 */ /* 0x000fe200000000b0 */
[----:B------:R-:W-:Y:S01]  /*3620*/  FSEL R170, R19, -0.37612664699554443359, P3 ;  /* 0xbec093ac13aa7808 */ /* 0x000fe20001800000 */
[----:B------:R-:W-:Y:S01]  /*3630*/  FFMA R162, R161, R162, R168 ;  /* 0x000000a2a1a27223 */ /* 0x000fe200000000a8 */
[----:B------:R-:W-:Y:S01]  /*3640*/  FSEL R180, -R14, -0.026868773624300956726, P5 ;  /* 0xbcdc1be70eb47808 */ /* 0x000fe20002800100 */
[----:B------:R-:W-:Y:S01]  /*3650*/  FFMA R172, R163, R172, R178 ;  /* 0x000000aca3ac7223 */ /* 0x000fe200000000b2 */
[C---:B------:R-:W-:Y:S01]  /*3660*/  FSEL R168, R20.reuse, 0.12837915122509002686, P3 ;  /* 0x3e0375d314a87808 */ /* 0x040fe20001800000 */
[----:B------:R-:W-:Y:S01]  /*3670*/  FFMA R162, R161, R162, R170 ;  /* 0x000000a2a1a27223 */ /* 0x000fe200000000aa */
[----:B------:R-:W-:Y:S01]  /*3680*/  FSEL R178, R15, 0.11284004896879196167, P5 ;  /* 0x3de718af0fb27808 */ /* 0x000fe20002800000 */
[----:B------:R-:W-:Y:S01]  /*3690*/  FFMA R180, R167, R182, R180 ;  /* 0x000000b6a7b47223 */ /* 0x000fe200000000b4 */
[----:B------:R-:W-:Y:S01]  /*36a0*/  FSEL R176, R19, -0.37612664699554443359, P4 ;  /* 0xbec093ac13b07808 */ /* 0x000fe20002000000 */
[----:B------:R-:W-:Y:S01]  /*36b0*/  FFMA R161, R161, R162, R168 ;  /* 0x000000a2a1a17223 */ /* 0x000fe200000000a8 */
[----:B------:R-:W-:Y:S01]  /*36c0*/  FSEL R168, R19, -0.37612664699554443359, P5 ;  /* 0xbec093ac13a87808 */ /* 0x000fe20002800000 */
[----:B------:R-:W-:Y:S01]  /*36d0*/  FFMA R178, R167, R180, R178 ;  /* 0x000000b4a7b27223 */ /* 0x000fe200000000b2 */
[----:B------:R-:W-:Y:S01]  /*36e0*/  FSEL R162, R20, 0.12837915122509002686, P4 ;  /* 0x3e0375d314a27808 */ /* 0x000fe20002000000 */
[----:B------:R-:W-:Y:S01]  /*36f0*/  FFMA R172, R163, R172, R176 ;  /* 0x000000aca3ac7223 */ /* 0x000fe200000000b0 */
[----:B------:R-:W-:Y:S01]  /*3700*/  FSEL R170, -|R166|, R166, P3 ;  /* 0x000000a6a6aa7208 */ /* 0x000fe20001800300 */
[----:B------:R-:W-:Y:S01]  /*3710*/  FFMA R168, R167, R178, R168 ;  /* 0x000000b2a7a87223 */ /* 0x000fe200000000a8 */
[----:B------:R-:W-:Y:S01]  /*3720*/  FSEL R171, R20, 0.12837915122509002686, P5 ;  /* 0x3e0375d314ab7808 */ /* 0x000fe20002800000 */
[----:B------:R-:W-:Y:S01]  /*3730*/  FFMA R162, R163, R172, R162 ;  /* 0x000000aca3a27223 */ /* 0x000fe200000000a2 */
[----:B------:R-:W-:Y:S01]  /*3740*/  FSEL R163, -|R165|, R165, P4 ;  /* 0x000000a5a5a37208 */ /* 0x000fe20002000300 */
[----:B------:R-:W-:Y:S01]  /*3750*/  FFMA R161, R161, R170, R170 ;  /* 0x000000aaa1a17223 */ /* 0x000fe200000000aa */
[----:B------:R-:W-:Y:S01]  /*3760*/  FSEL R173, -|R164|, R164, P5 ;  /* 0x000000a4a4ad7208 */ /* 0x000fe20002800300 */
[----:B------:R-:W-:Y:S01]  /*3770*/  FFMA R168, R167, R168, R171 ;  /* 0x000000a8a7a87223 */ /* 0x000fe200000000ab */
[----:B------:R-:W-:Y:S01]  /*3780*/  FMUL R167, R154, R34 ;  /* 0x000000229aa77220 */ /* 0x000fe20000400000 */
[----:B------:R-:W-:Y:S01]  /*3790*/  FFMA R163, R162, R163, R163 ;  /* 0x000000a3a2a37223 */ /* 0x000fe200000000a3 */
[----:B------:R-:W1:Y:S01]  /*37a0*/  @P3 MUFU.EX2 R169, R161 ;  /* 0x000000a100a93308 */ /* 0x000e620000000800 */
[----:B------:R-:W-:Y:S01]  /*37b0*/  FFMA R162, R168, R173, R173 ;  /* 0x000000ada8a27223 */ /* 0x000fe200000000ad */
[----:B------:R-:W-:-:S02]  /*37c0*/  HADD2.F32 R34, -RZ, R8.H1_H1 ;  /* 0x30000008ff227230 */ /* 0x000fc40000004100 */
[----:B------:R-:W-:Y:S01]  /*37d0*/  FMUL R172, R154, R33 ;  /* 0x000000219aac7220 */ /* 0x000fe20000400000 */
[--C-:B------:R-:W-:Y:S02]  /*37e0*/  HADD2.F32 R168, -RZ, R9.reuse.H0_H0 ;  /* 0x20000009ffa87230 */ /* 0x100fe40000004100 */
[----:B------:R-:W-:Y:S02]  /*37f0*/  HADD2.F32 R170, -RZ, R9.H1_H1 ;  /* 0x30000009ffaa7230 */ /* 0x000fe40000004100 */
[C---:B------:R-:W-:Y:S01]  /*3800*/  FFMA R33, R153.reuse, R34, R172 ;  /* 0x0000002299217223 */ /* 0x040fe200000000ac */
[----:B------:R-:W2:Y:S01]  /*3810*/  @P5 MUFU.EX2 R173, R162 ;  /* 0x000000a200ad5308 */ /* 0x000ea20000000800 */
[C---:B------:R-:W-:Y:S01]  /*3820*/  FFMA R34, R153.reuse, R168, R167 ;  /* 0x000000a899227223 */ /* 0x040fe200000000a7 */
[----:B------:R-:W-:-:S03]  /*3830*/  FFMA R35, R153, R170, R35 ;  /* 0x000000aa99237223 */ /* 0x000fc60000000023 */
[----:B------:R-:W-:Y:S01]  /*3840*/  FMUL R168, R34, 0.70710676908493041992 ;  /* 0x3f3504f322a87820 */ /* 0x000fe20000400000 */
[----:B------:R-:W-:Y:S02]  /*3850*/  FMUL R167, R35, 0.70710676908493041992 ;  /* 0x3f3504f323a77820 */ /* 0x000fe40000400000 */
[----:B------:R-:W3:Y:S01]  /*3860*/  @P4 MUFU.EX2 R171, R163 ;  /* 0x000000a300ab4308 */ /* 0x000ee20000000800 */
[----:B-1----:R-:W-:-:S05]  /*3870*/  @P3 FADD R169, -R169, 1 ;  /* 0x3f800000a9a93421 */ /* 0x002fca0000000100 */
[----:B------:R-:W-:Y:S01]  /*3880*/  @P3 LOP3.LUT R161, R169, 0x80000000, R166, 0xb8, !PT ;  /* 0x80000000a9a13812 */ /* 0x000fe200078eb8a6 */
[----:B------:R-:W-:Y:S01]  /*3890*/  FMUL R169, R33, 0.70710676908493041992 ;  /* 0x3f3504f321a97820 */ /* 0x000fe20000400000 */
[----:B------:R-:W-:Y:S01]  /*38a0*/  FMUL R166, R167, R167 ;  /* 0x000000a7a7a67220 */ /* 0x000fe20000400000 */
[----:B--2---:R-:W-:Y:S01]  /*38b0*/  @P5 FADD R173, -R173, 1 ;  /* 0x3f800000adad5421 */ /* 0x004fe20000000100 */
[----:B------:R-:W-:Y:S01]  /*38c0*/  FMUL R33, R33, 0.5 ;  /* 0x3f00000021217820 */ /* 0x000fe20000400000 */
[----:B------:R-:W-:Y:S01]  /*38d0*/  FADD R161, R161, 1 ;  /* 0x3f800000a1a17421 */ /* 0x000fe20000000000 */
[----:B------:R-:W-:Y:S02]  /*38e0*/  FSETP.GE.AND P3, PT, |R169|, 1.0029599666595458984, PT ;  /* 0x3f8060fea900780b */ /* 0x000fe40003f66200 */
[----:B------:R-:W-:Y:S01]  /*38f0*/  @P5 LOP3.LUT R162, R173, 0x80000000, R164, 0xb8, !PT ;  /* 0x80000000ada25812 */ /* 0x000fe200078eb8a4 */
[----:B------:R-:W-:Y:S01]  /*3900*/  FMUL R164, R169, R169 ;  /* 0x000000a9a9a47220 */ /* 0x000fe20000400000 */
[----:B------:R-:W-:Y:S01]  /*3910*/  FMUL R173, R168, R168 ;  /* 0x000000a8a8ad7220 */ /* 0x000fe20000400000 */
[----:B---3--:R-:W-:Y:S01]  /*3920*/  @P4 FADD R172, -R171, 1 ;  /* 0x3f800000abac4421 */ /* 0x008fe20000000100 */
[----:B------:R-:W-:Y:S01]  /*3930*/  FSEL R171, -R12, -0.00082130916416645050049, P3 ;  /* 0xba574d200cab7808 */ /* 0x000fe20001800100 */
[----:B------:R-:W-:Y:S01]  /*3940*/  FADD R162, R162, 1 ;  /* 0x3f800000a2a27421 */ /* 0x000fe20000000000 */
[----:B------:R-:W-:-:S02]  /*3950*/  FSEL R164, |R169|, R164, P3 ;  /* 0x000000a4a9a47208 */ /* 0x000fc40001800200 */
[----:B------:R-:W-:Y:S02]  /*3960*/  @P4 LOP3.LUT R163, R172, 0x80000000, R165, 0xb8, !PT ;  /* 0x80000000aca34812 */ /* 0x000fe400078eb8a5 */
[C---:B------:R-:W-:Y:S02]  /*3970*/  FSETP.GE.AND P4, PT, |R168|.reuse, 1.0029599666595458984, PT ;  /* 0x3f8060fea800780b */ /* 0x040fe40003f86200 */
[----:B------:R-:W-:Y:S01]  /*3980*/  FSEL R165, R3, 8.4834944573231041431e-05, P3 ;  /* 0x38b1e96a03a57808 */ /* 0x000fe20001800000 */
[----:B------:R-:W-:Y:S01]  /*3990*/  FADD R163, R163, 1 ;  /* 0x3f800000a3a37421 */ /* 0x000fe20000000000 */
[----:B------:R-:W-:Y:S02]  /*39a0*/  FSEL R170, |R168|, R173, P4 ;  /* 0x000000ada8aa7208 */ /* 0x000fe40002000200 */
[----:B------:R-:W-:Y:S01]  /*39b0*/  FSEL R173, R3, 8.4834944573231041431e-05, P4 ;  /* 0x38b1e96a03ad7808 */ /* 0x000fe20002000000 */
[----:B------:R-:W-:Y:S01]  /*39c0*/  FFMA R165, R164, R165, R171 ;  /* 0x000000a5a4a57223 */ /* 0x000fe200000000ab */
[----:B------:R-:W-:-:S02]  /*39d0*/  FSEL R177, -R12, -0.00082130916416645050049, P4 ;  /* 0xba574d200cb17808 */ /* 0x000fc40002000100 */
[----:B------:R-:W-:Y:S02]  /*39e0*/  FSEL R171, R13, 0.0052134888246655464172, P3 ;  /* 0x3baad5ea0dab7808 */ /* 0x000fe40001800000 */
[C---:B------:R-:W-:Y:S01]  /*39f0*/  FSETP.GE.AND P5, PT, |R167|.reuse, 1.0029599666595458984, PT ;  /* 0x3f8060fea700780b */ /* 0x040fe20003fa6200 */
[----:B------:R-:W-:Y:S01]  /*3a00*/  FFMA R177, R170, R173, R177 ;  /* 0x000000adaab17223 */ /* 0x000fe200000000b1 */
[----:B------:R-:W-:Y:S01]  /*3a10*/  FSEL R173, -R14, -0.026868773624300956726, P3 ;  /* 0xbcdc1be70ead7808 */ /* 0x000fe20001800100 */
[C---:B------:R-:W-:Y:S01]  /*3a20*/  FFMA R165, R164.reuse, R165, R171 ;  /* 0x000000a5a4a57223 */ /* 0x040fe200000000ab */
[----:B------:R-:W-:Y:S02]  /*3a30*/  FSEL R172, |R167|, R166, P5 ;  /* 0x000000a6a7ac7208 */ /* 0x000fe40002800200 */
[----:B------:R-:W-:Y:S01]  /*3a40*/  FSEL R181, R3, 8.4834944573231041431e-05, P5 ;  /* 0x38b1e96a03b57808 */ /* 0x000fe20002800000 */
[----:B------:R-:W-:Y:S01]  /*3a50*/  FFMA R165, R164, R165, R173 ;  /* 0x000000a5a4a57223 */ /* 0x000fe200000000ad */
[----:B------:R-:W-:-:S02]  /*3a60*/  FSEL R183, -R12, -0.00082130916416645050049, P5 ;  /* 0xba574d200cb77808 */ /* 0x000fc40002800100 */
[----:B------:R-:W-:Y:S02]  /*3a70*/  FSEL R179, R13, 0.0052134888246655464172, P4 ;  /* 0x3baad5ea0db37808 */ /* 0x000fe40002000000 */
[----:B------:R-:W-:Y:S01]  /*3a80*/  FSEL R171, R15, 0.11284004896879196167, P3 ;  /* 0x3de718af0fab7808 */ /* 0x000fe20001800000 */
[----:B------:R-:W-:Y:S01]  /*3a90*/  FFMA R181, R172, R181, R183 ;  /* 0x000000b5acb57223 */ /* 0x000fe200000000b7 */
[----:B------:R-:W-:Y:S01]  /*3aa0*/  FSEL R185, R13, 0.0052134888246655464172, P5 ;  /* 0x3baad5ea0db97808 */ /* 0x000fe20002800000 */
[----:B------:R-:W-:Y:S01]  /*3ab0*/  FFMA R177, R170, R177, R179 ;  /* 0x000000b1aab17223 */ /* 0x000fe200000000b3 */
[----:B------:R-:W-:Y:S01]  /*3ac0*/  FSEL R179, -R14, -0.026868773624300956726, P4 ;  /* 0xbcdc1be70eb37808 */ /* 0x000fe20002000100 */
[----:B------:R-:W-:Y:S01]  /*3ad0*/  FFMA R165, R164, R165, R171 ;  /* 0x000000a5a4a57223 */ /* 0x000fe200000000ab */
[----:B------:R-:W-:Y:S01]  /*3ae0*/  FSEL R173, R19, -0.37612664699554443359, P3 ;  /* 0xbec093ac13ad7808 */ /* 0x000fe20001800000 */
        /* <DEDUP_REMOVED lines=20> */
[----:B------:R-:W-:Y:S01]  /*3c30*/  FFMA R165, R172, R179, R165 ;  /* 0x000000b3aca57223 */ /* 0x000fe200000000a5 */
[----:B------:R-:W-:Y:S01]  /*3c40*/  FSEL R164, -|R168|, R168, P4 ;  /* 0x000000a8a8a47208 */ /* 0x000fe20002000300 */
[----:B------:R-:W1:Y:S02]  /*3c50*/  @P3 MUFU.EX2 R173, R166 ;  /* 0x000000a600ad3308 */ /* 0x000e640000000800 */
[----:B------:R-:W-:Y:S01]  /*3c60*/  FFMA R165, R172, R165, R170 ;  /* 0x000000a5aca57223 */ /* 0x000fe200000000aa */
[----:B------:R-:W-:Y:S01]  /*3c70*/  FMUL R172, R154, R36 ;  /* 0x000000249aac7220 */ /* 0x000fe20000400000 */
[----:B------:R-:W-:Y:S01]  /*3c80*/  FFMA R164, R171, R164, R164 ;  /* 0x000000a4aba47223 */ /* 0x000fe200000000a4 */
[----:B------:R-:W-:-:S02]  /*3c90*/  HADD2.F32 R36, -RZ, R10.H0_H0 ;  /* 0x2000000aff247230 */ /* 0x000fc40000004100 */
[----:B------:R-:W-:Y:S01]  /*3ca0*/  FFMA R165, R165, R176, R176 ;  /* 0x000000b0a5a57223 */ /* 0x000fe200000000b0 */
[----:B------:R-:W-:Y:S01]  /*3cb0*/  FMUL R171, R154, R38 ;  /* 0x000000269aab7220 */ /* 0x000fe20000400000 */
[----:B------:R-:W2:Y:S01]  /*3cc0*/  @P4 MUFU.EX2 R177, R164 ;  /* 0x000000a400b14308 */ /* 0x000ea20000000800 */
[----:B------:R-:W-:Y:S02]  /*3cd0*/  HADD2.F32 R38, -RZ, R10.H1_H1 ;  /* 0x3000000aff267230 */ /* 0x000fe40000004100 */
[C---:B------:R-:W-:Y:S01]  /*3ce0*/  FFMA R36, R153.reuse, R36, R172 ;  /* 0x0000002499247223 */ /* 0x040fe200000000ac */
[----:B------:R-:W-:Y:S02]  /*3cf0*/  HADD2.F32 R170, -RZ, R11.H0_H0 ;  /* 0x2000000bffaa7230 */ /* 0x000fe40000004100 */
[----:B------:R-:W-:Y:S01]  /*3d00*/  FFMA R37, R153, R38, R37 ;  /* 0x0000002699257223 */ /* 0x000fe20000000025 */
[C---:B------:R-:W-:Y:S01]  /*3d10*/  FMUL R172, R36.reuse, 0.70710676908493041992 ;  /* 0x3f3504f324ac7820 */ /* 0x040fe20000400000 */
[----:B------:R-:W3:Y:S01]  /*3d20*/  @P5 MUFU.EX2 R178, R165 ;  /* 0x000000a500b25308 */ /* 0x000ee20000000800 */
[----:B-1----:R-:W-:Y:S01]  /*3d30*/  @P3 FADD R176, -R173, 1 ;  /* 0x3f800000adb03421 */ /* 0x002fe20000000100 */
[----:B------:R-:W-:Y:S01]  /*3d40*/  FFMA R38, R153, R170, R171 ;  /* 0x000000aa99267223 */ /* 0x000fe200000000ab */
[C---:B------:R-:W-:Y:S01]  /*3d50*/  FMUL R171, R37.reuse, 0.70710676908493041992 ;  /* 0x3f3504f325ab7820 */ /* 0x040fe20000400000 */
[----:B------:R-:W-:Y:S01]  /*3d60*/  FMUL R36, R36, 0.5 ;  /* 0x3f00000024247820 */ /* 0x000fe20000400000 */
[----:B------:R-:W-:Y:S01]  /*3d70*/  FMUL R37, R37, 0.5 ;  /* 0x3f00000025257820 */ /* 0x000fe20000400000 */
[----:B------:R-:W-:Y:S01]  /*3d80*/  @P3 LOP3.LUT R166, R176, 0x80000000, R169, 0xb8, !PT ;  /* 0x80000000b0a63812 */ /* 0x000fe200078eb8a9 */
[----:B------:R-:W-:Y:S01]  /*3d90*/  FMUL R170, R38, 0.70710676908493041992 ;  /* 0x3f3504f326aa7820 */ /* 0x000fe20000400000 */
[----:B------:R-:W-:Y:S01]  /*3da0*/  FSETP.GE.AND P3, PT, |R172|, 1.0029599666595458984, PT ;  /* 0x3f8060feac00780b */ /* 0x000fe20003f66200 */
[----:B--2---:R-:W-:Y:S01]  /*3db0*/  @P4 FADD R177, -R177, 1 ;  /* 0x3f800000b1b14421 */ /* 0x004fe20000000100 */
[----:B------:R-:W-:Y:S01]  /*3dc0*/  FMUL R38, R38, 0.5 ;  /* 0x3f00000026267820 */ /* 0x000fe20000400000 */
[----:B------:R-:W-:Y:S01]  /*3dd0*/  FMUL R169, R170, R170 ;  /* 0x000000aaaaa97220 */ /* 0x000fe20000400000 */
[----:B------:R-:W-:Y:S01]  /*3de0*/  FSEL R176, -R12, -0.00082130916416645050049, P3 ;  /* 0xba574d200cb07808 */ /* 0x000fe20001800100 */
[----:B------:R-:W-:Y:S01]  /*3df0*/  FADD R166, R166, 1 ;  /* 0x3f800000a6a67421 */ /* 0x000fe20000000000 */
[----:B------:R-:W-:-:S02]  /*3e00*/  @P4 LOP3.LUT R164, R177, 0x80000000, R168, 0xb8, !PT ;  /* 0x80000000b1a44812 */ /* 0x000fc400078eb8a8 */
[----:B------:R-:W-:Y:S01]  /*3e10*/  FSETP.GE.AND P4, PT, |R171|, 1.0029599666595458984, PT ;  /* 0x3f8060feab00780b */ /* 0x000fe20003f86200 */
[----:B---3--:R-:W-:Y:S01]  /*3e20*/  @P5 FADD R178, -R178, 1 ;  /* 0x3f800000b2b25421 */ /* 0x008fe20000000100 */
[----:B------:R-:W-:Y:S01]  /*3e30*/  FSEL R168, R3, 8.4834944573231041431e-05, P3 ;  /* 0x38b1e96a03a87808 */ /* 0x000fe20001800000 */
[----:B------:R-:W-:Y:S01]  /*3e40*/  FADD R164, R164, 1 ;  /* 0x3f800000a4a47421 */ /* 0x000fe20000000000 */
[----:B------:R-:W-:Y:S02]  /*3e50*/  FSEL R180, -R12, -0.00082130916416645050049, P4 ;  /* 0xba574d200cb47808 */ /* 0x000fe40002000100 */
[----:B------:R-:W-:Y:S01]  /*3e60*/  @P5 LOP3.LUT R165, R178, 0x80000000, R167, 0xb8, !PT ;  /* 0x80000000b2a55812 */ /* 0x000fe200078eb8a7 */
[----:B------:R-:W-:Y:S01]  /*3e70*/  FMUL R167, R172, R172 ;  /* 0x000000acaca77220 */ /* 0x000fe20000400000 */
[----:B------:R-:W-:Y:S01]  /*3e80*/  FMUL R178, R171, R171 ;  /* 0x000000ababb27220 */ /* 0x000fe20000400000 */
[----:B------:R-:W-:Y:S02]  /*3e90*/  FSETP.GE.AND P5, PT, |R170|, 1.0029599666595458984, PT ;  /* 0x3f8060feaa00780b */ /* 0x000fe40003fa6200 */
[----:B------:R-:W-:Y:S01]  /*3ea0*/  FSEL R182, R13, 0.0052134888246655464172, P4 ;  /* 0x3baad5ea0db67808 */ /* 0x000fe20002000000 */
[----:B------:R-:W-:Y:S01]  /*3eb0*/  FADD R165, R165, 1 ;  /* 0x3f800000a5a57421 */ /* 0x000fe20000000000 */
[----:B------:R-:W-:-:S02]  /*3ec0*/  FSEL R167, |R172|, R167, P3 ;  /* 0x000000a7aca77208 */ /* 0x000fc40001800200 */
[----:B------:R-:W-:Y:S02]  /*3ed0*/  FSEL R173, |R171|, R178, P4 ;  /* 0x000000b2abad7208 */ /* 0x000fe40002000200 */
[----:B------:R-:W-:Y:S01]  /*3ee0*/  FSEL R178, R3, 8.4834944573231041431e-05, P4 ;  /* 0x38b1e96a03b27808 */ /* 0x000fe20002000000 */
[----:B------:R-:W-:Y:S01]  /*3ef0*/  FFMA R168, R167, R168, R176 ;  /* 0x000000a8a7a87223 */ /* 0x000fe200000000b0 */
[----:B------:R-:W-:Y:S02]  /*3f00*/  FSEL R176, R13, 0.0052134888246655464172, P3 ;  /* 0x3baad5ea0db07808 */ /* 0x000fe40001800000 */
[----:B------:R-:W-:Y:S01]  /*3f10*/  FSEL R179, |R170|, R169, P5 ;  /* 0x000000a9aab37208 */ /* 0x000fe20002800200 */
[----:B------:R-:W-:Y:S01]  /*3f20*/  FFMA R180, R173, R178, R180 ;  /* 0x000000b2adb47223 */ /* 0x000fe200000000b4 */
[----:B------:R-:W-:Y:S01]  /*3f30*/  FSEL R178, -R14, -0.026868773624300956726, P3 ;  /* 0xbcdc1be70eb27808 */ /* 0x000fe20001800100 */
[----:B------:R-:W-:Y:S01]  /*3f40*/  FFMA R168, R167, R168, R176 ;  /* 0x000000a8a7a87223 */ /* 0x000fe200000000b0 */
[----:B------:R-:W-:Y:S01]  /*3f50*/  FSEL R184, R3, 8.4834944573231041431e-05, P5 ;  /* 0x38b1e96a03b87808 */ /* 0x000fe20002800000 */
[----:B------:R-:W-:Y:S01]  /*3f60*/  FFMA R180, R173, R180, R182 ;  /* 0x000000b4adb47223 */ /* 0x000fe200000000b6 */
[----:B------:R-:W-:Y:S01]  /*3f70*/  FSEL R186, -R12, -0.00082130916416645050049, P5 ;  /* 0xba574d200cba7808 */ /* 0x000fe20002800100 */
[----:B------:R-:W-:Y:S01]  /*3f80*/  FFMA R168, R167, R168, R178 ;  /* 0x000000a8a7a87223 */ /* 0x000fe200000000b2 */
[----:B------:R-:W-:-:S02]  /*3f90*/  FSEL R176, R15, 0.11284004896879196167, P3 ;  /* 0x3de718af0fb07808 */ /* 0x000fc40001800000 */
        /* <DEDUP_REMOVED lines=31> */
[----:B------:R-:W-:-:S02]  /*4190*/  HADD2.F32 R178, -RZ, R4.H1_H1 ;  /* 0x30000004ffb27230 */ /* 0x000fc40000004100 */
[----:B------:R-:W-:Y:S01]  /*41a0*/  FFMA R167, R173, R176, R176 ;  /* 0x000000b0ada77223 */ /* 0x000fe200000000b0 */
[----:B------:R-:W2:Y:S01]  /*41b0*/  @P4 MUFU.EX2 R179, R168 ;  /* 0x000000a800b34308 */ /* 0x000ea20000000800 */
[----:B------:R-:W-:Y:S01]  /*41c0*/  FMUL R173, R154, R24 ;  /* 0x000000189aad7220 */ /* 0x000fe20000400000 */
[----:B------:R-:W-:Y:S02]  /*41d0*/  HADD2.F32 R24, -RZ, R11.H1_H1 ;  /* 0x3000000bff187230 */ /* 0x000fe40000004100 */
[C---:B------:R-:W-:Y:S01]  /*41e0*/  FFMA R25, R153.reuse, R178, R25 ;  /* 0x000000b299197223 */ /* 0x040fe20000000019 */
[----:B------:R-:W-:Y:S02]  /*41f0*/  HADD2.F32 R176, -RZ, R4.H0_H0 ;  /* 0x20000004ffb07230 */ /* 0x000fe40000004100 */
[C---:B------:R-:W-:Y:S01]  /*4200*/  FFMA R24, R153.reuse, R24, R180 ;  /* 0x0000001899187223 */ /* 0x040fe200000000b4 */
[----:B------:R-:W3:Y:S02]  /*4210*/  @P5 MUFU.EX2 R181, R167 ;  /* 0x000000a700b55308 */ /* 0x000ee40000000800 */
[----:B------:R-:W-:Y:S01]  /*4220*/  FFMA R39, R153, R176, R173 ;  /* 0x000000b099277223 */ /* 0x000fe200000000ad */
[----:B-1----:R-:W-:Y:S01]  /*4230*/  @P3 FADD R177, -R177, 1 ;  /* 0x3f800000b1b13421 */ /* 0x002fe20000000100 */
[----:B------:R-:W-:-:S04]  /*4240*/  FMUL R173, R24, 0.70710676908493041992 ;  /* 0x3f3504f318ad7820 */ /* 0x000fc80000400000 */
[----:B------:R-:W-:Y:S01]  /*4250*/  FMUL R176, R173, R173 ;  /* 0x000000adadb07220 */ /* 0x000fe20000400000 */
[----:B------:R-:W-:Y:S01]  /*4260*/  @P3 LOP3.LUT R169, R177, 0x80000000, R172, 0xb8, !PT ;  /* 0x80000000b1a93812 */ /* 0x000fe200078eb8ac */
[----:B--2---:R-:W-:Y:S01]  /*4270*/  @P4 FADD R180, -R179, 1 ;  /* 0x3f800000b3b44421 */ /* 0x004fe20000000100 */
[----:B------:R-:W-:-:S03]  /*4280*/  FMUL R172, R39, 0.70710676908493041992 ;  /* 0x3f3504f327ac7820 */ /* 0x000fc60000400000 */
[----:B------:R-:W-:Y:S01]  /*4290*/  FADD R169, R169, 1 ;  /* 0x3f800000a9a97421 */ /* 0x000fe20000000000 */
[----:B------:R-:W-:Y:S01]  /*42a0*/  @P4 LOP3.LUT R168, R180, 0x80000000, R171, 0xb8, !PT ;  /* 0x80000000b4a84812 */ /* 0x000fe200078eb8ab */
[----:B------:R-:W-:Y:S01]  /*42b0*/  FMUL R171, R25, 0.70710676908493041992 ;  /* 0x3f3504f319ab7820 */ /* 0x000fe20000400000 */
[C---:B------:R-:W-:Y:S01]  /*42c0*/  FMUL R177, R172.reuse, R172 ;  /* 0x000000acacb17220 */ /* 0x040fe20000400000 */
[----:B---3--:R-:W-:Y:S01]  /*42d0*/  @P5 FADD R181, -R181, 1 ;  /* 0x3f800000b5b55421 */ /* 0x008fe20000000100 */
[----:B------:R-:W-:Y:S01]  /*42e0*/  FSETP.GE.AND P4, PT, |R172|, 1.0029599666595458984, PT ;  /* 0x3f8060feac00780b */ /* 0x000fe20003f86200 */
[----:B------:R-:W-:Y:S01]  /*42f0*/  FMUL R25, R25, 0.5 ;  /* 0x3f00000019197820 */ /* 0x000fe20000400000 */
[----:B------:R-:W-:Y:S01]  /*4300*/  FSETP.GE.AND P3, PT, |R171|, 1.0029599666595458984, PT ;  /* 0x3f8060feab00780b */ /* 0x000fe20003f66200 */
[----:B------:R-:W-:Y:S01]  /*4310*/  FADD R168, R168, 1 ;  /* 0x3f800000a8a87421 */ /* 0x000fe20000000000 */
[----:B------:R-:W-:Y:S01]  /*4320*/  @P5 LOP3.LUT R167, R181, 0x80000000, R170, 0xb8, !PT ;  /* 0x80000000b5a75812 */ /* 0x000fe200078eb8aa */
[----:B------:R-:W-:Y:S01]  /*4330*/  FMUL R170, R171, R171 ;  /* 0x000000ababaa7220 */ /* 0x000fe20000400000 */
[----:B------:R-:W-:Y:S01]  /*4340*/  FSETP.GE.AND P5, PT, |R173|, 1.0029599666595458984, PT ;  /* 0x3f8060fead00780b */ /* 0x000fe20003fa6200 */
[----:B------:R-:W-:Y:S01]  /*4350*/  FMUL R37, R168, R37 ;  /* 0x00000025a8257220 */ /* 0x000fe20000400000 */
[----:B------:R-:W-:Y:S01]  /*4360*/  FSEL R178, R3, 8.4834944573231041431e-05, P3 ;  /* 0x38b1e96a03b27808 */ /* 0x000fe20001800000 */
[----:B------:R-:W-:Y:S01]  /*4370*/  FADD R167, R167, 1 ;  /* 0x3f800000a7a77421 */ /* 0x000fe20000000000 */
[----:B------:R-:W-:-:S02]  /*4380*/  FSEL R181, |R173|, R176, P5 ;  /* 0x000000b0adb57208 */ /* 0x000fc40002800200 */
[----:B------:R-:W-:Y:S01]  /*4390*/  FSEL R176, R3, 8.4834944573231041431e-05, P5 ;  /* 0x38b1e96a03b07808 */ /* 0x000fe20002800000 */
[----:B------:R-:W-:Y:S01]  /*43a0*/  FMUL R38, R167, R38 ;  /* 0x00000026a7267220 */ /* 0x000fe20000400000 */
[C---:B------:R-:W-:Y:S02]  /*43b0*/  FSEL R182, -R12.reuse, -0.00082130916416645050049, P5 ;  /* 0xba574d200cb67808 */ /* 0x040fe40002800100 */
[----:B------:R-:W-:Y:S02]  /*43c0*/  FSEL R179, |R171|, R170, P3 ;  /* 0x000000aaabb37208 */ /* 0x000fe40001800200 */
[----:B------:R-:W-:Y:S01]  /*43d0*/  FSEL R180, -R12, -0.00082130916416645050049, P3 ;  /* 0xba574d200cb47808 */ /* 0x000fe20001800100 */
[----:B------:R-:W-:Y:S01]  /*43e0*/  FFMA R184, R181, R176, R182 ;  /* 0x000000b0b5b87223 */ /* 0x000fe200000000b6 */
[----:B------:R-:W-:Y:S02]  /*43f0*/  FSEL R177, |R172|, R177, P4 ;  /* 0x000000b1acb17208 */ /* 0x000fe40002000200 */
[----:B------:R-:W-:Y:S01]  /*4400*/  FSEL R170, R3, 8.4834944573231041431e-05, P4 ;  /* 0x38b1e96a03aa7808 */ /* 0x000fe20002000000 */
[----:B------:R-:W-:Y:S01]  /*4410*/  FFMA R180, R179, R178, R180 ;  /* 0x000000b2b3b47223 */ /* 0x000fe200000000b4 */
[----:B------:R-:W-:-:S02]  /*4420*/  FSEL R176, -R12, -0.00082130916416645050049, P4 ;  /* 0xba574d200cb07808 */ /* 0x000fc40002000100 */
[C---:B------:R-:W-:Y:S02]  /*4430*/  FSEL R186, R13.reuse, 0.0052134888246655464172, P5 ;  /* 0x3baad5ea0dba7808 */ /* 0x040fe40002800000 */
[----:B------:R-:W-:Y:S01]  /*4440*/  FSEL R178, R13, 0.0052134888246655464172, P4 ;  /* 0x3baad5ea0db27808 */ /* 0x000fe20002000000 */
[----:B------:R-:W-:Y:S01]  /*4450*/  FFMA R170, R177, R170, R176 ;  /* 0x000000aab1aa7223 */ /* 0x000fe200000000b0 */
[----:B------:R-:W-:Y:S01]  /*4460*/  FSEL R182, R13, 0.0052134888246655464172, P3 ;  /* 0x3baad5ea0db67808 */ /* 0x000fe20001800000 */
[----:B------:R-:W-:Y:S01]  /*4470*/  FFMA R184, R181, R184, R186 ;  /* 0x000000b8b5b87223 */ /* 0x000fe200000000ba */
[C---:B------:R-:W-:Y:S01]  /*4480*/  FSEL R176, -R14.reuse, -0.026868773624300956726, P5 ;  /* 0xbcdc1be70eb07808 */ /* 0x040fe20002800100 */
        /* <DEDUP_REMOVED lines=13> */
[----:B------:R-:W-:Y:S01]  /*4560*/  FSEL R180, R19, -0.37612664699554443359, P3 ;  /* 0xbec093ac13b47808 */ /* 0x000fe20001800000 */
[----:B------:R-:W-:Y:S01]  /*4570*/  FFMA R170, R177, R170, R176 ;  /* 0x000000aab1aa7223 */ /* 0x000fe200000000b0 */
[----:B------:R-:W-:Y:S01]  /*4580*/  FSEL R176, R15, 0.11284004896879196167, P4 ;  /* 0x3de718af0fb07808 */ /* 0x000fe20002000000 */
[----:B------:R-:W-:Y:S01]  /*4590*/  FFMA R184, R181, R184, R182 ;  /* 0x000000b8b5b87223 */ /* 0x000fe200000000b6 */
[C---:B------:R-:W-:Y:S01]  /*45a0*/  FSEL R182, R20.reuse, 0.12837915122509002686, P3 ;  /* 0x3e0375d314b67808 */ /* 0x040fe20001800000 */
        /* <DEDUP_REMOVED lines=11> */
[----:B------:R-:W-:Y:S01]  /*4660*/  SHF.L.U32 R181, R18, 0x5, RZ ;  /* 0x0000000512b57819 */ /* 0x000fe200000006ff */
[----:B------:R-:W1:Y:S01]  /*4670*/  @P3 MUFU.EX2 R179, R176 ;  /* 0x000000b000b33308 */ /* 0x000e620000000800 */
[----:B------:R-:W-:Y:S01]  /*4680*/  FFMA R170, R184, R183, R183 ;  /* 0x000000b7b8aa7223 */ /* 0x000fe200000000b7 */
[----:B------:R-:W-:Y:S01]  /*4690*/  FFMA R177, R177, R180, R180 ;  /* 0x000000b4b1b17223 */ /* 0x000fe200000000b4 */
[----:B------:R-:W-:-:S02]  /*46a0*/  SHF.L.U32 R180, R18, 0x4, RZ ;  /* 0x0000000412b47819 */ /* 0x000fc400000006ff */
[----:B------:R-:W-:Y:S02]  /*46b0*/  LOP3.LUT R183, R181, 0xc0, RZ, 0xc0, !PT ;  /* 0x000000c0b5b77812 */ /* 0x000fe400078ec0ff */
[----:B------:R-:W-:Y:S01]  /*46c0*/  LOP3.LUT R180, R180, 0xe00, RZ, 0xc0, !PT ;  /* 0x00000e00b4b47812 */ /* 0x000fe200078ec0ff */
[----:B------:R-:W2:Y:S01]  /*46d0*/  @P4 MUFU.EX2 R178, R177 ;  /* 0x000000b100b24308 */ /* 0x000ea20000000800 */
[----:B------:R-:W-:Y:S02]  /*46e0*/  SHF.R.U32.HI R186, RZ, 0x1, R18 ;  /* 0x00000001ffba7819 */ /* 0x000fe40000011612 */
[--C-:B------:R-:W-:Y:S02]  /*46f0*/  LOP3.LUT R184, R180, 0x20, R181.reuse, 0xf8, !PT ;  /* 0x00000020b4b87812 */ /* 0x100fe400078ef8b5 */
[----:B------:R-:W-:Y:S02]  /*4700*/  LOP3.LUT R180, R18, 0xff, RZ, 0xc0, !PT ;  /* 0x000000ff12b47812 */ /* 0x000fe400078ec0ff */
[----:B------:R-:W-:Y:S01]  /*4710*/  LOP3.LUT R184, R184, 0x100, R181, 0xf8, !PT ;  /* 0x00000100b8b87812 */ /* 0x000fe200078ef8b5 */
[----:B------:R-:W3:Y:S01]  /*4720*/  @P5 MUFU.EX2 R182, R170 ;  /* 0x000000aa00b65308 */ /* 0x000ee20000000800 */
[----:B------:R-:W-:Y:S01]  /*4730*/  LOP3.LUT R183, R183, 0x8, R186, 0xf8, !PT ;  /* 0x00000008b7b77812 */ /* 0x000fe200078ef8ba */
[----:B------:R-:W-:-:S02]  /*4740*/  VIADD R181, R180, 0x1f ;  /* 0x0000001fb4b57836 */ /* 0x000fc40000000000 */
[----:B-1----:R-:W-:Y:S01]  /*4750*/  @P3 FADD R180, -R179, 1 ;  /* 0x3f800000b3b43421 */ /* 0x002fe20000000100 */
[----:B------:R-:W-:-:S04]  /*4760*/  SHF.L.U32 R186, R18, 0x2, RZ ;  /* 0x0000000212ba7819 */ /* 0x000fc800000006ff */
[----:B------:R-:W-:Y:S01]  /*4770*/  @P3 LOP3.LUT R176, R180, 0x80000000, R171, 0xb8, !PT ;  /* 0x80000000b4b03812 */ /* 0x000fe200078eb8ab */
[----:B------:R-:W-:Y:S01]  /*4780*/  FMUL R171, R21, R26 ;  /* 0x0000001a15ab7220 */ /* 0x000fe20000400000 */
[----:B------:R-:W-:Y:S01]  /*4790*/  FMUL R21, R32, 0.5 ;  /* 0x3f00000020157820 */ /* 0x000fe20000400000 */
[----:B--2---:R-:W-:Y:S01]  /*47a0*/  @P4 FADD R179, -R178, 1 ;  /* 0x3f800000b2b34421 */ /* 0x004fe20000000100 */
[----:B------:R-:W-:Y:S01]  /*47b0*/  FMUL R26, R31, 0.5 ;  /* 0x3f0000001f1a7820 */ /* 0x000fe20000400000 */
[----:B------:R-:W-:Y:S01]  /*47c0*/  LOP3.LUT R183, R183, 0x18, R186, 0x78, !PT ;  /* 0x00000018b7b77812 */ /* 0x000fe200078e78ba */
[----:B------:R-:W-:Y:S01]  /*47d0*/  FMUL R162, R162, R21 ;  /* 0x00000015a2a27220 */ /* 0x000fe20000400000 */
[----:B------:R-:W-:Y:S01]  /*47e0*/  FMUL R21, R34, 0.5 ;  /* 0x3f00000022157820 */ /* 0x000fe20000400000 */
[----:B------:R-:W-:Y:S01]  /*47f0*/  @P4 LOP3.LUT R177, R179, 0x80000000, R172, 0xb8, !PT ;  /* 0x80000000b3b14812 */ /* 0x000fe200078eb8ac */
[----:B---3--:R-:W-:Y:S01]  /*4800*/  @P5 FADD R182, -R182, 1 ;  /* 0x3f800000b6b65421 */ /* 0x008fe20000000100 */
[----:B------:R-:W-:Y:S01]  /*4810*/  FMUL R32, R163, R26 ;  /* 0x0000001aa3207220 */ /* 0x000fe20000400000 */
[----:B------:R-:W-:Y:S01]  /*4820*/  FMUL R164, R164, R21 ;  /* 0x00000015a4a47220 */ /* 0x000fe20000400000 */
[----:B------:R-:W-:Y:S01]  /*4830*/  FMUL R21, R24, 0.5 ;  /* 0x3f00000018157820 */ /* 0x000fe20000400000 */
[----:B------:R-:W-:Y:S01]  /*4840*/  FMUL R26, R35, 0.5 ;  /* 0x3f000000231a7820 */ /* 0x000fe20000400000 */
[----:B------:R-:W-:Y:S01]  /*4850*/  @P5 LOP3.LUT R170, R182, 0x80000000, R173, 0xb8, !PT ;  /* 0x80000000b6aa5812 */ /* 0x000fe200078eb8ad */
[----:B------:R-:W-:Y:S01]  /*4860*/  FMUL R24, R39, 0.5 ;  /* 0x3f00000027187820 */ /* 0x000fe20000400000 */
[----:B------:R-:W-:Y:S01]  /*4870*/  FADD R176, R176, 1 ;  /* 0x3f800000b0b07421 */ /* 0x000fe20000000000 */
[----:B------:R-:W-:Y:S01]  /*4880*/  FADD R177, R177, 1 ;  /* 0x3f800000b1b17421 */ /* 0x000fe20000000000 */
[----:B------:R-:W-:Y:S01]  /*4890*/  LOP3.LUT R173, R184, R183, RZ, 0xfc, !PT ;  /* 0x000000b7b8ad7212 */ /* 0x000fe200078efcff */
[----:B------:R-:W-:Y:S01]  /*48a0*/  FADD R170, R170, 1 ;  /* 0x3f800000aaaa7421 */ /* 0x000fe20000000000 */
[----:B------:R-:W-:Y:S01]  /*48b0*/  FMUL R31, R161, R30 ;  /* 0x0000001ea11f7220 */ /* 0x000fe20000400000 */
[----:B------:R-:W-:Y:S01]  /*48c0*/  FMUL R161, R166, R33 ;  /* 0x00000021a6a17220 */ /* 0x000fe20000400000 */
[----:B------:R-:W-:Y:S01]  /*48d0*/  FMUL R165, R165, R26 ;  /* 0x0000001aa5a57220 */ /* 0x000fe20000400000 */
[----:B------:R-:W-:Y:S01]  /*48e0*/  FMUL R33, R176, R25 ;  /* 0x00000019b0217220 */ /* 0x000fe20000400000 */
[----:B------:R-:W-:Y:S01]  /*48f0*/  FMUL R28, R177, R24 ;  /* 0x00000018b11c7220 */ /* 0x000fe20000400000 */
[----:B------:R-:W-:Y:S01]  /*4900*/  FMUL R26, R169, R36 ;  /* 0x00000024a91a7220 */ /* 0x000fe20000400000 */
[----:B------:R-:W-:Y:S01]  /*4910*/  FMUL R27, R170, R21 ;  /* 0x00000015aa1b7220 */ /* 0x000fe20000400000 */
[----:B------:R-:W-:-:S02]  /*4920*/  LEA R21, R173, UR51, 0x1 ;  /* 0x00000033ad157c11 */ /* 0x000fc4000f8e08ff */
[----:B------:R-:W-:Y:S02]  /*4930*/  F2FP.F16.F32.PACK_AB R29, R160, R171 ;  /* 0x000000aba01d723e */ /* 0x000fe400000000ff */
[----:B------:R-:W-:Y:S02]  /*4940*/  F2FP.F16.F32.PACK_AB R30, R158, R159 ;  /* 0x0000009f9e1e723e */ /* 0x000fe400000000ff */
[----:B------:R-:W-:Y:S02]  /*4950*/  F2FP.F16.F32.PACK_AB R31, R32, R31 ;  /* 0x0000001f201f723e */ /* 0x000fe400000000ff */
[----:B------:R-:W-:Y:S02]  /*4960*/  F2FP.F16.F32.PACK_AB R28, R33, R28 ;  /* 0x0000001c211c723e */ /* 0x000fe400000000ff */
[----:B------:R-:W-:Y:S02]  /*4970*/  F2FP.F16.F32.PACK_AB R24, R161, R162 ;  /* 0x000000a2a118723e */ /* 0x000fe400000000ff */
[----:B------:R-:W-:Y:S01]  /*4980*/  F2FP.F16.F32.PACK_AB R25, R165, R164 ;  /* 0x000000a4a519723e */ /* 0x000fe200000000ff */
[----:B------:R1:W-:Y:S01]  /*4990*/  STSM.16.M88.4 [R21+0x200], R28 ;  /* 0x0002001c15007844 */ /* 0x0003e20000000200 */
[----:B------:R-:W-:-:S02]  /*49a0*/  F2FP.F16.F32.PACK_AB R26, R37, R26 ;  /* 0x0000001a251a723e */ /* 0x000fc400000000ff */
[----:B------:R-:W-:Y:S02]  /*49b0*/  F2FP.F16.F32.PACK_AB R27, R27, R38 ;  /* 0x000000261b1b723e */ /* 0x000fe400000000ff */
[----:B------:R-:W-:Y:S02]  /*49c0*/  LEA R32, R156, R21, 0x1 ;  /* 0x000000159c207211 */ /* 0x000fe400078e08ff */
[----:B------:R-:W-:Y:S02]  /*49d0*/  ISETP.GT.U32.AND P5, PT, R181, 0x3e, PT ;  /* 0x0000003eb500780c */ /* 0x000fe40003fa4070 */
[----:B------:R-:W-:Y:S01]  /*49e0*/  IADD3 R159, R157, UR59, RZ ;  /* 0x0000003b9d9f7c10 */ /* 0x000fe2000fffe0ff */
[----:B------:R1:W-:Y:S03]  /*49f0*/  STSM.16.M88.4 [R32+0x200], R24 ;  /* 0x0002001820007844 */ /* 0x0003e60000000200 */
[----:B------:R-:W-:Y:S01]  /*4a00*/  SHF.R.U32.HI R33, RZ, 0x2, R159 ;  /* 0x00000002ff217819 */ /* 0x000fe2000001169f */
[----:B------:R-:W-:Y:S01]  /*4a10*/  @!PT LDS RZ, [RZ] ;  /* 0x00000000fffff984 */ /* 0x000fe20000000800 */
[----:B------:R-:W-:Y:S01]  /*4a20*/  @!PT LDS RZ, [RZ] ;  /* 0x00000000fffff984 */ /* 0x000fe20000000800 */
[----:B------:R-:W-:Y:S01]  /*4a30*/  @!PT LDS RZ, [RZ] ;  /* 0x00000000fffff984 */ /* 0x000fe20000000800 */
[----:B------:R-:W-:Y:S01]  /*4a40*/  @!PT LDS RZ, [RZ] ;  /* 0x00000000fffff984 */ /* 0x000fe20000000800 */
[----:B------:R2:W-:Y:S06]  /*4a50*/  MEMBAR.ALL.CTA ;  /* 0x0000000000007992 */ /* 0x0005ec0000008000 */
[----:B--2---:R-:W2:Y:S01]  /*4a60*/  FENCE.VIEW.ASYNC.S ;  /* 0x00000000000073c6 */ /* 0x004ea20000000000 */
[----:B------:R-:W-:Y:S01]  /*4a70*/  LOP3.LUT R33, R33, 0x1, RZ, 0xc0, !PT ;  /* 0x0000000121217812 */ /* 0x000fe200078ec0ff */
[----:B--2---:R-:W-:Y:S06]  /*4a80*/  BAR.SYNC.DEFER_BLOCKING 0x1, 0x100 ;  /* 0x0044000000007b1d */ /* 0x004fec0000010000 */
[----:B-1----:R-:W-:Y:S05]  /*4a90*/  @P5 BRA `(.L_x_55) ;  /* 0x0000000000185947 */ /* 0x002fea0003800000 */
[----:B------:R-:W-:Y:S02]  /*4aa0*/  UIADD3 UR4, UP0, UR60, 0x4f0, URZ ;  /* 0x000004f03c047890 */ /* 0x000fe4000ff1e03f */
[----:B------:R-:W-:Y:S02]  /*4ab0*/  UIADD3 UR40, UR51, 0x200, URZ ;  /* 0x0000020033287890 */ /* 0x000fe4000fffe03f */
[----:B------:R-:W-:-:S09]  /*4ac0*/  UIADD3.X UR5, URZ, UR61, URZ, UP0, !UPT ;  /* 0x0000003d3f057290 */ /* 0x000fd200087fe43f */
[----:B------:R1:W-:Y:S01]  /*4ad0*/  UTMASTG.3D [UR40], [UR4] ;  /* 0x00000028040073b5 */ /* 0x0003e20008010000 */
[----:B------:R0:W-:Y:S01]  /*4ae0*/  UTMACMDFLUSH ;  /* 0x00000000000079b7 */ /* 0x0001e20000000000 */
[----:B-1----:R-:W-:-:S04]  /*4af0*/  DEPBAR.LE SB0, 0x1 ;  /* 0x000080400000791a */ /* 0x002fc80000000000 */
.L_x_55:
[----:B------:R-:W-:Y:S05]  /*4b00*/  BSYNC B0 ;  /* 0x0000000000007941 */ /* 0x000fea0003800000 */
.L_x_54:
[----:B------:R-:W-:Y:S01]  /*4b10*/  BAR.SYNC.DEFER_BLOCKING 0x1, 0x100 ;  /* 0x0044000000007b1d */ /* 0x000fe20000010000 */
[----:B------:R-:W-:Y:S02]  /*4b20*/  ISETP.NE.U32.AND P3, PT, R33, 0x1, PT ;  /* 0x000000012100780c */ /* 0x000fe40003f65070 */
[----:B------:R-:W-:Y:S02]  /*4b30*/  ISETP.GT.U32.AND P4, PT, R159, 0x3, PT ;  /* 0x000000039f00780c */ /* 0x000fe40003f84070 */
[C---:B------:R-:W-:Y:S02]  /*4b40*/  ISETP.GT.U32.AND P3, PT, R157.reuse, 0x3, !P3 ;  /* 0x000000039d00780c */ /* 0x040fe40005f64070 */
[----:B------:R-:W-:Y:S02]  /*4b50*/  ISETP.LT.U32.AND P4, PT, R157, 0x4, P4 ;  /* 0x000000049d00780c */ /* 0x000fe40002781070 */
[----:B------:R-:W-:Y:S02]  /*4b60*/  SEL R24, RZ, 0x1, !P3 ;  /* 0x00000001ff187807 */ /* 0x000fe40005800000 */
[----:B------:R-:W-:-:S02]  /*4b70*/  ISETP.NE.AND P3, PT, RZ, UR36, PT ;  /* 0x00000024ff007c0c */ /* 0x000fc4000bf65270 */
[----:B------:R-:W-:Y:S02]  /*4b80*/  SEL R26, RZ, 0x1, !P4 ;  /* 0x00000001ff1a7807 */ /* 0x000fe40006000000 */
[----:B------:R-:W-:Y:S02]  /*4b90*/  IADD3 R25, R21, 0x200, RZ ;  /* 0x0000020015197810 */ /* 0x000fe40007ffe0ff */
[----:B------:R-:W-:Y:S02]  /*4ba0*/  LOP3.LUT R155, R24, R155, R26, 0x96, !PT ;  /* 0x0000009b189b7212 */ /* 0x000fe400078e961a */
[----:B------:R-:W-:-:S05]  /*4bb0*/  LEA R24, R156, R25, 0x1 ;  /* 0x000000199c187211 */ /* 0x000fca00078e08ff */
[----:B------:R-:W-:Y:S05]  /*4bc0*/  @!P3 BRA `(.L_x_56) ;  /* 0x000000000038b947 */ /* 0x000fea0003800000 */
[----:B------:R-:W-:Y:S04]  /*4bd0*/  BSSY B0, `(.L_x_57) ;  /* 0x000000a000007945 */ /* 0x000fe80003800000 */
[----:B------:R-:W-:Y:S05]  /*4be0*/  @P0 BRA `(.L_x_58) ;  /* 0x0000000000200947 */ /* 0x000fea0003800000 */
[----:B------:R-:W-:-:S06]  /*4bf0*/  UISETP.NE.AND UP0, UPT, UR49, 0x3, UPT ;  /* 0x000000033100788c */ /* 0x000fcc000bf05270 */
[----:B------:R-:W-:-:S13]  /*4c00*/  PLOP3.LUT P3, PT, PT, PT, UP0, 0x80, 0x0 ;  /* 0x000000000000781c */ /* 0x000fda0003f6f008 */
[----:B------:R-:W-:Y:S05]  /*4c10*/  @!P3 BRA `(.L_x_59) ;  /* 0x000000000004b947 */ /* 0x000fea0003800000 */
[----:B------:R-:W-:Y:S01]  /*4c20*/  BPT.TRAP 0x1 ;  /* 0x000000040000795c */ /* 0x000fe20000300000 */
.L_x_59:
[----:B------:R-:W-:-:S04]  /*4c30*/  ULEA UR4, UR58, UR51, 0x3 ;  /* 0x000000333a047291 */ /* 0x000fc8000f8e183f */
[----:B------:R-:W-:-:S04]  /*4c40*/  UIADD3 UR4, UR4, 0x60, URZ ;  /* 0x0000006004047890 */ /* 0x000fc8000fffe03f */
[----:B------:R-:W-:-:S09]  /*4c50*/  UPRMT UR4, UR50, 0x654, UR4 ;  /* 0x0000065432047896 */ /* 0x000fd20008000004 */
[----:B------:R-:W-:Y:S03]  /*4c60*/  SYNCS.ARRIVE.TRANS64.RED.A1T0 RZ, [UR4], RZ ;  /* 0x000000ffffff79a7 */ /* 0x000fe60008100404 */
.L_x_58:
[----:B------:R-:W-:Y:S05]  /*4c70*/  BSYNC B0 ;  /* 0x0000000000007941 */ /* 0x000fea0003800000 */
.L_x_57:
[----:B------:R-:W-:-:S04]  /*4c80*/  UIADD3 UR58, UR58, 0x1, URZ ;  /* 0x000000013a3a7890 */ /* 0x000fc8000fffe03f */
[----:B------:R-:W-:-:S04]  /*4c90*/  UISETP.NE.AND UP0, UPT, UR58, 0x4, UPT ;  /* 0x000000043a00788c */ /* 0x000fc8000bf05270 */
[----:B------:R-:W-:-:S12]  /*4ca0*/  USEL UR58, UR58, URZ, UP0 ;  /* 0x0000003f3a3a7287 */ /* 0x000fd80008000000 */
.L_x_56:
[----:B------:R-:W-:Y:S04]  /*4cb0*/  BSSY B0, `(.L_x_60) ;  /* 0x0000012000007945 */ /* 0x000fe80003800000 */
[----:B------:R-:W-:Y:S05]  /*4cc0*/  @P0 BRA `(.L_x_61) ;  /* 0x0000000000400947 */ /* 0x000fea0003800000 */
[----:B------:R-:W-:-:S06]  /*4cd0*/  UISETP.NE.AND UP0, UPT, UR49, 0x3, UPT ;  /* 0x000000033100788c */ /* 0x000fcc000bf05270 */
[----:B------:R-:W-:-:S13]  /*4ce0*/  PLOP3.LUT P3, PT, PT, PT, UP0, 0x80, 0x0 ;  /* 0x000000000000781c */ /* 0x000fda0003f6f008 */
[----:B------:R-:W-:Y:S05]  /*4cf0*/  @!P3 BRA `(.L_x_62) ;  /* 0x000000000004b947 */ /* 0x000fea0003800000 */
[----:B------:R-:W-:Y:S01]  /*4d00*/  BPT.TRAP 0x1 ;  /* 0x000000040000795c */ /* 0x000fe20000300000 */
.L_x_62:
[C---:B------:R-:W-:Y:S01]  /*4d10*/  LEA R28, R0.reuse, UR51, 0x3 ;  /* 0x00000033001c7c11 */ /* 0x040fe2000f8e18ff */
[----:B------:R-:W-:Y:S01]  /*4d20*/  BSSY B1, `(.L_x_63) ;  /* 0x0000006000017945 */ /* 0x000fe20003800000 */
[----:B------:R-:W-:Y:S02]  /*4d30*/  SHF.L.U32 R29, RZ, 0x1f, RZ ;  /* 0x0000001fff1d7819 */ /* 0x000fe400000006ff */
[----:B------:R-:W-:Y:S02]  /*4d40*/  @!P2 LEA R27, R0, R25, 0xd ;  /* 0x00000019001ba211 */ /* 0x000fe400078e68ff */
[----:B------:R-:W1:Y:S03]  /*4d50*/  SYNCS.PHASECHK.TRANS64.TRYWAIT P3, [R28+URZ+0x40], R29 ;  /* 0x0000401d1c0075a7 */ /* 0x000e66000806017f */
[----:B------:R-:W-:Y:S01]  /*4d60*/  @!P2 IMAD R26, R156, 0x2, R27 ;  /* 0x000000029c1aa824 */ /* 0x000fe200078e021b */
[----:B-1----:R-:W-:Y:S06]  /*4d70*/  @!P3 BRA `(.L_x_64) ;  /* 0x000001180050b947 */ /* 0x002fec0003800000 */
.L_x_231:
[----:B------:R-:W-:Y:S05]  /*4d80*/  BSYNC B1 ;  /* 0x0000000000017941 */ /* 0x000fea0003800000 */
.L_x_63:
[----:B------:R-:W-:Y:S05]  /*4d90*/  @!P2 WARPSYNC.ALL ;  /* 0x000000000000a948 */ /* 0x000fea0003800000 */
[----:B------:R2:W3:Y:S01]  /*4da0*/  @!P2 LDSM.16.M88.4 R4, [R27] ;  /* 0x000000001b04a83b */ /* 0x0004e20000000200 */
[----:B------:R-:W-:-:S03]  /*4db0*/  IADD3 R0, R0, 0x1, RZ ;  /* 0x0000000100007810 */ /* 0x000fc60007ffe0ff */
[----:B------:R2:W4:Y:S04]  /*4dc0*/  @!P2 LDSM.16.M88.4 R8, [R26] ;  /* 0x000000001a08a83b */ /* 0x0005280000000200 */
.L_x_61:
[----:B------:R-:W-:Y:S05]  /*4dd0*/  BSYNC B0 ;  /* 0x0000000000007941 */ /* 0x000fea0003800000 */
.L_x_60:
[--C-:B--23--:R-:W-:Y:S02]  /*4de0*/  HADD2.F32 R27, -RZ, R5.reuse.H0_H0 ;  /* 0x20000005ff1b7230 */ /* 0x10cfe40000004100 */
[C---:B------:R-:W-:Y:S01]  /*4df0*/  FMUL R26, R154.reuse, R42 ;  /* 0x0000002a9a1a7220 */ /* 0x040fe20000400000 */
[----:B-1----:R-:W-:Y:S02]  /*4e00*/  HADD2.F32 R29, -RZ, R5.H1_H1 ;  /* 0x30000005ff1d7230 */ /* 0x002fe40000004100 */
[C---:B------:R-:W-:Y:S01]  /*4e10*/  FMUL R28, R154.reuse, R43 ;  /* 0x0000002b9a1c7220 */ /* 0x040fe20000400000 */
[C---:B------:R-:W-:Y:S01]  /*4e20*/  FMUL R46, R154.reuse, R46 ;  /* 0x0000002e9a2e7220 */ /* 0x040fe20000400000 */
[C---:B------:R-:W-:Y:S01]  /*4e30*/  FFMA R26, R153.reuse, R27, R26 ;  /* 0x0000001b991a7223 */ /* 0x040fe2000000001a */
[C---:B------:R-:W-:Y:S01]  /*4e40*/  FMUL R48, R154.reuse, R48 ;  /* 0x000000309a307220 */ /* 0x040fe20000400000 */
[----:B------:R-:W-:Y:S01]  /*4e50*/  FFMA R27, R153, R29, R28 ;  /* 0x0000001d991b7223 */ /* 0x000fe2000000001c */
[----:B------:R-:W-:Y:S01]  /*4e60*/  FMUL R50, R154, R50 ;  /* 0x000000329a327220 */ /* 0x000fe20000400000 */
[----:B------:R-:W-:Y:S01]  /*4e70*/  FMUL R36, R26, 0.70710676908493041992 ;  /* 0x3f3504f31a247820 */ /* 0x000fe20000400000 */
[C---:B------:R-:W-:Y:S01]  /*4e80*/  FMUL R52, R154.reuse, R52 ;  /* 0x000000349a347220 */ /* 0x040fe20000400000 */
[C---:B------:R-:W-:Y:S01]  /*4e90*/  FMUL R38, R27.reuse, 0.70710676908493041992 ;  /* 0x3f3504f31b267820 */ /* 0x040fe20000400000 */
[----:B------:R-:W-:Y:S01]  /*4ea0*/  FMUL R54, R154, R54 ;  /* 0x000000369a367220 */ /* 0x000fe20000400000 */
[C---:B------:R-:W-:Y:S01]  /*4eb0*/  FMUL R28, R36.reuse, R36 ;  /* 0x00000024241c7220 */ /* 0x040fe20000400000 */
[----:B------:R-:W-:Y:S01]  /*4ec0*/  FSETP.GE.AND P3, PT, |R36|, 1.0029599666595458984, PT ;  /* 0x3f8060fe2400780b */ /* 0x000fe20003f66200 */
[C---:B------:R-:W-:Y:S01]  /*4ed0*/  FMUL R30, R38.reuse, R38 ;  /* 0x00000026261e7220 */ /* 0x040fe20000400000 */
[----:B------:R-:W-:Y:S01]  /*4ee0*/  FSETP.GE.AND P4, PT, |R38|, 1.0029599666595458984, PT ;  /* 0x3f8060fe2600780b */ /* 0x000fe20003f86200 */
[----:B------:R-:W-:Y:S01]  /*4ef0*/  FMUL R40, R154, R40 ;  /* 0x000000289a287220 */ /* 0x000fe20000400000 */
[----:B------:R-:W-:Y:S01]  /*4f00*/  FSEL R28, |R36|, R28, P3 ;  /* 0x0000001c241c7208 */ /* 0x000fe20001800200 */
[----:B------:R-:W-:Y:S01]  /*4f10*/  FMUL R27, R27, 0.5 ;  /* 0x3f0000001b1b7820 */ /* 0x000fe20000400000 */
[----:B------:R-:W-:Y:S01]  /*4f20*/  FSEL R29, R3, 8.4834944573231041431e-05, P3 ;  /* 0x38b1e96a031d7808 */ /* 0x000fe20001800000 */
[----:B------:R-:W-:Y:S01]  /*4f30*/  FMUL R26, R26, 0.5 ;  /* 0x3f0000001a1a7820 */ /* 0x000fe20000400000 */
[----:B------:R-:W-:Y:S01]  /*4f40*/  FSEL R31, -R12, -0.00082130916416645050049, P3 ;  /* 0xba574d200c1f7808 */ /* 0x000fe20001800100 */
[----:B------:R-:W-:Y:S05]  /*4f50*/  WARPSYNC.ALL ;  /* 0x0000000000007948 */ /* 0x000fea0003800000 */
[----:B------:R-:W-:Y:S01]  /*4f60*/  FSEL R33, R13, 0.0052134888246655464172, P3 ;  /* 0x3baad5ea0d217808 */ /* 0x000fe20001800000 */
[----:B------:R-:W-:Y:S01]  /*4f70*/  FFMA R29, R28, R29, R31 ;  /* 0x0000001d1c1d7223 */ /* 0x000fe2000000001f */
[----:B------:R-:W-:Y:S01]  /*4f80*/  FSEL R34, |R38|, R30, P4 ;  /* 0x0000001e26227208 */ /* 0x000fe20002000200 */
[----:B------:R-:W-:Y:S01]  /*4f90*/  BSSY B0, `(.L_x_65) ;  /* 0x00001c2000007945 */ /* 0x000fe20003800000 */
[----:B------:R-:W-:Y:S01]  /*4fa0*/  FSEL R35, R3, 8.4834944573231041431e-05, P4 ;  /* 0x38b1e96a03237808 */ /* 0x000fe20002000000 */
[----:B------:R-:W-:Y:S01]  /*4fb0*/  FFMA R29, R28, R29, R33 ;  /* 0x0000001d1c1d7223 */ /* 0x000fe20000000021 */
[----:B------:R-:W-:-:S02]  /*4fc0*/  FSEL R37, -R12, -0.00082130916416645050049, P4 ;  /* 0xba574d200c257808 */ /* 0x000fc40002000100 */
[----:B------:R-:W-:Y:S02]  /*4fd0*/  FSEL R31, -R14, -0.026868773624300956726, P3 ;  /* 0xbcdc1be70e1f7808 */ /* 0x000fe40001800100 */
[----:B------:R-:W-:Y:S01]  /*4fe0*/  FSEL R39, R13, 0.0052134888246655464172, P4 ;  /* 0x3baad5ea0d277808 */ /* 0x000fe20002000000 */
[----:B------:R-:W-:Y:S01]  /*4ff0*/  FFMA R35, R34, R35, R37 ;  /* 0x0000002322237223 */ /* 0x000fe20000000025 */
[----:B------:R-:W-:Y:S01]  /*5000*/  FSEL R33, R15, 0.11284004896879196167, P3 ;  /* 0x3de718af0f217808 */ /* 0x000fe20001800000 */
        /* <DEDUP_REMOVED lines=17> */
[----:B------:R-:W-:Y:S01]  /*5120*/  FMUL R30, R154, R44 ;  /* 0x0000002c9a1e7220 */ /* 0x000fe20000400000 */
[----:B------:R-:W-:Y:S01]  /*5130*/  FFMA R28, R34, R31, R28 ;  /* 0x0000001f221c7223 */ /* 0x000fe2000000001c */
[--C-:B------:R-:W-:Y:S01]  /*5140*/  HADD2.F32 R37, -RZ, R6.reuse.H1_H1 ;  /* 0x30000006ff257230 */ /* 0x100fe20000004100 */
[----:B------:R-:W1:Y:S01]  /*5150*/  @P3 MUFU.EX2 R31, R29 ;  /* 0x0000001d001f3308 */ /* 0x000e620000000800 */
[----:B------:R-:W-:Y:S01]  /*5160*/  FMUL R34, R154, R45 ;  /* 0x0000002d9a227220 */ /* 0x000fe20000400000 */
[----:B------:R-:W-:Y:S01]  /*5170*/  FFMA R28, R28, R33, R33 ;  /* 0x000000211c1c7223 */ /* 0x000fe20000000021 */
[----:B------:R-:W-:-:S05]  /*5180*/  HADD2.F32 R33, -RZ, R6.H0_H0 ;  /* 0x20000006ff217230 */ /* 0x000fca0000004100 */
[----:B------:R-:W2:Y:S01]  /*5190*/  @P4 MUFU.EX2 R35, R28 ;  /* 0x0000001c00234308 */ /* 0x000ea20000000800 */
[----:B------:R-:W-:-:S04]  /*51a0*/  FFMA R30, R153, R33, R30 ;  /* 0x00000021991e7223 */ /* 0x000fc8000000001e */
[----:B------:R-:W-:Y:S01]  /*51b0*/  FMUL R160, R30, 0.70710676908493041992 ;  /* 0x3f3504f31ea07820 */ /* 0x000fe20000400000 */
[----:B-1----:R-:W-:Y:S01]  /*51c0*/  @P3 FADD R33, -R31, 1 ;  /* 0x3f8000001f213421 */ /* 0x002fe20000000100 */
[----:B------:R-:W-:-:S04]  /*51d0*/  FFMA R31, R153, R37, R34 ;  /* 0x00000025991f7223 */ /* 0x000fc80000000022 */
[----:B------:R-:W-:Y:S01]  /*51e0*/  @P3 LOP3.LUT R29, R33, 0x80000000, R36, 0xb8, !PT ;  /* 0x80000000211d3812 */ /* 0x000fe200078eb824 */
[C---:B------:R-:W-:Y:S01]  /*51f0*/  FMUL R33, R160.reuse, R160 ;  /* 0x000000a0a0217220 */ /* 0x040fe20000400000 */
[C---:B------:R-:W-:Y:S01]  /*5200*/  FSETP.GE.AND P3, PT, |R160|.reuse, 1.0029599666595458984, PT ;  /* 0x3f8060fea000780b */ /* 0x040fe20003f66200 */
[----:B--2---:R-:W-:Y:S01]  /*5210*/  @P4 FADD R35, -R35, 1 ;  /* 0x3f80000023234421 */ /* 0x004fe20000000100 */
[----:B------:R-:W-:Y:S01]  /*5220*/  FMUL R39, R31, 0.70710676908493041992 ;  /* 0x3f3504f31f277820 */ /* 0x000fe20000400000 */
[----:B------:R-:W-:Y:S01]  /*5230*/  FADD R29, R29, 1 ;  /* 0x3f8000001d1d7421 */ /* 0x000fe20000000000 */
[----:B------:R-:W-:Y:S02]  /*5240*/  FSEL R33, |R160|, R33, P3 ;  /* 0x00000021a0217208 */ /* 0x000fe40001800200 */
[----:B------:R-:W-:Y:S01]  /*5250*/  FSEL R34, R3, 8.4834944573231041431e-05, P3 ;  /* 0x38b1e96a03227808 */ /* 0x000fe20001800000 */
[----:B------:R-:W-:Y:S01]  /*5260*/  FMUL R29, R29, R26 ;  /* 0x0000001a1d1d7220 */ /* 0x000fe20000400000 */
[----:B------:R-:W-:-:S02]  /*5270*/  FSEL R36, -R12, -0.00082130916416645050049, P3 ;  /* 0xba574d200c247808 */ /* 0x000fc40001800100 */
[----:B------:R-:W-:Y:S01]  /*5280*/  @P4 LOP3.LUT R28, R35, 0x80000000, R38, 0xb8, !PT ;  /* 0x80000000231c4812 */ /* 0x000fe200078eb826 */
[C---:B------:R-:W-:Y:S01]  /*5290*/  FMUL R35, R39.reuse, R39 ;  /* 0x0000002727237220 */ /* 0x040fe20000400000 */
[----:B------:R-:W-:Y:S01]  /*52a0*/  FSETP.GE.AND P4, PT, |R39|, 1.0029599666595458984, PT ;  /* 0x3f8060fe2700780b */ /* 0x000fe20003f86200 */
[----:B------:R-:W-:Y:S01]  /*52b0*/  FFMA R34, R33, R34, R36 ;  /* 0x0000002221227223 */ /* 0x000fe20000000024 */
[----:B------:R-:W-:Y:S01]  /*52c0*/  FSEL R36, R13, 0.0052134888246655464172, P3 ;  /* 0x3baad5ea0d247808 */ /* 0x000fe20001800000 */
[----:B------:R-:W-:Y:S01]  /*52d0*/  FADD R28, R28, 1 ;  /* 0x3f8000001c1c7421 */ /* 0x000fe20000000000 */
[----:B------:R-:W-:Y:S02]  /*52e0*/  FSEL R37, |R39|, R35, P4 ;  /* 0x0000002327257208 */ /* 0x000fe40002000200 */
[----:B------:R-:W-:Y:S01]  /*52f0*/  FSEL R42, R3, 8.4834944573231041431e-05, P4 ;  /* 0x38b1e96a032a7808 */ /* 0x000fe20002000000 */
[----:B------:R-:W-:Y:S01]  /*5300*/  FFMA R34, R33, R34, R36 ;  /* 0x0000002221227223 */ /* 0x000fe20000000024 */
[----:B------:R-:W-:-:S02]  /*5310*/  FSEL R44, -R12, -0.00082130916416645050049, P4 ;  /* 0xba574d200c2c7808 */ /* 0x000fc40002000100 */
[C---:B------:R-:W-:Y:S02]  /*5320*/  FSEL R38, -R14.reuse, -0.026868773624300956726, P3 ;  /* 0xbcdc1be70e267808 */ /* 0x040fe40001800100 */
        /* <DEDUP_REMOVED lines=20> */
[----:B------:R-:W-:-:S02]  /*5470*/  HADD2.F32 R35, -RZ, R7.H0_H0 ;  /* 0x20000007ff237230 */ /* 0x000fc40000004100 */
[----:B------:R-:W-:Y:S01]  /*5480*/  FFMA R33, R37, R38, R33 ;  /* 0x0000002625217223 */ /* 0x000fe20000000021 */
[----:B------:R-:W-:Y:S01]  /*5490*/  HADD2.F32 R42, -RZ, R7.H1_H1 ;  /* 0x30000007ff2a7230 */ /* 0x000fe20000004100 */
[----:B------:R-:W1:Y:S02]  /*54a0*/  @P3 MUFU.EX2 R37, R34 ;  /* 0x0000002200253308 */ /* 0x000e640000000800 */
[----:B------:R-:W-:Y:S01]  /*54b0*/  FFMA R33, R33, R36, R36 ;  /* 0x0000002421217223 */ /* 0x000fe20000000024 */
[----:B------:R-:W-:Y:S01]  /*54c0*/  FFMA R35, R153, R35, R46 ;  /* 0x0000002399237223 */ /* 0x000fe2000000002e */
[----:B------:R-:W-:-:S03]  /*54d0*/  FMUL R36, R154, R47 ;  /* 0x0000002f9a247220 */ /* 0x000fc60000400000 */
[----:B------:R-:W-:Y:S01]  /*54e0*/  FMUL R162, R35, 0.70710676908493041992 ;  /* 0x3f3504f323a27820 */ /* 0x000fe20000400000 */
[----:B------:R-:W2:Y:S01]  /*54f0*/  @P4 MUFU.EX2 R38, R33 ;  /* 0x0000002100264308 */ /* 0x000ea20000000800 */
[----:B------:R-:W-:Y:S01]  /*5500*/  FFMA R36, R153, R42, R36 ;  /* 0x0000002a99247223 */ /* 0x000fe20000000024 */
[----:B------:R-:W-:-:S03]  /*5510*/  FMUL R35, R35, 0.5 ;  /* 0x3f00000023237820 */ /* 0x000fc60000400000 */
[C---:B------:R-:W-:Y:S01]  /*5520*/  FMUL R45, R36.reuse, 0.70710676908493041992 ;  /* 0x3f3504f3242d7820 */ /* 0x040fe20000400000 */
[----:B------:R-:W-:Y:S01]  /*5530*/  FMUL R36, R36, 0.5 ;  /* 0x3f00000024247820 */ /* 0x000fe20000400000 */
[----:B-1----:R-:W-:-:S05]  /*5540*/  @P3 FADD R37, -R37, 1 ;  /* 0x3f80000025253421 */ /* 0x002fca0000000100 */
[----:B------:R-:W-:Y:S01]  /*5550*/  @P3 LOP3.LUT R34, R37, 0x80000000, R160, 0xb8, !PT ;  /* 0x8000000025223812 */ /* 0x000fe200078eb8a0 */
[C---:B------:R-:W-:Y:S01]  /*5560*/  FMUL R37, R162.reuse, R162 ;  /* 0x000000a2a2257220 */ /* 0x040fe20000400000 */
[----:B------:R-:W-:Y:S01]  /*5570*/  FSETP.GE.AND P3, PT, |R162|, 1.0029599666595458984, PT ;  /* 0x3f8060fea200780b */ /* 0x000fe20003f66200 */
[----:B--2---:R-:W-:Y:S02]  /*5580*/  @P4 FADD R38, -R38, 1 ;  /* 0x3f80000026264421 */ /* 0x004fe40000000100 */
[----:B------:R-:W-:Y:S01]  /*5590*/  FADD R34, R34, 1 ;  /* 0x3f80000022227421 */ /* 0x000fe20000000000 */
[----:B------:R-:W-:Y:S02]  /*55a0*/  FSEL R37, |R162|, R37, P3 ;  /* 0x00000025a2257208 */ /* 0x000fe40001800200 */
[----:B------:R-:W-:Y:S01]  /*55b0*/  @P4 LOP3.LUT R33, R38, 0x80000000, R39, 0xb8, !PT ;  /* 0x8000000026214812 */ /* 0x000fe200078eb827 */
[----:B------:R-:W-:Y:S01]  /*55c0*/  FMUL R39, R45, R45 ;  /* 0x0000002d2d277220 */ /* 0x000fe20000400000 */
[----:B------:R-:W-:-:S02]  /*55d0*/  FSEL R38, R3, 8.4834944573231041431e-05, P3 ;  /* 0x38b1e96a03267808 */ /* 0x000fc40001800000 */
[----:B------:R-:W-:Y:S01]  /*55e0*/  FSEL R42, -R12, -0.00082130916416645050049, P3 ;  /* 0xba574d200c2a7808 */ /* 0x000fe20001800100 */
[----:B------:R-:W-:Y:S01]  /*55f0*/  FADD R33, R33, 1 ;  /* 0x3f80000021217421 */ /* 0x000fe20000000000 */
[----:B------:R-:W-:Y:S02]  /*5600*/  FSETP.GE.AND P4, PT, |R45|, 1.0029599666595458984, PT ;  /* 0x3f8060fe2d00780b */ /* 0x000fe40003f86200 */
[----:B------:R-:W-:Y:S01]  /*5610*/  FSEL R44, -R14, -0.026868773624300956726, P3 ;  /* 0xbcdc1be70e2c7808 */ /* 0x000fe20001800100 */
[----:B------:R-:W-:Y:S01]  /*5620*/  FFMA R38, R37, R38, R42 ;  /* 0x0000002625267223 */ /* 0x000fe2000000002a */
[----:B------:R-:W-:Y:S02]  /*5630*/  FSEL R42, R13, 0.0052134888246655464172, P3 ;  /* 0x3baad5ea0d2a7808 */ /* 0x000fe40001800000 */
[----:B------:R-:W-:Y:S02]  /*5640*/  FSEL R43, |R45|, R39, P4 ;  /* 0x000000272d2b7208 */ /* 0x000fe40002000200 */
[----:B------:R-:W-:Y:S01]  /*5650*/  FSEL R46, R3, 8.4834944573231041431e-05, P4 ;  /* 0x38b1e96a032e7808 */ /* 0x000fe20002000000 */
[----:B------:R-:W-:Y:S01]  /*5660*/  FFMA R38, R37, R38, R42 ;  /* 0x0000002625267223 */ /* 0x000fe2000000002a */
[----:B------:R-:W-:-:S02]  /*5670*/  FSEL R158, -R12, -0.00082130916416645050049, P4 ;  /* 0xba574d200c9e7808 */ /* 0x000fc40002000100 */
[----:B------:R-:W-:Y:S01]  /*5680*/  FSEL R160, R13, 0.0052134888246655464172, P4 ;  /* 0x3baad5ea0da07808 */ /* 0x000fe20002000000 */
[----:B------:R-:W-:Y:S01]  /*5690*/  FFMA R38, R37, R38, R44 ;  /* 0x0000002625267223 */ /* 0x000fe2000000002c */
[----:B------:R-:W-:Y:S01]  /*56a0*/  FSEL R42, R15, 0.11284004896879196167, P3 ;  /* 0x3de718af0f2a7808 */ /* 0x000fe20001800000 */
[----:B------:R-:W-:Y:S01]  /*56b0*/  FFMA R46, R43, R46, R158 ;  /* 0x0000002e2b2e7223 */ /* 0x000fe2000000009e */
[----:B------:R-:W-:Y:S02]  /*56c0*/  FSEL R158, -R14, -0.026868773624300956726, P4 ;  /* 0xbcdc1be70e9e7808 */ /* 0x000fe40002000100 */
[----:B------:R-:W-:Y:S01]  /*56d0*/  FSEL R44, R19, -0.37612664699554443359, P3 ;  /* 0xbec093ac132c7808 */ /* 0x000fe20001800000 */
[----:B------:R-:W-:Y:S01]  /*56e0*/  FFMA R46, R43, R46, R160 ;  /* 0x0000002e2b2e7223 */ /* 0x000fe200000000a0 */
[----:B------:R-:W-:Y:S01]  /*56f0*/  FFMA R38, R37, R38, R42 ;  /* 0x0000002625267223 */ /* 0x000fe2000000002a */
[----:B------:R-:W-:Y:S02]  /*5700*/  FSEL R160, R15, 0.11284004896879196167, P4 ;  /* 0x3de718af0fa07808 */ /* 0x000fe40002000000 */
        /* <DEDUP_REMOVED lines=11> */
[----:B----4-:R-:W-:-:S02]  /*57c0*/  HADD2.F32 R39, -RZ, R8.H0_H0 ;  /* 0x20000008ff277230 */ /* 0x010fc40000004100 */
        /* <DEDUP_REMOVED lines=27> */
[----:B------:R-:W-:Y:S01]  /*5980*/  FSEL R46, R13, 0.0052134888246655464172, P3 ;  /* 0x3baad5ea0d2e7808 */ /* 0x000fe20001800000 */
[----:B------:R-:W-:Y:S01]  /*5990*/  FMUL R36, R37, R36 ;  /* 0x0000002425247220 */ /* 0x000fe20000400000 */
        /* <DEDUP_REMOVED lines=25> */
[----:B------:R-:W-:Y:S02]  /*5b30*/  FFMA R43, R47, R48, R43 ;  /* 0x000000302f2b7223 */ /* 0x000fe4000000002b */
[----:B------:R-:W1:Y:S02]  /*5b40*/  @P3 MUFU.EX2 R47, R44 ;  /* 0x0000002c002f3308 */ /* 0x000e640000000800 */
[----:B------:R-:W-:Y:S01]  /*5b50*/  FFMA R43, R43, R46, R46 ;  /* 0x0000002e2b2b7223 */ /* 0x000fe2000000002e */
[----:B------:R-:W-:Y:S01]  /*5b60*/  FFMA R45, R153, R45, R50 ;  /* 0x0000002d992d7223 */ /* 0x000fe20000000032 */
[----:B------:R-:W-:Y:S02]  /*5b70*/  HADD2.F32 R50, -RZ, R9.H1_H1 ;  /* 0x30000009ff327230 */ /* 0x000fe40000004100 */
[----:B------:R-:W-:Y:S01]  /*5b80*/  FMUL R46, R154, R51 ;  /* 0x000000339a2e7220 */ /* 0x000fe20000400000 */
[----:B------:R-:W-:Y:S01]  /*5b90*/  FMUL R166, R45, 0.70710676908493041992 ;  /* 0x3f3504f32da67820 */ /* 0x000fe20000400000 */
[----:B------:R-:W2:Y:S02]  /*5ba0*/  @P4 MUFU.EX2 R48, R43 ;  /* 0x0000002b00304308 */ /* 0x000ea40000000800 */
        /* <DEDUP_REMOVED lines=13> */
[----:B------:R-:W-:Y:S01]  /*5c80*/  FSEL R48, R3, 8.4834944573231041431e-05, P3 ;  /* 0x38b1e96a03307808 */ /* 0x000fe20001800000 */
[----:B------:R-:W-:Y:S01]  /*5c90*/  FMUL R39, R44, R39 ;  /* 0x000000272c277220 */ /* 0x000fe20000400000 */
[----:B------:R-:W-:Y:S01]  /*5ca0*/  FSEL R50, -R12, -0.00082130916416645050049, P3 ;  /* 0xba574d200c327808 */ /* 0x000fe20001800100 */
[----:B------:R-:W-:Y:S01]  /*5cb0*/  FADD R43, R43, 1 ;  /* 0x3f8000002b2b7421 */ /* 0x000fe20000000000 */
[----:B------:R-:W-:-:S02]  /*5cc0*/  FSETP.GE.AND P4, PT, |R161|, 1.0029599666595458984, PT ;  /* 0x3f8060fea100780b */ /* 0x000fc40003f86200 */
[----:B------:R-:W-:Y:S01]  /*5cd0*/  FSEL R158, -R14, -0.026868773624300956726, P3 ;  /* 0xbcdc1be70e9e7808 */ /* 0x000fe20001800100 */
[----:B------:R-:W-:Y:S01]  /*5ce0*/  FFMA R48, R47, R48, R50 ;  /* 0x000000302f307223 */ /* 0x000fe20000000032 */
[----:B------:R-:W-:Y:S01]  /*5cf0*/  FSEL R50, R13, 0.0052134888246655464172, P3 ;  /* 0x3baad5ea0d327808 */ /* 0x000fe20001800000 */
[----:B------:R-:W-:Y:S01]  /*5d00*/  FMUL R42, R43, R42 ;  /* 0x0000002a2b2a7220 */ /* 0x000fe20000400000 */
[----:B------:R-:W-:Y:S02]  /*5d10*/  FSEL R51, |R161|, R49, P4 ;  /* 0x00000031a1337208 */ /* 0x000fe40002000200 */
[----:B------:R-:W-:Y:S01]  /*5d20*/  FSEL R160, R3, 8.4834944573231041431e-05, P4 ;  /* 0x38b1e96a03a07808 */ /* 0x000fe20002000000 */
[----:B------:R-:W-:Y:S01]  /*5d30*/  FFMA R48, R47, R48, R50 ;  /* 0x000000302f307223 */ /* 0x000fe20000000032 */
[----:B------:R-:W-:Y:S02]  /*5d40*/  FSEL R162, -R12, -0.00082130916416645050049, P4 ;  /* 0xba574d200ca27808 */ /* 0x000fe40002000100 */
[----:B------:R-:W-:Y:S01]  /*5d50*/  FSEL R164, R13, 0.0052134888246655464172, P4 ;  /* 0x3baad5ea0da47808 */ /* 0x000fe20002000000 */
[----:B------:R-:W-:Y:S01]  /*5d60*/  FFMA R48, R47, R48, R158 ;  /* 0x000000302f307223 */ /* 0x000fe2000000009e */
[----:B------:R-:W-:Y:S01]  /*5d70*/  FSEL R50, R15, 0.11284004896879196167, P3 ;  /* 0x3de718af0f327808 */ /* 0x000fe20001800000 */
[----:B------:R-:W-:Y:S01]  /*5d80*/  FFMA R160, R51, R160, R162 ;  /* 0x000000a033a07223 */ /* 0x000fe200000000a2 */
[----:B------:R-:W-:-:S02]  /*5d90*/  FSEL R162, -R14, -0.026868773624300956726, P4 ;  /* 0xbcdc1be70ea27808 */ /* 0x000fc40002000100 */
        /* <DEDUP_REMOVED lines=28> */
[----:B-1----:R-:W-:Y:S02]  /*5f60*/  @P3 FADD R51, -R51, 1 ;  /* 0x3f80000033333421 */ /* 0x002fe40000000100 */
[----:B------:R-:W-:-:S03]  /*5f70*/  FMUL R53, R165, R165 ;  /* 0x000000a5a5357220 */ /* 0x000fc60000400000 */
[----:B------:R-:W-:Y:S01]  /*5f80*/  @P3 LOP3.LUT R48, R51, 0x80000000, R166, 0xb8, !PT ;  /* 0x8000000033303812 */ /* 0x000fe200078eb8a6 */
[C---:B------:R-:W-:Y:S01]  /*5f90*/  FMUL R51, R163.reuse, R163 ;  /* 0x000000a3a3337220 */ /* 0x040fe20000400000 */
[C---:B------:R-:W-:Y:S01]  /*5fa0*/  FSETP.GE.AND P3, PT, |R163|.reuse, 1.0029599666595458984, PT ;  /* 0x3f8060fea300780b */ /* 0x040fe20003f66200 */
        /* <DEDUP_REMOVED lines=40> */
[----:B------:R-:W1:Y:S01]  /*6230*/  @P3 MUFU.EX2 R158, R52 ;  /* 0x00000034009e3308 */ /* 0x000e620000000800 */
[----:B------:R-:W-:Y:S01]  /*6240*/  F2FP.F16.F32.PACK_AB R37, R46, R37 ;  /* 0x000000252e25723e */ /* 0x000fe200000000ff */
[----:B------:R-:W-:Y:S01]  /*6250*/  FFMA R51, R51, R162, R162 ;  /* 0x000000a233337223 */ /* 0x000fe200000000a2 */
[----:B------:R-:W-:Y:S01]  /*6260*/  FFMA R53, R153, R53, R54 ;  /* 0x0000003599357223 */ /* 0x000fe20000000036 */
[----:B------:R-:W-:-:S03]  /*6270*/  FMUL R54, R154, R55 ;  /* 0x000000379a367220 */ /* 0x000fc60000400000 */
[----:B------:R-:W-:Y:S01]  /*6280*/  FMUL R170, R53, 0.70710676908493041992 ;  /* 0x3f3504f335aa7820 */ /* 0x000fe20000400000 */
[----:B------:R-:W2:Y:S01]  /*6290*/  @P4 MUFU.EX2 R160, R51 ;  /* 0x0000003300a04308 */ /* 0x000ea20000000800 */
[----:B------:R-:W-:Y:S02]  /*62a0*/  FFMA R54, R153, R161, R54 ;  /* 0x000000a199367223 */ /* 0x000fe40000000036 */
[----:B------:R-:W-:Y:S01]  /*62b0*/  FMUL R55, R170, R170 ;  /* 0x000000aaaa377220 */ /* 0x000fe20000400000 */
[----:B-1----:R-:W-:-:S05]  /*62c0*/  @P3 FADD R158, -R158, 1 ;  /* 0x3f8000009e9e3421 */ /* 0x002fca0000000100 */
[----:B------:R-:W-:Y:S02]  /*62d0*/  @P3 LOP3.LUT R52, R158, 0x80000000, R163, 0xb8, !PT ;  /* 0x800000009e343812 */ /* 0x000fe400078eb8a3 */
[----:B------:R-:W-:Y:S01]  /*62e0*/  FSETP.GE.AND P3, PT, |R170|, 1.0029599666595458984, PT ;  /* 0x3f8060feaa00780b */ /* 0x000fe20003f66200 */
[----:B--2---:R-:W-:Y:S02]  /*62f0*/  @P4 FADD R160, -R160, 1 ;  /* 0x3f800000a0a04421 */ /* 0x004fe40000000100 */
[----:B------:R-:W-:Y:S01]  /*6300*/  FADD R52, R52, 1 ;  /* 0x3f80000034347421 */ /* 0x000fe20000000000 */
[----:B------:R-:W-:Y:S02]  /*6310*/  FSEL R55, |R170|, R55, P3 ;  /* 0x00000037aa377208 */ /* 0x000fe40001800200 */
[----:B------:R-:W-:Y:S01]  /*6320*/  @P4 LOP3.LUT R51, R160, 0x80000000, R165, 0xb8, !PT ;  /* 0x80000000a0334812 */ /* 0x000fe200078eb8a5 */
[----:B------:R-:W-:Y:S01]  /*6330*/  FMUL R165, R54, 0.70710676908493041992 ;  /* 0x3f3504f336a57820 */ /* 0x000fe20000400000 */
[----:B------:R-:W-:-:S02]  /*6340*/  FSEL R158, R3, 8.4834944573231041431e-05, P3 ;  /* 0x38b1e96a039e7808 */ /* 0x000fc40001800000 */
[----:B------:R-:W-:Y:S01]  /*6350*/  FSEL R160, -R12, -0.00082130916416645050049, P3 ;  /* 0xba574d200ca07808 */ /* 0x000fe20001800100 */
[C---:B------:R-:W-:Y:S01]  /*6360*/  FMUL R161, R165.reuse, R165 ;  /* 0x000000a5a5a17220 */ /* 0x040fe20000400000 */
[----:B------:R-:W-:Y:S01]  /*6370*/  FSETP.GE.AND P4, PT, |R165|, 1.0029599666595458984, PT ;  /* 0x3f8060fea500780b */ /* 0x000fe20003f86200 */
[----:B------:R-:W-:Y:S01]  /*6380*/  FADD R51, R51, 1 ;  /* 0x3f80000033337421 */ /* 0x000fe20000000000 */
[----:B------:R-:W-:Y:S01]  /*6390*/  FSEL R162, -R14, -0.026868773624300956726, P3 ;  /* 0xbcdc1be70ea27808 */ /* 0x000fe20001800100 */
[----:B------:R-:W-:Y:S01]  /*63a0*/  FFMA R158, R55, R158, R160 ;  /* 0x0000009e379e7223 */ /* 0x000fe200000000a0 */
[----:B------:R-:W-:Y:S01]  /*63b0*/  FSEL R161, |R165|, R161, P4 ;  /* 0x000000a1a5a17208 */ /* 0x000fe20002000200 */
[----:B------:R-:W-:Y:S01]  /*63c0*/  FMUL R51, R51, R50 ;  /* 0x0000003233337220 */ /* 0x000fe20000400000 */
[----:B------:R-:W-:Y:S02]  /*63d0*/  FSEL R160, R13, 0.0052134888246655464172, P3 ;  /* 0x3baad5ea0da07808 */ /* 0x000fe40001800000 */
[----:B------:R-:W-:-:S02]  /*63e0*/  FSEL R164, R3, 8.4834944573231041431e-05, P4 ;  /* 0x38b1e96a03a47808 */ /* 0x000fc40002000000 */
[----:B------:R-:W-:Y:S01]  /*63f0*/  FSEL R166, -R12, -0.00082130916416645050049, P4 ;  /* 0xba574d200ca67808 */ /* 0x000fe20002000100 */
[----:B------:R-:W-:Y:S01]  /*6400*/  FFMA R158, R55, R158, R160 ;  /* 0x0000009e379e7223 */ /* 0x000fe200000000a0 */
[----:B------:R-:W-:Y:S02]  /*6410*/  FSEL R168, R13, 0.0052134888246655464172, P4 ;  /* 0x3baad5ea0da87808 */ /* 0x000fe40002000000 */
        /* <DEDUP_REMOVED lines=19> */
[----:B------:R-:W-:-:S02]  /*6550*/  FFMA R55, R55, R162, R162 ;  /* 0x000000a237377223 */ /* 0x000fc400000000a2 */
[----:B------:R-:W-:Y:S02]  /*6560*/  FFMA R163, R161, R164, R163 ;  /* 0x000000a4a1a37223 */ /* 0x000fe400000000a3 */
[----:B------:R-:W1:Y:S02]  /*6570*/  @P3 MUFU.EX2 R161, R55 ;  /* 0x0000003700a13308 */ /* 0x000e640000000800 */
[----:B------:R-:W-:Y:S01]  /*6580*/  FFMA R158, R163, R158, R158 ;  /* 0x0000009ea39e7223 */ /* 0x000fe2000000009e */
[----:B------:R-:W-:-:S05]  /*6590*/  HADD2.F32 R163, -RZ, R4.H1_H1 ;  /* 0x30000004ffa37230 */ /* 0x000fca0000004100 */
[----:B------:R-:W2:Y:S01]  /*65a0*/  @P4 MUFU.EX2 R162, R158 ;  /* 0x0000009e00a24308 */ /* 0x000ea20000000800 */
[----:B------:R-:W-:Y:S01]  /*65b0*/  FFMA R41, R153, R163, R160 ;  /* 0x000000a399297223 */ /* 0x000fe200000000a0 */
[----:B------:R-:W-:-:S03]  /*65c0*/  HADD2.F32 R160, -RZ, R4.H0_H0 ;  /* 0x20000004ffa07230 */ /* 0x000fc60000004100 */
[C---:B------:R-:W-:Y:S01]  /*65d0*/  FMUL R177, R41.reuse, 0.70710676908493041992 ;  /* 0x3f3504f329b17820 */ /* 0x040fe20000400000 */
[----:B------:R-:W-:Y:S01]  /*65e0*/  FMUL R26, R41, 0.5 ;  /* 0x3f000000291a7820 */ /* 0x000fe20000400000 */
[----:B------:R-:W-:Y:S01]  /*65f0*/  FFMA R40, R153, R160, R40 ;  /* 0x000000a099287223 */ /* 0x000fe20000000028 */
[----:B-1----:R-:W-:Y:S01]  /*6600*/  @P3 FADD R161, -R161, 1 ;  /* 0x3f800000a1a13421 */ /* 0x002fe20000000100 */
[----:B------:R-:W-:Y:S02]  /*6610*/  FMUL R160, R177, R177 ;  /* 0x000000b1b1a07220 */ /* 0x000fe40000400000 */
[C---:B------:R-:W-:Y:S01]  /*6620*/  FMUL R173, R40.reuse, 0.70710676908493041992 ;  /* 0x3f3504f328ad7820 */ /* 0x040fe20000400000 */
[----:B------:R-:W-:Y:S01]  /*6630*/  FMUL R40, R40, 0.5 ;  /* 0x3f00000028287820 */ /* 0x000fe20000400000 */
[----:B------:R-:W-:Y:S02]  /*6640*/  @P3 LOP3.LUT R55, R161, 0x80000000, R170, 0xb8, !PT ;  /* 0x80000000a1373812 */ /* 0x000fe400078eb8aa */
[----:B------:R-:W-:Y:S01]  /*6650*/  FSETP.GE.AND P3, PT, |R177|, 1.0029599666595458984, PT ;  /* 0x3f8060feb100780b */ /* 0x000fe20003f66200 */
[----:B--2---:R-:W-:-:S02]  /*6660*/  @P4 FADD R162, -R162, 1 ;  /* 0x3f800000a2a24421 */ /* 0x004fc40000000100 */
[----:B------:R-:W-:Y:S01]  /*6670*/  FADD R55, R55, 1 ;  /* 0x3f80000037377421 */ /* 0x000fe20000000000 */
[----:B------:R-:W-:Y:S02]  /*6680*/  FSEL R161, R3, 8.4834944573231041431e-05, P3 ;  /* 0x38b1e96a03a17808 */ /* 0x000fe40001800000 */
[----:B------:R-:W-:Y:S02]  /*6690*/  @P4 LOP3.LUT R158, R162, 0x80000000, R165, 0xb8, !PT ;  /* 0x80000000a29e4812 */ /* 0x000fe400078eb8a5 */
[----:B------:R-:W-:Y:S01]  /*66a0*/  FSEL R162, |R177|, R160, P3 ;  /* 0x000000a0b1a27208 */ /* 0x000fe20001800200 */
[C---:B------:R-:W-:Y:S01]  /*66b0*/  FMUL R160, R173.reuse, R173 ;  /* 0x000000adada07220 */ /* 0x040fe20000400000 */
[----:B------:R-:W-:Y:S01]  /*66c0*/  FSEL R163, -R12, -0.00082130916416645050049, P3 ;  /* 0xba574d200ca37808 */ /* 0x000fe20001800100 */
[----:B------:R-:W-:Y:S01]  /*66d0*/  FADD R158, R158, 1 ;  /* 0x3f8000009e9e7421 */ /* 0x000fe20000000000 */
[----:B------:R-:W-:Y:S02]  /*66e0*/  FSETP.GE.AND P4, PT, |R173|, 1.0029599666595458984, PT ;  /* 0x3f8060fead00780b */ /* 0x000fe40003f86200 */
[----:B------:R-:W-:Y:S01]  /*66f0*/  FSEL R167, R13, 0.0052134888246655464172, P3 ;  /* 0x3baad5ea0da77808 */ /* 0x000fe20001800000 */
[----:B------:R-:W-:Y:S01]  /*6700*/  FFMA R165, R162, R161, R163 ;  /* 0x000000a1a2a57223 */ /* 0x000fe200000000a3 */
[----:B------:R-:W-:-:S02]  /*6710*/  FSEL R160, |R173|, R160, P4 ;  /* 0x000000a0ada07208 */ /* 0x000fc40002000200 */
[----:B------:R-:W-:Y:S01]  /*6720*/  FSEL R161, R3, 8.4834944573231041431e-05, P4 ;  /* 0x38b1e96a03a17808 */ /* 0x000fe20002000000 */
[----:B------:R-:W-:Y:S01]  /*6730*/  FFMA R167, R162, R165, R167 ;  /* 0x000000a5a2a77223 */ /* 0x000fe200000000a7 */
[----:B------:R-:W-:Y:S02]  /*6740*/  FSEL R163, -R12, -0.00082130916416645050049, P4 ;  /* 0xba574d200ca37808 */ /* 0x000fe40002000100 */
        /* <DEDUP_REMOVED lines=19> */
[----:B------:R-:W-:Y:S01]  /*6880*/  FMUL R163, R30, 0.5 ;  /* 0x3f0000001ea37820 */ /* 0x000fe20000400000 */
[----:B------:R-:W-:Y:S01]  /*6890*/  FFMA R167, R167, R164, R164 ;  /* 0x000000a4a7a77223 */ /* 0x000fe200000000a4 */
[----:B------:R-:W-:Y:S01]  /*68a0*/  FSEL R164, -|R173|, R173, P4 ;  /* 0x000000adada47208 */ /* 0x000fe20002000300 */
[----:B------:R-:W-:Y:S01]  /*68b0*/  FFMA R161, R160, R161, R162 ;  /* 0x000000a1a0a17223 */ /* 0x000fe200000000a2 */
[----:B------:R-:W-:Y:S01]  /*68c0*/  FMUL R30, R31, 0.5 ;  /* 0x3f0000001f1e7820 */ /* 0x000fe20000400000 */
[----:B------:R-:W1:Y:S01]  /*68d0*/  @P3 MUFU.EX2 R162, R167 ;  /* 0x000000a700a23308 */ /* 0x000e620000000800 */
[----:B------:R-:W-:Y:S01]  /*68e0*/  FMUL R31, R38, R35 ;  /* 0x00000023261f7220 */ /* 0x000fe20000400000 */
[----:B------:R-:W-:Y:S01]  /*68f0*/  FFMA R161, R161, R164, R164 ;  /* 0x000000a4a1a17223 */ /* 0x000fe200000000a4 */
[----:B------:R-:W-:Y:S01]  /*6900*/  FMUL R34, R34, R163 ;  /* 0x000000a322227220 */ /* 0x000fe20000400000 */
[----:B------:R-:W-:Y:S01]  /*6910*/  FMUL R33, R33, R30 ;  /* 0x0000001e21217220 */ /* 0x000fe20000400000 */
[----:B------:R-:W-:Y:S01]  /*6920*/  FMUL R38, R52, R49 ;  /* 0x0000003134267220 */ /* 0x000fe20000400000 */
[----:B------:R-:W-:-:S02]  /*6930*/  F2FP.F16.F32.PACK_AB R31, R36, R31 ;  /* 0x0000001f241f723e */ /* 0x000fc400000000ff */
[----:B------:R-:W2:Y:S01]  /*6940*/  @P4 MUFU.EX2 R160, R161 ;  /* 0x000000a100a04308 */ /* 0x000ea20000000800 */
[----:B------:R-:W-:Y:S02]  /*6950*/  F2FP.F16.F32.PACK_AB R30, R33, R34 ;  /* 0x00000022211e723e */ /* 0x000fe400000000ff */
[----:B------:R-:W-:Y:S02]  /*6960*/  F2FP.F16.F32.PACK_AB R36, R42, R39 ;  /* 0x000000272a24723e */ /* 0x000fe400000000ff */
[----:B------:R-:W-:Y:S01]  /*6970*/  F2FP.F16.F32.PACK_AB R38, R51, R38 ;  /* 0x000000263326723e */ /* 0x000fe200000000ff */
[----:B-1----:R-:W-:-:S05]  /*6980*/  @P3 FADD R162, -R162, 1 ;  /* 0x3f800000a2a23421 */ /* 0x002fca0000000100 */
[----:B------:R-:W-:Y:S01]  /*6990*/  @P3 LOP3.LUT R167, R162, 0x80000000, R177, 0xb8, !PT ;  /* 0x80000000a2a73812 */ /* 0x000fe200078eb8b1 */
[----:B--2---:R-:W-:-:S04]  /*69a0*/  @P4 FADD R160, -R160, 1 ;  /* 0x3f800000a0a04421 */ /* 0x004fc80000000100 */
[----:B------:R-:W-:Y:S01]  /*69b0*/  FADD R167, R167, 1 ;  /* 0x3f800000a7a77421 */ /* 0x000fe20000000000 */
[----:B------:R-:W-:Y:S01]  /*69c0*/  @P4 LOP3.LUT R161, R160, 0x80000000, R173, 0xb8, !PT ;  /* 0x80000000a0a14812 */ /* 0x000fe200078eb8ad */
[----:B------:R-:W-:Y:S01]  /*69d0*/  FMUL R160, R28, R27 ;  /* 0x0000001b1ca07220 */ /* 0x000fe20000400000 */
[----:B------:R-:W-:Y:S01]  /*69e0*/  FMUL R28, R53, 0.5 ;  /* 0x3f000000351c7820 */ /* 0x000fe20000400000 */
[----:B------:R-:W-:Y:S01]  /*69f0*/  FMUL R27, R54, 0.5 ;  /* 0x3f000000361b7820 */ /* 0x000fe20000400000 */
[----:B------:R-:W-:Y:S01]  /*6a00*/  FMUL R167, R167, R26 ;  /* 0x0000001aa7a77220 */ /* 0x000fe20000400000 */
[----:B------:R-:W-:Y:S01]  /*6a10*/  FADD R161, R161, 1 ;  /* 0x3f800000a1a17421 */ /* 0x000fe20000000000 */
[----:B------:R-:W-:Y:S01]  /*6a20*/  FMUL R44, R55, R28 ;  /* 0x0000001c372c7220 */ /* 0x000fe20000400000 */
[----:B------:R-:W-:Y:S01]  /*6a30*/  FMUL R27, R158, R27 ;  /* 0x0000001b9e1b7220 */ /* 0x000fe20000400000 */
[----:B------:R-:W-:Y:S01]  /*6a40*/  F2FP.F16.F32.PACK_AB R29, R160, R29 ;  /* 0x0000001da01d723e */ /* 0x000fe200000000ff */
[----:B------:R-:W-:-:S03]  /*6a50*/  FMUL R28, R161, R40 ;  /* 0x00000028a11c7220 */ /* 0x000fc60000400000 */
[----:B------:R-:W-:Y:S02]  /*6a60*/  F2FP.F16.F32.PACK_AB R39, R27, R44 ;  /* 0x0000002c1b27723e */ /* 0x000fe400000000ff */
[----:B------:R-:W-:-:S05]  /*6a70*/  F2FP.F16.F32.PACK_AB R28, R167, R28 ;  /* 0x0000001ca71c723e */ /* 0x000fca00000000ff */
[----:B------:R1:W-:Y:S04]  /*6a80*/  STSM.16.M88.4 [R21+0x2200], R28 ;  /* 0x0022001c15007844 */ /* 0x0003e80000000200 */
[----:B------:R1:W-:Y:S01]  /*6a90*/  STSM.16.M88.4 [R32+0x2200], R36 ;  /* 0x0022002420007844 */ /* 0x0003e20000000200 */
[----:B------:R-:W-:Y:S01]  /*6aa0*/  @!PT LDS RZ, [RZ] ;  /* 0x00000000fffff984 */ /* 0x000fe20000000800 */
[----:B------:R-:W-:Y:S01]  /*6ab0*/  @!PT LDS RZ, [RZ] ;  /* 0x00000000fffff984 */ /* 0x000fe20000000800 */
[----:B------:R-:W-:Y:S01]  /*6ac0*/  @!PT LDS RZ, [RZ] ;  /* 0x00000000fffff984 */ /* 0x000fe20000000800 */
[----:B------:R-:W-:Y:S01]  /*6ad0*/  @!PT LDS RZ, [RZ] ;  /* 0x00000000fffff984 */ /* 0x000fe20000000800 */
[----:B------:R2:W-:Y:S06]  /*6ae0*/  MEMBAR.ALL.CTA ;  /* 0x0000000000007992 */ /* 0x0005ec0000008000 */
[----:B--2---:R-:W2:Y:S02]  /*6af0*/  FENCE.VIEW.ASYNC.S ;  /* 0x00000000000073c6 */ /* 0x004ea40000000000 */
[----:B--2---:R-:W-:Y:S06]  /*6b00*/  BAR.SYNC.DEFER_BLOCKING 0x1, 0x100 ;  /* 0x0044000000007b1d */ /* 0x004fec0000010000 */
[----:B------:R-:W-:Y:S05]  /*6b10*/  @P5 BRA `(.L_x_66) ;  /* 0x0000000000245947 */ /* 0x000fea0003800000 */
[----:B------:R-:W-:Y:S02]  /*6b20*/  UIADD3 UR8, UP0, UR60, 0x4f0, URZ ;  /* 0x000004f03c087890 */ /* 0x000fe4000ff1e03f */
[----:B------:R-:W-:Y:S02]  /*6b30*/  UIADD3 UR5, UR41, 0x20, URZ ;  /* 0x0000002029057890 */ /* 0x000fe4000fffe03f */
[----:B------:R-:W-:Y:S02]  /*6b40*/  UIADD3 UR4, UR51, 0x2200, URZ ;  /* 0x0000220033047890 */ /* 0x000fe4000fffe03f */
[----:B------:R-:W-:Y:S01]  /*6b50*/  UIADD3.X UR9, URZ, UR61, URZ, UP0, !UPT ;  /* 0x0000003d3f097290 */ /* 0x000fe200087fe43f */
[----:B------:R-:W-:Y:S01]  /*6b60*/  UMOV UR6, UR42 ;  /* 0x0000002a00067c82 */ /* 0x000fe20008000000 */
[----:B------:R-:W-:-:S07]  /*6b70*/  UMOV UR7, UR43 ;  /* 0x0000002b00077c82 */ /* 0x000fce0008000000 */
[----:B------:R2:W-:Y:S01]  /*6b80*/  UTMASTG.3D [UR4], [UR8] ;  /* 0x00000004080073b5 */ /* 0x0005e20008010000 */
[----:B------:R0:W-:Y:S01]  /*6b90*/  UTMACMDFLUSH ;  /* 0x00000000000079b7 */ /* 0x0001e20000000000 */
[----:B--2---:R-:W-:-:S04]  /*6ba0*/  DEPBAR.LE SB0, 0x1 ;  /* 0x000080400000791a */ /* 0x004fc80000000000 */
.L_x_66:
[----:B------:R-:W-:Y:S05]  /*6bb0*/  BSYNC B0 ;  /* 0x0000000000007941 */ /* 0x000fea0003800000 */
.L_x_65:
[----:B------:R-:W-:Y:S01]  /*6bc0*/  IADD3 R27, R21, 0x2200, RZ ;  /* 0x00002200151b7810 */ /* 0x000fe20007ffe0ff */
[----:B------:R-:W-:Y:S03]  /*6bd0*/  BAR.SYNC.DEFER_BLOCKING 0x1, 0x100 ;  /* 0x0044000000007b1d */ /* 0x000fe60000010000 */
[----:B------:R-:W-:-:S03]  /*6be0*/  LEA R27, R156, R27, 0x1 ;  /* 0x0000001b9c1b7211 */ /* 0x000fc600078e08ff */
[----:B------:R-:W-:Y:S04]  /*6bf0*/  BSSY B0, `(.L_x_67) ;  /* 0x000000a000007945 */ /* 0x000fe80003800000 */
[----:B------:R-:W-:Y:S05]  /*6c00*/  @P0 BRA `(.L_x_68) ;  /* 0x0000000000200947 */ /* 0x000fea0003800000 */
[----:B------:R-:W-:-:S06]  /*6c10*/  UISETP.NE.AND UP0, UPT, UR49, 0x3, UPT ;  /* 0x000000033100788c */ /* 0x000fcc000bf05270 */
[----:B------:R-:W-:-:S13]  /*6c20*/  PLOP3.LUT P3, PT, PT, PT, UP0, 0x80, 0x0 ;  /* 0x000000000000781c */ /* 0x000fda0003f6f008 */
[----:B------:R-:W-:Y:S05]  /*6c30*/  @!P3 BRA `(.L_x_69) ;  /* 0x000000000004b947 */ /* 0x000fea0003800000 */
[----:B------:R-:W-:Y:S01]  /*6c40*/  BPT.TRAP 0x1 ;  /* 0x000000040000795c */ /* 0x000fe20000300000 */
.L_x_69:
[----:B------:R-:W-:-:S04]  /*6c50*/  ULEA UR4, UR58, UR51, 0x3 ;  /* 0x000000333a047291 */ /* 0x000fc8000f8e183f */
[----:B------:R-:W-:-:S04]  /*6c60*/  UIADD3 UR4, UR4, 0x60, URZ ;  /* 0x0000006004047890 */ /* 0x000fc8000fffe03f */
[----:B------:R-:W-:-:S09]  /*6c70*/  UPRMT UR4, UR50, 0x654, UR4 ;  /* 0x0000065432047896 */ /* 0x000fd20008000004 */
[----:B------:R-:W-:Y:S03]  /*6c80*/  SYNCS.ARRIVE.TRANS64.RED.A1T0 RZ, [UR4], RZ ;  /* 0x000000ffffff79a7 */ /* 0x000fe60008100404 */
.L_x_68:
[----:B------:R-:W-:Y:S05]  /*6c90*/  BSYNC B0 ;  /* 0x0000000000007941 */ /* 0x000fea0003800000 */
.L_x_67:
[----:B------:R-:W-:Y:S01]  /*6ca0*/  UIADD3 UR58, UR58, 0x1, URZ ;  /* 0x000000013a3a7890 */ /* 0x000fe2000fffe03f */
[----:B------:R-:W-:Y:S01]  /*6cb0*/  BSSY B0, `(.L_x_70) ;  /* 0x0000018000007945 */ /* 0x000fe20003800000 */
[----:B------:R-:W-:Y:S02]  /*6cc0*/  MOV R26, RZ ;  /* 0x000000ff001a7202 */ /* 0x000fe40000000f00 */
[----:B------:R-:W-:-:S04]  /*6cd0*/  UISETP.NE.AND UP0, UPT, UR58, 0x4, UPT ;  /* 0x000000043a00788c */ /* 0x000fc8000bf05270 */
[----:B------:R-:W-:Y:S01]  /*6ce0*/  USEL UR58, UR58, URZ, UP0 ;  /* 0x0000003f3a3a7287 */ /* 0x000fe20008000000 */
[----:B------:R-:W-:Y:S11]  /*6cf0*/  @P0 BRA `(.L_x_71) ;  /* 0x00000000004c0947 */ /* 0x000ff60003800000 */
[----:B------:R-:W-:-:S06]  /*6d00*/  UISETP.NE.AND UP0, UPT, UR49, 0x3, UPT ;  /* 0x000000033100788c */ /* 0x000fcc000bf05270 */
[----:B------:R-:W-:-:S13]  /*6d10*/  PLOP3.LUT P3, PT, PT, PT, UP0, 0x80, 0x0 ;  /* 0x000000000000781c */ /* 0x000fda0003f6f008 */
[----:B------:R-:W-:Y:S05]  /*6d20*/  @!P3 BRA `(.L_x_72) ;  /* 0x000000000004b947 */ /* 0x000fea0003800000 */
[----:B------:R-:W-:Y:S01]  /*6d30*/  BPT.TRAP 0x1 ;  /* 0x000000040000795c */ /* 0x000fe20000300000 */
.L_x_72:
[C---:B------:R-:W-:Y:S01]  /*6d40*/  LEA R26, R0.reuse, UR51, 0x3 ;  /* 0x00000033001a7c11 */ /* 0x040fe2000f8e18ff */
[----:B------:R-:W-:Y:S01]  /*6d50*/  BSSY B1, `(.L_x_73) ;  /* 0x0000006000017945 */ /* 0x000fe20003800000 */
[----:B-1----:R-:W-:Y:S02]  /*6d60*/  SHF.L.U32 R29, RZ, 0x1f, RZ ;  /* 0x0000001fff1d7819 */ /* 0x002fe400000006ff */
[----:B------:R-:W-:Y:S02]  /*6d70*/  @!P2 LEA R31, R0, R25, 0xd ;  /* 0x00000019001fa211 */ /* 0x000fe400078e68ff */
[----:B------:R-:W1:Y:S03]  /*6d80*/  SYNCS.PHASECHK.TRANS64.TRYWAIT P3, [R26+URZ+0x40], R29 ;  /* 0x0000401d1a0075a7 */ /* 0x000e66000806017f */
[----:B------:R-:W-:Y:S01]  /*6d90*/  @!P2 IMAD R28, R156, 0x2, R31 ;  /* 0x000000029c1ca824 */ /* 0x000fe200078e021f */
[----:B-1----:R-:W-:Y:S06]  /*6da0*/  @!P3 BRA `(.L_x_74) ;  /* 0x000000f80058b947 */ /* 0x002fec0003800000 */
.L_x_232:
[----:B------:R-:W-:Y:S05]  /*6db0*/  BSYNC B1 ;  /* 0x0000000000017941 */ /* 0x000fea0003800000 */
.L_x_73:
[----:B------:R-:W-:Y:S05]  /*6dc0*/  @!P2 WARPSYNC.ALL ;  /* 0x000000000000a948 */ /* 0x000fea0003800000 */
[----:B------:R2:W3:Y:S01]  /*6dd0*/  @!P2 LDSM.16.M88.4 R4, [R31] ;  /* 0x000000001f04a83b */ /* 0x0004e20000000200 */
[----:B------:R-:W-:-:S03]  /*6de0*/  IADD3 R0, R0, 0x1, RZ ;  /* 0x0000000100007810 */ /* 0x000fc60007ffe0ff */
[----:B------:R2:W4:Y:S01]  /*6df0*/  @!P2 LDSM.16.M88.4 R8, [R28] ;  /* 0x000000001c08a83b */ /* 0x0005220000000200 */
[----:B------:R-:W-:-:S04]  /*6e00*/  ISETP.NE.AND P3, PT, R0, 0x4, PT ;  /* 0x000000040000780c */ /* 0x000fc80003f65270 */
[----:B------:R-:W-:Y:S02]  /*6e10*/  SEL R0, R0, RZ, P3 ;  /* 0x000000ff00007207 */ /* 0x000fe40001800000 */
[----:B-1----:R-:W-:-:S07]  /*6e20*/  SEL R26, RZ, 0x1, P3 ;  /* 0x00000001ff1a7807 */ /* 0x002fce0001800000 */
.L_x_71:
[----:B------:R-:W-:Y:S05]  /*6e30*/  BSYNC B0 ;  /* 0x0000000000007941 */ /* 0x000fea0003800000 */
.L_x_70:
[--C-:B-1-3--:R-:W-:Y:S02]  /*6e40*/  HADD2.F32 R29, -RZ, R5.reuse.H0_H0 ;  /* 0x20000005ff1d7230 */ /* 0x10afe40000004100 */
[C---:B--2---:R-:W-:Y:S01]  /*6e50*/  FMUL R28, R154.reuse, R58 ;  /* 0x0000003a9a1c7220 */ /* 0x044fe20000400000 */
[----:B------:R-:W-:Y:S02]  /*6e60*/  HADD2.F32 R31, -RZ, R5.H1_H1 ;  /* 0x30000005ff1f7230 */ /* 0x000fe40000004100 */
        /* <DEDUP_REMOVED lines=8> */
[----:B------:R-:W-:Y:S01]  /*6ef0*/  FMUL R43, R29, 0.70710676908493041992 ;  /* 0x3f3504f31d2b7820 */ /* 0x000fe20000400000 */
[----:B------:R-:W-:Y:S01]  /*6f00*/  FMUL R68, R154, R68 ;  /* 0x000000449a447220 */ /* 0x000fe20000400000 */
[C---:B------:R-:W-:Y:S01]  /*6f10*/  FMUL R30, R38.reuse, R38 ;  /* 0x00000026261e7220 */ /* 0x040fe20000400000 */
[----:B------:R-:W-:Y:S01]  /*6f20*/  FSETP.GE.AND P3, PT, |R38|, 1.0029599666595458984, PT ;  /* 0x3f8060fe2600780b */ /* 0x000fe20003f66200 */
[C---:B------:R-:W-:Y:S01]  /*6f30*/  FMUL R34, R43.reuse, R43 ;  /* 0x0000002b2b227220 */ /* 0x040fe20000400000 */
[----:B------:R-:W-:Y:S01]  /*6f40*/  FSETP.GE.AND P4, PT, |R43|, 1.0029599666595458984, PT ;  /* 0x3f8060fe2b00780b */ /* 0x000fe20003f86200 */
[----:B------:R-:W-:Y:S01]  /*6f50*/  FMUL R70, R154, R70 ;  /* 0x000000469a467220 */ /* 0x000fe20000400000 */
[----:B------:R-:W-:Y:S01]  /*6f60*/  FSEL R30, |R38|, R30, P3 ;  /* 0x0000001e261e7208 */ /* 0x000fe20001800200 */
[----:B------:R-:W-:Y:S01]  /*6f70*/  FMUL R56, R154, R56 ;  /* 0x000000389a387220 */ /* 0x000fe20000400000 */
[----:B------:R-:W-:Y:S01]  /*6f80*/  FSEL R31, R3, 8.4834944573231041431e-05, P3 ;  /* 0x38b1e96a031f7808 */ /* 0x000fe20001800000 */
[----:B------:R-:W-:Y:S05]  /*6f90*/  WARPSYNC.ALL ;  /* 0x0000000000007948 */ /* 0x000fea0003800000 */
[----:B------:R-:W-:Y:S01]  /*6fa0*/  FSEL R33, -R12, -0.00082130916416645050049, P3 ;  /* 0xba574d200c217808 */ /* 0x000fe20001800100 */
[----:B------:R-:W-:Y:S01]  /*6fb0*/  BSSY B0, `(.L_x_75) ;  /* 0x00001c6000007945 */ /* 0x000fe20003800000 */
[----:B------:R-:W-:-:S02]  /*6fc0*/  FSEL R34, |R43|, R34, P4 ;  /* 0x000000222b227208 */ /* 0x000fc40002000200 */
[----:B------:R-:W-:Y:S01]  /*6fd0*/  FSEL R37, R3, 8.4834944573231041431e-05, P4 ;  /* 0x38b1e96a03257808 */ /* 0x000fe20002000000 */
[----:B------:R-:W-:Y:S01]  /*6fe0*/  FFMA R31, R30, R31, R33 ;  /* 0x0000001f1e1f7223 */ /* 0x000fe20000000021 */
[----:B------:R-:W-:Y:S02]  /*6ff0*/  FSEL R39, -R12, -0.00082130916416645050049, P4 ;  /* 0xba574d200c277808 */ /* 0x000fe40002000100 */
[C---:B------:R-:W-:Y:S02]  /*7000*/  FSEL R35, R13.reuse, 0.0052134888246655464172, P3 ;  /* 0x3baad5ea0d237808 */ /* 0x040fe40001800000 */
[----:B------:R-:W-:Y:S01]  /*7010*/  FSEL R41, R13, 0.0052134888246655464172, P4 ;  /* 0x3baad5ea0d297808 */ /* 0x000fe20002000000 */
[----:B------:R-:W-:Y:S01]  /*7020*/  FFMA R37, R34, R37, R39 ;  /* 0x0000002522257223 */ /* 0x000fe20000000027 */
[----:B------:R-:W-:Y:S01]  /*7030*/  FSEL R33, -R14, -0.026868773624300956726, P3 ;  /* 0xbcdc1be70e217808 */ /* 0x000fe20001800100 */
[----:B------:R-:W-:Y:S01]  /*7040*/  FFMA R31, R30, R31, R35 ;  /* 0x0000001f1e1f7223 */ /* 0x000fe20000000023 */
[----:B------:R-:W-:Y:S01]  /*7050*/  FSEL R39, -R14, -0.026868773624300956726, P4 ;  /* 0xbcdc1be70e277808 */ /* 0x000fe20002000100 */
[----:B------:R-:W-:Y:S01]  /*7060*/  FFMA R37, R34, R37, R41 ;  /* 0x0000002522257223 */ /* 0x000fe20000000029 */
[C---:B------:R-:W-:Y:S01]  /*7070*/  FSEL R35, R15.reuse, 0.11284004896879196167, P3 ;  /* 0x3de718af0f237808 */ /* 0x040fe20001800000 */
[----:B------:R-:W-:Y:S01]  /*7080*/  FFMA R31, R30, R31, R33 ;  /* 0x0000001f1e1f7223 */ /* 0x000fe20000000021 */
[----:B------:R-:W-:Y:S01]  /*7090*/  FSEL R41, R15, 0.11284004896879196167, P4 ;  /* 0x3de718af0f297808 */ /* 0x000fe20002000000 */
[----:B------:R-:W-:Y:S01]  /*70a0*/  FFMA R37, R34, R37, R39 ;  /* 0x0000002522257223 */ /* 0x000fe20000000027 */
[C---:B------:R-:W-:Y:S01]  /*70b0*/  FSEL R33, R19.reuse, -0.37612664699554443359, P3 ;  /* 0xbec093ac13217808 */ /* 0x040fe20001800000 */
[----:B------:R-:W-:Y:S01]  /*70c0*/  FFMA R31, R30, R31, R35 ;  /* 0x0000001f1e1f7223 */ /* 0x000fe20000000023 */
[----:B------:R-:W-:Y:S01]  /*70d0*/  FSEL R39, R19, -0.37612664699554443359, P4 ;  /* 0xbec093ac13277808 */ /* 0x000fe20002000000 */
[----:B------:R-:W-:Y:S01]  /*70e0*/  FFMA R37, R34, R37, R41 ;  /* 0x0000002522257223 */ /* 0x000fe20000000029 */
[----:B------:R-:W-:Y:S01]  /*70f0*/  FSEL R35, R20, 0.12837915122509002686, P3 ;  /* 0x3e0375d314237808 */ /* 0x000fe20001800000 */
[----:B------:R-:W-:Y:S01]  /*7100*/  FFMA R31, R30, R31, R33 ;  /* 0x0000001f1e1f7223 */ /* 0x000fe20000000021 */
[----:B------:R-:W-:Y:S01]  /*7110*/  FSEL R36, R20, 0.12837915122509002686, P4 ;  /* 0x3e0375d314247808 */ /* 0x000fe20002000000 */
[----:B------:R-:W-:Y:S01]  /*7120*/  FFMA R37, R34, R37, R39 ;  /* 0x0000002522257223 */ /* 0x000fe20000000027 */
[----:B------:R-:W-:Y:S01]  /*7130*/  FSEL R33, -|R38|, R38, P3 ;  /* 0x0000002626217208 */ /* 0x000fe20001800300 */
[----:B------:R-:W-:Y:S01]  /*7140*/  FFMA R30, R30, R31, R35 ;  /* 0x0000001f1e1e7223 */ /* 0x000fe20000000023 */
[----:B------:R-:W-:Y:S01]  /*7150*/  FSEL R31, -|R43|, R43, P4 ;  /* 0x0000002b2b1f7208 */ /* 0x000fe20002000300 */
[----:B------:R-:W-:Y:S01]  /*7160*/  FFMA R36, R34, R37, R36 ;  /* 0x0000002522247223 */ /* 0x000fe20000000024 */
[----:B------:R-:W-:-:S02]  /*7170*/  HADD2.F32 R37, -RZ, R6.H1_H1 ;  /* 0x30000006ff257230 */ /* 0x000fc40000004100 */
[----:B------:R-:W-:Y:S01]  /*7180*/  FFMA R30, R30, R33, R33 ;  /* 0x000000211e1e7223 */ /* 0x000fe20000000021 */
[----:B------:R-:W-:Y:S02]  /*7190*/  HADD2.F32 R33, -RZ, R6.H0_H0 ;  /* 0x20000006ff217230 */ /* 0x000fe40000004100 */
[----:B------:R-:W-:Y:S01]  /*71a0*/  FFMA R31, R36, R31, R31 ;  /* 0x0000001f241f7223 */ /* 0x000fe2000000001f */
[----:B------:R-:W-:Y:S01]  /*71b0*/  FMUL R34, R154, R61 ;  /* 0x0000003d9a227220 */ /* 0x000fe20000400000 */
[----:B------:R-:W1:Y:S01]  /*71c0*/  @P3 MUFU.EX2 R35, R30 ;  /* 0x0000001e00233308 */ /* 0x000e620000000800 */
[C---:B------:R-:W-:Y:S02]  /*71d0*/  FFMA R33, R153.reuse, R33, R60 ;  /* 0x0000002199217223 */ /* 0x040fe4000000003c */
[----:B------:R-:W-:Y:S02]  /*71e0*/  FFMA R34, R153, R37, R34 ;  /* 0x0000002599227223 */ /* 0x000fe40000000022 */
[----:B------:R-:W-:-:S03]  /*71f0*/  FMUL R48, R33, 0.70710676908493041992 ;  /* 0x3f3504f321307820 */ /* 0x000fc60000400000 */
[----:B------:R-:W2:Y:S01]  /*7200*/  @P4 MUFU.EX2 R36, R31 ;  /* 0x0000001f00244308 */ /* 0x000ea20000000800 */
        /* <DEDUP_REMOVED lines=43> */
[--C-:B------:R-:W-:Y:S01]  /*74c0*/  HADD2.F32 R37, -RZ, R7.reuse.H0_H0 ;  /* 0x20000007ff257230 */ /* 0x100fe20000004100 */
[----:B------:R-:W1:Y:S02]  /*74d0*/  @P3 MUFU.EX2 R39, R35 ;  /* 0x0000002300273308 */ /* 0x000e640000000800 */
[----:B------:R-:W-:Y:S01]  /*74e0*/  FFMA R36, R42, R41, R41 ;  /* 0x000000292a247223 */ /* 0x000fe20000000029 */
[----:B------:R-:W-:-:S02]  /*74f0*/  HADD2.F32 R41, -RZ, R7.H1_H1 ;  /* 0x30000007ff297230 */ /* 0x000fc40000004100 */
[----:B------:R-:W-:-:S03]  /*7500*/  FFMA R37, R153, R37, R62 ;  /* 0x0000002599257223 */ /* 0x000fc6000000003e */
[----:B------:R-:W2:Y:S01]  /*7510*/  @P4 MUFU.EX2 R40, R36 ;  /* 0x0000002400284308 */ /* 0x000ea20000000800 */
[----:B------:R-:W-:Y:S01]  /*7520*/  FMUL R52, R37, 0.70710676908493041992 ;  /* 0x3f3504f325347820 */ /* 0x000fe20000400000 */
[----:B------:R-:W-:-:S04]  /*7530*/  FFMA R38, R153, R41, R38 ;  /* 0x0000002999267223 */ /* 0x000fc80000000026 */
[----:B------:R-:W-:Y:S01]  /*7540*/  FMUL R47, R38, 0.70710676908493041992 ;  /* 0x3f3504f3262f7820 */ /* 0x000fe20000400000 */
[----:B-1----:R-:W-:-:S03]  /*7550*/  @P3 FADD R39, -R39, 1 ;  /* 0x3f80000027273421 */ /* 0x002fc60000000100 */
[----:B------:R-:W-:Y:S02]  /*7560*/  FMUL R41, R47, R47 ;  /* 0x0000002f2f297220 */ /* 0x000fe40000400000 */
[----:B------:R-:W-:Y:S01]  /*7570*/  @P3 LOP3.LUT R35, R39, 0x80000000, R48, 0xb8, !PT ;  /* 0x8000000027233812 */ /* 0x000fe200078eb830 */
[C---:B------:R-:W-:Y:S01]  /*7580*/  FMUL R39, R52.reuse, R52 ;  /* 0x0000003434277220 */ /* 0x040fe20000400000 */
[----:B------:R-:W-:Y:S01]  /*7590*/  FSETP.GE.AND P3, PT, |R52|, 1.0029599666595458984, PT ;  /* 0x3f8060fe3400780b */ /* 0x000fe20003f66200 */
[----:B--2---:R-:W-:Y:S02]  /*75a0*/  @P4 FADD R40, -R40, 1 ;  /* 0x3f80000028284421 */ /* 0x004fe40000000100 */
[----:B------:R-:W-:Y:S01]  /*75b0*/  FADD R35, R35, 1 ;  /* 0x3f80000023237421 */ /* 0x000fe20000000000 */
[----:B------:R-:W-:Y:S02]  /*75c0*/  FSEL R39, |R52|, R39, P3 ;  /* 0x0000002734277208 */ /* 0x000fe40001800200 */
[----:B------:R-:W-:-:S02]  /*75d0*/  @P4 LOP3.LUT R36, R40, 0x80000000, R43, 0xb8, !PT ;  /* 0x8000000028244812 */ /* 0x000fc400078eb82b */
[----:B------:R-:W-:Y:S02]  /*75e0*/  FSEL R40, R3, 8.4834944573231041431e-05, P3 ;  /* 0x38b1e96a03287808 */ /* 0x000fe40001800000 */
[----:B------:R-:W-:Y:S01]  /*75f0*/  FSEL R42, -R12, -0.00082130916416645050049, P3 ;  /* 0xba574d200c2a7808 */ /* 0x000fe20001800100 */
[----:B------:R-:W-:Y:S01]  /*7600*/  FADD R36, R36, 1 ;  /* 0x3f80000024247421 */ /* 0x000fe20000000000 */
[----:B------:R-:W-:Y:S02]  /*7610*/  FSETP.GE.AND P4, PT, |R47|, 1.0029599666595458984, PT ;  /* 0x3f8060fe2f00780b */ /* 0x000fe40003f86200 */
[----:B------:R-:W-:Y:S01]  /*7620*/  FSEL R44, -R14, -0.026868773624300956726, P3 ;  /* 0xbcdc1be70e2c7808 */ /* 0x000fe20001800100 */
[----:B------:R-:W-:Y:S01]  /*7630*/  FFMA R40, R39, R40, R42 ;  /* 0x0000002827287223 */ /* 0x000fe2000000002a */
[----:B------:R-:W-:Y:S02]  /*7640*/  FSEL R42, R13, 0.0052134888246655464172, P3 ;  /* 0x3baad5ea0d2a7808 */ /* 0x000fe40001800000 */
[----:B------:R-:W-:-:S02]  /*7650*/  FSEL R41, |R47|, R41, P4 ;  /* 0x000000292f297208 */ /* 0x000fc40002000200 */
[----:B------:R-:W-:Y:S01]  /*7660*/  FSEL R46, R3, 8.4834944573231041431e-05, P4 ;  /* 0x38b1e96a032e7808 */ /* 0x000fe20002000000 */
[----:B------:R-:W-:Y:S01]  /*7670*/  FFMA R40, R39, R40, R42 ;  /* 0x0000002827287223 */ /* 0x000fe2000000002a */
[----:B------:R-:W-:Y:S02]  /*7680*/  FSEL R48, -R12, -0.00082130916416645050049, P4 ;  /* 0xba574d200c307808 */ /* 0x000fe40002000100 */
        /* <DEDUP_REMOVED lines=8> */
[----:B------:R-:W-:-:S02]  /*7710*/  FSEL R50, R15, 0.11284004896879196167, P4 ;  /* 0x3de718af0f327808 */ /* 0x000fc40002000000 */
        /* <DEDUP_REMOVED lines=13> */
[--C-:B----4-:R-:W-:Y:S01]  /*77f0*/  HADD2.F32 R41, -RZ, R8.reuse.H0_H0 ;  /* 0x20000008ff297230 */ /* 0x110fe20000004100 */
        /* <DEDUP_REMOVED lines=176> */
[----:B------:R-:W-:Y:S02]  /*8300*/  FSEL R59, |R158|, R59, P4 ;  /* 0x0000003b9e3b7208 */ /* 0x000fe40002000200 */
[----:B------:R-:W-:-:S02]  /*8310*/  FSEL R64, R3, 8.4834944573231041431e-05, P4 ;  /* 0x38b1e96a03407808 */ /* 0x000fc40002000000 */
[----:B------:R-:W-:Y:S02]  /*8320*/  FSEL R66, -R12, -0.00082130916416645050049, P4 ;  /* 0xba574d200c427808 */ /* 0x000fe40002000100 */
[C---:B------:R-:W-:Y:S02]  /*8330*/  FSEL R60, R13.reuse, 0.0052134888246655464172, P3 ;  /* 0x3baad5ea0d3c7808 */ /* 0x040fe40001800000 */
[----:B------:R-:W-:Y:S01]  /*8340*/  FSEL R68, R13, 0.0052134888246655464172, P4 ;  /* 0x3baad5ea0d447808 */ /* 0x000fe20002000000 */
[----:B------:R-:W-:Y:S01]  /*8350*/  FFMA R64, R59, R64, R66 ;  /* 0x000000403b407223 */ /* 0x000fe20000000042 */
[----:B------:R-:W-:Y:S01]  /*8360*/  FSEL R66, -R14, -0.026868773624300956726, P4 ;  /* 0xbcdc1be70e427808 */ /* 0x000fe20002000100 */
[----:B------:R-:W-:Y:S01]  /*8370*/  FFMA R58, R55, R58, R60 ;  /* 0x0000003a373a7223 */ /* 0x000fe2000000003c */
[----:B------:R-:W-:Y:S01]  /*8380*/  FSEL R60, R15, 0.11284004896879196167, P3 ;  /* 0x3de718af0f3c7808 */ /* 0x000fe20001800000 */
[----:B------:R-:W-:Y:S01]  /*8390*/  FFMA R64, R59, R64, R68 ;  /* 0x000000403b407223 */ /* 0x000fe20000000044 */
[----:B------:R-:W-:Y:S01]  /*83a0*/  FSEL R68, R15, 0.11284004896879196167, P4 ;  /* 0x3de718af0f447808 */ /* 0x000fe20002000000 */
[----:B------:R-:W-:Y:S01]  /*83b0*/  FFMA R58, R55, R58, R62 ;  /* 0x0000003a373a7223 */ /* 0x000fe2000000003e */
[----:B------:R-:W-:Y:S01]  /*83c0*/  FSEL R62, R19, -0.37612664699554443359, P3 ;  /* 0xbec093ac133e7808 */ /* 0x000fe20001800000 */
[----:B------:R-:W-:Y:S01]  /*83d0*/  FFMA R64, R59, R64, R66 ;  /* 0x000000403b407223 */ /* 0x000fe20000000042 */
[----:B------:R-:W-:Y:S01]  /*83e0*/  FSEL R66, R19, -0.37612664699554443359, P4 ;  /* 0xbec093ac13427808 */ /* 0x000fe20002000000 */
[----:B------:R-:W-:Y:S01]  /*83f0*/  FFMA R58, R55, R58, R60 ;  /* 0x0000003a373a7223 */ /* 0x000fe2000000003c */
[C---:B------:R-:W-:Y:S01]  /*8400*/  FSEL R60, R20.reuse, 0.12837915122509002686, P3 ;  /* 0x3e0375d3143c7808 */ /* 0x040fe20001800000 */
[----:B------:R-:W-:Y:S01]  /*8410*/  FFMA R64, R59, R64, R68 ;  /* 0x000000403b407223 */ /* 0x000fe20000000044 */
[----:B------:R-:W-:Y:S01]  /*8420*/  FSEL R61, R20, 0.12837915122509002686, P4 ;  /* 0x3e0375d3143d7808 */ /* 0x000fe20002000000 */
[----:B------:R-:W-:Y:S01]  /*8430*/  FFMA R58, R55, R58, R62 ;  /* 0x0000003a373a7223 */ /* 0x000fe2000000003e */
[----:B------:R-:W-:Y:S01]  /*8440*/  FSEL R62, -|R70|, R70, P3 ;  /* 0x00000046463e7208 */ /* 0x000fe20001800300 */
[----:B------:R-:W-:-:S02]  /*8450*/  FFMA R64, R59, R64, R66 ;  /* 0x000000403b407223 */ /* 0x000fc40000000042 */
[----:B------:R-:W-:Y:S01]  /*8460*/  FFMA R55, R55, R58, R60 ;  /* 0x0000003a37377223 */ /* 0x000fe2000000003c */
[----:B------:R-:W-:Y:S01]  /*8470*/  FSEL R58, -|R158|, R158, P4 ;  /* 0x0000009e9e3a7208 */ /* 0x000fe20002000300 */
[----:B------:R-:W-:Y:S01]  /*8480*/  FFMA R61, R59, R64, R61 ;  /* 0x000000403b3d7223 */ /* 0x000fe2000000003d */
[----:B------:R-:W-:Y:S01]  /*8490*/  FMUL R60, R154, R57 ;  /* 0x000000399a3c7220 */ /* 0x000fe20000400000 */
[----:B------:R-:W-:Y:S01]  /*84a0*/  FFMA R55, R55, R62, R62 ;  /* 0x0000003e37377223 */ /* 0x000fe2000000003e */
[--C-:B------:R-:W-:Y:S02]  /*84b0*/  HADD2.F32 R62, -RZ, R4.reuse.H1_H1 ;  /* 0x30000004ff3e7230 */ /* 0x100fe40000004100 */
[----:B------:R-:W-:Y:S01]  /*84c0*/  FFMA R58, R61, R58, R58 ;  /* 0x0000003a3d3a7223 */ /* 0x000fe2000000003a */
[----:B------:R-:W1:Y:S02]  /*84d0*/  @P3 MUFU.EX2 R59, R55 ;  /* 0x00000037003b3308 */ /* 0x000e640000000800 */
[----:B------:R-:W-:Y:S01]  /*84e0*/  FFMA R57, R153, R62, R60 ;  /* 0x0000003e99397223 */ /* 0x000fe2000000003c */
[----:B------:R-:W-:-:S03]  /*84f0*/  HADD2.F32 R60, -RZ, R4.H0_H0 ;  /* 0x20000004ff3c7230 */ /* 0x000fc60000004100 */
[C---:B------:R-:W-:Y:S01]  /*8500*/  FMUL R160, R57.reuse, 0.70710676908493041992 ;  /* 0x3f3504f339a07820 */ /* 0x040fe20000400000 */
[----:B------:R-:W-:Y:S01]  /*8510*/  FMUL R57, R57, 0.5 ;  /* 0x3f00000039397820 */ /* 0x000fe20000400000 */
[----:B------:R-:W2:Y:S01]  /*8520*/  @P4 MUFU.EX2 R61, R58 ;  /* 0x0000003a003d4308 */ /* 0x000ea20000000800 */
[----:B------:R-:W-:Y:S01]  /*8530*/  FFMA R56, R153, R60, R56 ;  /* 0x0000003c99387223 */ /* 0x000fe20000000038 */
[----:B-1----:R-:W-:-:S05]  /*8540*/  @P3 FADD R59, -R59, 1 ;  /* 0x3f8000003b3b3421 */ /* 0x002fca0000000100 */
[----:B------:R-:W-:Y:S01]  /*8550*/  @P3 LOP3.LUT R55, R59, 0x80000000, R70, 0xb8, !PT ;  /* 0x800000003b373812 */ /* 0x000fe200078eb846 */
[C---:B------:R-:W-:Y:S01]  /*8560*/  FMUL R59, R160.reuse, R160 ;  /* 0x000000a0a03b7220 */ /* 0x040fe20000400000 */
[----:B------:R-:W-:Y:S01]  /*8570*/  FSETP.GE.AND P3, PT, |R160|, 1.0029599666595458984, PT ;  /* 0x3f8060fea000780b */ /* 0x000fe20003f66200 */
[----:B--2---:R-:W-:Y:S02]  /*8580*/  @P4 FADD R61, -R61, 1 ;  /* 0x3f8000003d3d4421 */ /* 0x004fe40000000100 */
[----:B------:R-:W-:Y:S01]  /*8590*/  FADD R55, R55, 1 ;  /* 0x3f80000037377421 */ /* 0x000fe20000000000 */
[----:B------:R-:W-:Y:S02]  /*85a0*/  FSEL R60, R3, 8.4834944573231041431e-05, P3 ;  /* 0x38b1e96a033c7808 */ /* 0x000fe40001800000 */
[----:B------:R-:W-:Y:S01]  /*85b0*/  @P4 LOP3.LUT R58, R61, 0x80000000, R158, 0xb8, !PT ;  /* 0x800000003d3a4812 */ /* 0x000fe200078eb89e */
[----:B------:R-:W-:Y:S01]  /*85c0*/  FMUL R158, R56, 0.70710676908493041992 ;  /* 0x3f3504f3389e7820 */ /* 0x000fe20000400000 */
[----:B------:R-:W-:-:S02]  /*85d0*/  FSEL R61, |R160|, R59, P3 ;  /* 0x0000003ba03d7208 */ /* 0x000fc40001800200 */
[----:B------:R-:W-:Y:S01]  /*85e0*/  FSEL R62, -R12, -0.00082130916416645050049, P3 ;  /* 0xba574d200c3e7808 */ /* 0x000fe20001800100 */
[C---:B------:R-:W-:Y:S01]  /*85f0*/  FMUL R59, R158.reuse, R158 ;  /* 0x0000009e9e3b7220 */ /* 0x040fe20000400000 */
[----:B------:R-:W-:Y:S01]  /*8600*/  FSETP.GE.AND P4, PT, |R158|, 1.0029599666595458984, PT ;  /* 0x3f8060fe9e00780b */ /* 0x000fe20003f86200 */
[----:B------:R-:W-:Y:S01]  /*8610*/  FADD R58, R58, 1 ;  /* 0x3f8000003a3a7421 */ /* 0x000fe20000000000 */
[----:B------:R-:W-:Y:S01]  /*8620*/  FSEL R66, R13, 0.0052134888246655464172, P3 ;  /* 0x3baad5ea0d427808 */ /* 0x000fe20001800000 */
[----:B------:R-:W-:Y:S01]  /*8630*/  FFMA R64, R61, R60, R62 ;  /* 0x0000003c3d407223 */ /* 0x000fe2000000003e */
        /* <DEDUP_REMOVED lines=27> */
[----:B------:R-:W-:Y:S01]  /*87f0*/  FMUL R35, R35, R62 ;  /* 0x0000003e23237220 */ /* 0x000fe20000400000 */
[----:B------:R-:W1:Y:S02]  /*8800*/  @P3 MUFU.EX2 R61, R66 ;  /* 0x00000042003d3308 */ /* 0x000e640000000800 */
[----:B------:R-:W-:-:S06]  /*8810*/  FFMA R60, R60, R63, R63 ;  /* 0x0000003f3c3c7223 */ /* 0x000fcc000000003f */
[----:B------:R-:W2:Y:S01]  /*8820*/  @P4 MUFU.EX2 R59, R60 ;  /* 0x0000003c003b4308 */ /* 0x000ea20000000800 */
[----:B-1----:R-:W-:-:S05]  /*8830*/  @P3 FADD R61, -R61, 1 ;  /* 0x3f8000003d3d3421 */ /* 0x002fca0000000100 */
[----:B------:R-:W-:Y:S01]  /*8840*/  @P3 LOP3.LUT R66, R61, 0x80000000, R160, 0xb8, !PT ;  /* 0x800000003d423812 */ /* 0x000fe200078eb8a0 */
[----:B--2---:R-:W-:-:S04]  /*8850*/  @P4 FADD R59, -R59, 1 ;  /* 0x3f8000003b3b4421 */ /* 0x004fc80000000100 */
[----:B------:R-:W-:Y:S01]  /*8860*/  FADD R66, R66, 1 ;  /* 0x3f80000042427421 */ /* 0x000fe20000000000 */
[----:B------:R-:W-:Y:S01]  /*8870*/  @P4 LOP3.LUT R60, R59, 0x80000000, R158, 0xb8, !PT ;  /* 0x800000003b3c4812 */ /* 0x000fe200078eb89e */
[----:B------:R-:W-:Y:S01]  /*8880*/  FMUL R59, R28, 0.5 ;  /* 0x3f0000001c3b7820 */ /* 0x000fe20000400000 */
[----:B------:R-:W-:Y:S01]  /*8890*/  FMUL R28, R29, 0.5 ;  /* 0x3f0000001d1c7820 */ /* 0x000fe20000400000 */
[----:B------:R-:W-:Y:S01]  /*88a0*/  FMUL R29, R34, 0.5 ;  /* 0x3f000000221d7820 */ /* 0x000fe20000400000 */
[----:B------:R-:W-:Y:S01]  /*88b0*/  FMUL R57, R66, R57 ;  /* 0x0000003942397220 */ /* 0x000fe20000400000 */
[----:B------:R-:W-:Y:S01]  /*88c0*/  FMUL R59, R30, R59 ;  /* 0x0000003b1e3b7220 */ /* 0x000fe20000400000 */
[----:B------:R-:W-:Y:S01]  /*88d0*/  FMUL R34, R31, R28 ;  /* 0x0000001c1f227220 */ /* 0x000fe20000400000 */
[----:B------:R-:W-:Y:S01]  /*88e0*/  FMUL R36, R36, R29 ;  /* 0x0000001d24247220 */ /* 0x000fe20000400000 */
[----:B------:R-:W-:Y:S01]  /*88f0*/  FMUL R28, R37, 0.5 ;  /* 0x3f000000251c7820 */ /* 0x000fe20000400000 */
[----:B------:R-:W-:Y:S01]  /*8900*/  FMUL R29, R38, 0.5 ;  /* 0x3f000000261d7820 */ /* 0x000fe20000400000 */
[----:B------:R-:W-:Y:S01]  /*8910*/  FMUL R31, R42, 0.5 ;  /* 0x3f0000002a1f7820 */ /* 0x000fe20000400000 */
[----:B------:R-:W-:Y:S01]  /*8920*/  FMUL R30, R41, 0.5 ;  /* 0x3f000000291e7820 */ /* 0x000fe20000400000 */
[----:B------:R-:W-:Y:S01]  /*8930*/  FMUL R33, R39, R28 ;  /* 0x0000001c27217220 */ /* 0x000fe20000400000 */
[----:B------:R-:W-:Y:S01]  /*8940*/  FMUL R40, R40, R29 ;  /* 0x0000001d28287220 */ /* 0x000fe20000400000 */
[----:B------:R-:W-:Y:S01]  /*8950*/  FMUL R28, R45, 0.5 ;  /* 0x3f0000002d1c7820 */ /* 0x000fe20000400000 */
[----:B------:R-:W-:Y:S01]  /*8960*/  FMUL R44, R44, R31 ;  /* 0x0000001f2c2c7220 */ /* 0x000fe20000400000 */
[----:B------:R-:W-:Y:S01]  /*8970*/  FMUL R29, R46, 0.5 ;  /* 0x3f0000002e1d7820 */ /* 0x000fe20000400000 */
[----:B------:R-:W-:Y:S01]  /*8980*/  FMUL R31, R50, 0.5 ;  /* 0x3f000000321f7820 */ /* 0x000fe20000400000 */
[----:B------:R-:W-:Y:S01]  /*8990*/  FMUL R37, R47, R28 ;  /* 0x0000001c2f257220 */ /* 0x000fe20000400000 */
[----:B------:R-:W-:Y:S01]  /*89a0*/  FMUL R28, R53, 0.5 ;  /* 0x3f000000351c7820 */ /* 0x000fe20000400000 */
[----:B------:R-:W-:Y:S01]  /*89b0*/  FMUL R48, R48, R29 ;  /* 0x0000001d30307220 */ /* 0x000fe20000400000 */
[----:B------:R-:W-:Y:S01]  /*89c0*/  FMUL R43, R43, R30 ;  /* 0x0000001e2b2b7220 */ /* 0x000fe20000400000 */
[----:B------:R-:W-:Y:S01]  /*89d0*/  FMUL R41, R52, R31 ;  /* 0x0000001f34297220 */ /* 0x000fe20000400000 */
[----:B------:R-:W-:Y:S01]  /*89e0*/  FMUL R29, R56, 0.5 ;  /* 0x3f000000381d7820 */ /* 0x000fe20000400000 */
[----:B------:R-:W-:Y:S01]  /*89f0*/  FADD R60, R60, 1 ;  /* 0x3f8000003c3c7421 */ /* 0x000fe20000000000 */
[----:B------:R-:W-:Y:S01]  /*8a00*/  FMUL R30, R49, 0.5 ;  /* 0x3f000000311e7820 */ /* 0x000fe20000400000 */
[----:B------:R-:W-:Y:S01]  /*8a10*/  FMUL R31, R54, 0.5 ;  /* 0x3f000000361f7820 */ /* 0x000fe20000400000 */
[----:B------:R-:W-:Y:S01]  /*8a20*/  FMUL R42, R55, R28 ;  /* 0x0000001c372a7220 */ /* 0x000fe20000400000 */
[----:B------:R-:W-:Y:S01]  /*8a30*/  FMUL R28, R60, R29 ;  /* 0x0000001d3c1c7220 */ /* 0x000fe20000400000 */
[----:B------:R-:W-:Y:S01]  /*8a40*/  FMUL R38, R51, R30 ;  /* 0x0000001e33267220 */ /* 0x000fe20000400000 */
[----:B------:R-:W-:Y:S01]  /*8a50*/  FMUL R39, R58, R31 ;  /* 0x0000001f3a277220 */ /* 0x000fe20000400000 */
[----:B------:R-:W-:-:S02]  /*8a60*/  F2FP.F16.F32.PACK_AB R29, R34, R59 ;  /* 0x0000003b221d723e */ /* 0x000fc400000000ff */
[----:B------:R-:W-:Y:S02]  /*8a70*/  F2FP.F16.F32.PACK_AB R30, R36, R35 ;  /* 0x00000023241e723e */ /* 0x000fe400000000ff */
[----:B------:R-:W-:Y:S02]  /*8a80*/  F2FP.F16.F32.PACK_AB R31, R40, R33 ;  /* 0x00000021281f723e */ /* 0x000fe400000000ff */
[----:B------:R-:W-:Y:S02]  /*8a90*/  F2FP.F16.F32.PACK_AB R28, R57, R28 ;  /* 0x0000001c391c723e */ /* 0x000fe400000000ff */
[----:B------:R-:W-:Y:S02]  /*8aa0*/  F2FP.F16.F32.PACK_AB R36, R44, R43 ;  /* 0x0000002b2c24723e */ /* 0x000fe400000000ff */
[----:B------:R-:W-:Y:S01]  /*8ab0*/  F2FP.F16.F32.PACK_AB R37, R48, R37 ;  /* 0x000000253025723e */ /* 0x000fe200000000ff */
[----:B------:R1:W-:Y:S01]  /*8ac0*/  STSM.16.M88.4 [R21+0x4200], R28 ;  /* 0x0042001c15007844 */ /* 0x0003e20000000200 */
[----:B------:R-:W-:-:S02]  /*8ad0*/  F2FP.F16.F32.PACK_AB R38, R41, R38 ;  /* 0x000000262926723e */ /* 0x000fc400000000ff */
[----:B------:R-:W-:-:S05]  /*8ae0*/  F2FP.F16.F32.PACK_AB R39, R39, R42 ;  /* 0x0000002a2727723e */ /* 0x000fca00000000ff */
        /* <DEDUP_REMOVED lines=18> */
.L_x_76:
[----:B------:R-:W-:Y:S05]  /*8c10*/  BSYNC B0 ;  /* 0x0000000000007941 */ /* 0x000fea0003800000 */
.L_x_75:
[----:B-1----:R-:W-:Y:S01]  /*8c20*/  IADD3 R29, R21, 0x4200, RZ ;  /* 0x00004200151d7810 */ /* 0x002fe20007ffe0ff */
        /* <DEDUP_REMOVED lines=8> */
.L_x_79:
[----:B------:R-:W-:-:S04]  /*8cb0*/  ULEA UR4, UR58, UR51, 0x3 ;  /* 0x000000333a047291 */ /* 0x000fc8000f8e183f */
[----:B------:R-:W-:-:S04]  /*8cc0*/  UIADD3 UR4, UR4, 0x60, URZ ;  /* 0x0000006004047890 */ /* 0x000fc8000fffe03f */
[----:B------:R-:W-:-:S09]  /*8cd0*/  UPRMT UR4, UR50, 0x654, UR4 ;  /* 0x0000065432047896 */ /* 0x000fd20008000004 */
[----:B------:R-:W-:Y:S03]  /*8ce0*/  SYNCS.ARRIVE.TRANS64.RED.A1T0 RZ, [UR4], RZ ;  /* 0x000000ffffff79a7 */ /* 0x000fe60008100404 */
.L_x_78:
[----:B------:R-:W-:Y:S05]  /*8cf0*/  BSYNC B0 ;  /* 0x0000000000007941 */ /* 0x000fea0003800000 */
.L_x_77:
[----:B------:R-:W-:Y:S01]  /*8d00*/  UIADD3 UR4, UR58, 0x1, URZ ;  /* 0x000000013a047890 */ /* 0x000fe2000fffe03f */
[----:B------:R-:W-:Y:S03]  /*8d10*/  BSSY B0, `(.L_x_80) ;  /* 0x0000018000007945 */ /* 0x000fe60003800000 */
[----:B------:R-:W-:-:S04]  /*8d20*/  UISETP.NE.AND UP0, UPT, UR4, 0x4, UPT ;  /* 0x000000040400788c */ /* 0x000fc8000bf05270 */
[----:B------:R-:W-:Y:S01]  /*8d30*/  USEL UR8, UR4, URZ, UP0 ;  /* 0x0000003f04087287 */ /* 0x000fe20008000000 */
[----:B------:R-:W-:Y:S11]  /*8d40*/  @P0 BRA `(.L_x_81) ;  /* 0x0000000000500947 */ /* 0x000ff60003800000 */
[----:B------:R-:W-:-:S06]  /*8d50*/  UISETP.NE.AND UP0, UPT, UR49, 0x3, UPT ;  /* 0x000000033100788c */ /* 0x000fcc000bf05270 */
[----:B------:R-:W-:-:S13]  /*8d60*/  PLOP3.LUT P3, PT, PT, PT, UP0, 0x80, 0x0 ;  /* 0x000000000000781c */ /* 0x000fda0003f6f008 */
[----:B------:R-:W-:Y:S05]  /*8d70*/  @!P3 BRA `(.L_x_82) ;  /* 0x000000000004b947 */ /* 0x000fea0003800000 */
[----:B------:R-:W-:Y:S01]  /*8d80*/  BPT.TRAP 0x1 ;  /* 0x000000040000795c */ /* 0x000fe20000300000 */
.L_x_82:
[----:B------:R-:W-:Y:S01]  /*8d90*/  LEA R30, R0, UR51, 0x3 ;  /* 0x00000033001e7c11 */ /* 0x000fe2000f8e18ff */
[----:B------:R-:W-:Y:S01]  /*8da0*/  BSSY B1, `(.L_x_83) ;  /* 0x0000006000017945 */ /* 0x000fe20003800000 */
[----:B------:R-:W-:Y:S02]  /*8db0*/  SHF.L.U32 R29, R26, 0x1f, RZ ;  /* 0x0000001f1a1d7819 */ /* 0x000fe400000006ff */
[----:B------:R-:W-:Y:S02]  /*8dc0*/  @!P2 LEA R31, R0, R25, 0xd ;  /* 0x00000019001fa211 */ /* 0x000fe400078e68ff */
[----:B------:R-:W1:Y:S02]  /*8dd0*/  SYNCS.PHASECHK.TRANS64.TRYWAIT P3, [R30+URZ+0x40], R29 ;  /* 0x0000401d1e0075a7 */ /* 0x000e64000806017f */
[----:B------:R-:W-:Y:S01]  /*8de0*/  @!P2 LEA R33, R156, R31, 0x1 ;  /* 0x0000001f9c21a211 */ /* 0x000fe200078e08ff */
[----:B-1----:R-:W-:Y:S06]  /*8df0*/  @!P3 BRA `(.L_x_84) ;  /* 0x000000d80058b947 */ /* 0x002fec0003800000 */
.L_x_233:
[----:B------:R-:W-:Y:S05]  /*8e00*/  BSYNC B1 ;  /* 0x0000000000017941 */ /* 0x000fea0003800000 */
.L_x_83:
[----:B------:R-:W-:Y:S05]  /*8e10*/  @!P2 WARPSYNC.ALL ;  /* 0x000000000000a948 */ /* 0x000fea0003800000 */
[----:B------:R2:W3:Y:S01]  /*8e20*/  @!P2 LDSM.16.M88.4 R4, [R31] ;  /* 0x000000001f04a83b */ /* 0x0004e20000000200 */
[----:B------:R-:W-:-:S03]  /*8e30*/  VIADD R0, R0, 0x1 ;  /* 0x0000000100007836 */ /* 0x000fc60000000000 */
[----:B------:R2:W4:Y:S02]  /*8e40*/  @!P2 LDSM.16.M88.4 R8, [R33] ;  /* 0x000000002108a83b */ /* 0x0005240000000200 */
[----:B------:R-:W-:-:S04]  /*8e50*/  ISETP.NE.AND P3, PT, R0, 0x4, PT ;  /* 0x000000040000780c */ /* 0x000fc80003f65270 */
[----:B-1----:R-:W-:Y:S02]  /*8e60*/  SEL R29, RZ, 0x1, P3 ;  /* 0x00000001ff1d7807 */ /* 0x002fe40001800000 */
[----:B------:R-:W-:Y:S02]  /*8e70*/  SEL R0, R0, RZ, P3 ;  /* 0x000000ff00007207 */ /* 0x000fe40001800000 */
[----:B--2---:R-:W-:-:S07]  /*8e80*/  LOP3.LUT R26, R26, R29, RZ, 0x3c, !PT ;  /* 0x0000001d1a1a7212 */ /* 0x004fce00078e3cff */
.L_x_81:
[----:B------:R-:W-:Y:S05]  /*8e90*/  BSYNC B0 ;  /* 0x0000000000007941 */ /* 0x000fea0003800000 */
.L_x_80:
[--C-:B---3--:R-:W-:Y:S02]  /*8ea0*/  HADD2.F32 R29, -RZ, R5.reuse.H0_H0 ;  /* 0x20000005ff1d7230 */ /* 0x108fe40000004100 */
[C---:B------:R-:W-:Y:S01]  /*8eb0*/  FMUL R74, R154.reuse, R74 ;  /* 0x0000004a9a4a7220 */ /* 0x040fe20000400000 */
[----:B------:R-:W-:Y:S02]  /*8ec0*/  HADD2.F32 R31, -RZ, R5.H1_H1 ;  /* 0x30000005ff1f7230 */ /* 0x000fe40000004100 */
[C---:B------:R-:W-:Y:S01]  /*8ed0*/  FMUL R30, R154.reuse, R75 ;  /* 0x0000004b9a1e7220 */ /* 0x040fe20000400000 */
[----:B------:R-:W-:Y:S02]  /*8ee0*/  HADD2.F32 R66, -RZ, R4.H1_H1 ;  /* 0x30000004ff427230 */ /* 0x000fe40000004100 */
[C---:B------:R-:W-:Y:S01]  /*8ef0*/  FFMA R29, R153.reuse, R29, R74 ;  /* 0x0000001d991d7223 */ /* 0x040fe2000000004a */
[----:B------:R-:W-:Y:S01]  /*8f00*/  FMUL R72, R154, R72 ;  /* 0x000000489a487220 */ /* 0x000fe20000400000 */
[----:B------:R-:W-:Y:S01]  /*8f10*/  FFMA R30, R153, R31, R30 ;  /* 0x0000001f991e7223 */ /* 0x000fe2000000001e */
[----:B------:R-:W-:Y:S05]  /*8f20*/  WARPSYNC.ALL ;  /* 0x0000000000007948 */ /* 0x000fea0003800000 */
[----:B------:R-:W-:Y:S01]  /*8f30*/  FMUL R46, R29, 0.70710676908493041992 ;  /* 0x3f3504f31d2e7820 */ /* 0x000fe20000400000 */
[C---:B------:R-:W-:Y:S01]  /*8f40*/  FMUL R39, R30.reuse, 0.70710676908493041992 ;  /* 0x3f3504f31e277820 */ /* 0x040fe20000400000 */
[----:B------:R-:W-:Y:S01]  /*8f50*/  FMUL R30, R30, 0.5 ;  /* 0x3f0000001e1e7820 */ /* 0x000fe20000400000 */
[----:B------:R-:W-:Y:S01]  /*8f60*/  BSSY B0, `(.L_x_85) ;  /* 0x00001d1000007945 */ /* 0x000fe20003800000 */
[C---:B------:R-:W-:Y:S01]  /*8f70*/  FMUL R31, R46.reuse, R46 ;  /* 0x0000002e2e1f7220 */ /* 0x040fe20000400000 */
[----:B------:R-:W-:Y:S01]  /*8f80*/  FSETP.GE.AND P3, PT, |R46|, 1.0029599666595458984, PT ;  /* 0x3f8060fe2e00780b */ /* 0x000fe20003f66200 */
[C---:B------:R-:W-:Y:S01]  /*8f90*/  FMUL R33, R39.reuse, R39 ;  /* 0x0000002727217220 */ /* 0x040fe20000400000 */
[----:B------:R-:W-:-:S02]  /*8fa0*/  FSETP.GE.AND P4, PT, |R39|, 1.0029599666595458984, PT ;  /* 0x3f8060fe2700780b */ /* 0x000fc40003f86200 */
[----:B------:R-:W-:Y:S02]  /*8fb0*/  FSEL R31, |R46|, R31, P3 ;  /* 0x0000001f2e1f7208 */ /* 0x000fe40001800200 */
[----:B------:R-:W-:Y:S02]  /*8fc0*/  FSEL R34, R3, 8.4834944573231041431e-05, P3 ;  /* 0x38b1e96a03227808 */ /* 0x000fe40001800000 */
[----:B------:R-:W-:Y:S02]  /*8fd0*/  FSEL R36, -R12, -0.00082130916416645050049, P3 ;  /* 0xba574d200c247808 */ /* 0x000fe40001800100 */
[----:B------:R-:W-:Y:S02]  /*8fe0*/  FSEL R33, |R39|, R33, P4 ;  /* 0x0000002127217208 */ /* 0x000fe40002000200 */
[----:B------:R-:W-:Y:S01]  /*8ff0*/  FSEL R38, R13, 0.0052134888246655464172, P3 ;  /* 0x3baad5ea0d267808 */ /* 0x000fe20001800000 */
[----:B------:R-:W-:Y:S01]  /*9000*/  FFMA R34, R31, R34, R36 ;  /* 0x000000221f227223 */ /* 0x000fe20000000024 */
[----:B------:R-:W-:-:S02]  /*9010*/  FSEL R40, R3, 8.4834944573231041431e-05, P4 ;  /* 0x38b1e96a03287808 */ /* 0x000fc40002000000 */
[----:B------:R-:W-:Y:S01]  /*9020*/  FSEL R42, -R12, -0.00082130916416645050049, P4 ;  /* 0xba574d200c2a7808 */ /* 0x000fe20002000100 */
[----:B------:R-:W-:Y:S01]  /*9030*/  FFMA R34, R31, R34, R38 ;  /* 0x000000221f227223 */ /* 0x000fe20000000026 */
        /* <DEDUP_REMOVED lines=26> */
[----:B------:R-:W-:-:S04]  /*91e0*/  FMUL R34, R154, R76 ;  /* 0x0000004c9a227220 */ /* 0x000fc80000400000 */
[----:B------:R-:W-:Y:S01]  /*91f0*/  FFMA R34, R153, R36, R34 ;  /* 0x0000002499227223 */ /* 0x000fe20000000022 */
[----:B------:R-:W2:Y:S01]  /*9200*/  @P4 MUFU.EX2 R38, R33 ;  /* 0x0000002100264308 */ /* 0x000ea20000000800 */
[----:B------:R-:W-:Y:S02]  /*9210*/  FMUL R36, R154, R77 ;  /* 0x0000004d9a247220 */ /* 0x000fe40000400000 */
[----:B------:R-:W-:Y:S01]  /*9220*/  FMUL R44, R34, 0.70710676908493041992 ;  /* 0x3f3504f3222c7820 */ /* 0x000fe20000400000 */
[----:B-1----:R-:W-:Y:S01]  /*9230*/  @P3 FADD R37, -R35, 1 ;  /* 0x3f80000023253421 */ /* 0x002fe20000000100 */
[----:B------:R-:W-:Y:S02]  /*9240*/  FFMA R35, R153, R40, R36 ;  /* 0x0000002899237223 */ /* 0x000fe40000000024 */
[C---:B------:R-:W-:Y:S02]  /*9250*/  FMUL R36, R44.reuse, R44 ;  /* 0x0000002c2c247220 */ /* 0x040fe40000400000 */
[----:B------:R-:W-:Y:S01]  /*9260*/  @P3 LOP3.LUT R31, R37, 0x80000000, R46, 0xb8, !PT ;  /* 0x80000000251f3812 */ /* 0x000fe200078eb82e */
[----:B------:R-:W-:Y:S01]  /*9270*/  FMUL R49, R35, 0.70710676908493041992 ;  /* 0x3f3504f323317820 */ /* 0x000fe20000400000 */
[----:B------:R-:W-:Y:S01]  /*9280*/  FSETP.GE.AND P3, PT, |R44|, 1.0029599666595458984, PT ;  /* 0x3f8060fe2c00780b */ /* 0x000fe20003f66200 */
[----:B--2---:R-:W-:-:S02]  /*9290*/  @P4 FADD R38, -R38, 1 ;  /* 0x3f80000026264421 */ /* 0x004fc40000000100 */
[----:B------:R-:W-:Y:S01]  /*92a0*/  FADD R31, R31, 1 ;  /* 0x3f8000001f1f7421 */ /* 0x000fe20000000000 */
[----:B------:R-:W-:Y:S02]  /*92b0*/  FSEL R36, |R44|, R36, P3 ;  /* 0x000000242c247208 */ /* 0x000fe40001800200 */
[----:B------:R-:W-:Y:S01]  /*92c0*/  @P4 LOP3.LUT R33, R38, 0x80000000, R39, 0xb8, !PT ;  /* 0x8000000026214812 */ /* 0x000fe200078eb827 */
[----:B------:R-:W-:Y:S01]  /*92d0*/  FMUL R38, R49, R49 ;  /* 0x0000003131267220 */ /* 0x000fe20000400000 */
[----:B------:R-:W-:Y:S02]  /*92e0*/  FSEL R37, R3, 8.4834944573231041431e-05, P3 ;  /* 0x38b1e96a03257808 */ /* 0x000fe40001800000 */
[----:B------:R-:W-:Y:S01]  /*92f0*/  FSEL R39, -R12, -0.00082130916416645050049, P3 ;  /* 0xba574d200c277808 */ /* 0x000fe20001800100 */
[----:B------:R-:W-:Y:S01]  /*9300*/  FADD R33, R33, 1 ;  /* 0x3f80000021217421 */ /* 0x000fe20000000000 */
[----:B------:R-:W-:Y:S02]  /*9310*/  FSETP.GE.AND P4, PT, |R49|, 1.0029599666595458984, PT ;  /* 0x3f8060fe3100780b */ /* 0x000fe40003f86200 */
[----:B------:R-:W-:Y:S01]  /*9320*/  FSEL R41, -R14, -0.026868773624300956726, P3 ;  /* 0xbcdc1be70e297808 */ /* 0x000fe20001800100 */
[----:B------:R-:W-:Y:S01]  /*9330*/  FFMA R37, R36, R37, R39 ;  /* 0x0000002524257223 */ /* 0x000fe20000000027 */
[----:B------:R-:W-:Y:S01]  /*9340*/  FSEL R39, R13, 0.0052134888246655464172, P3 ;  /* 0x3baad5ea0d277808 */ /* 0x000fe20001800000 */
[----:B------:R-:W-:Y:S01]  /*9350*/  FMUL R33, R33, R30 ;  /* 0x0000001e21217220 */ /* 0x000fe20000400000 */
[----:B------:R-:W-:-:S02]  /*9360*/  FSEL R38, |R49|, R38, P4 ;  /* 0x0000002631267208 */ /* 0x000fc40002000200 */
[----:B------:R-:W-:Y:S01]  /*9370*/  FSEL R43, R3, 8.4834944573231041431e-05, P4 ;  /* 0x38b1e96a032b7808 */ /* 0x000fe20002000000 */
[----:B------:R-:W-:Y:S01]  /*9380*/  FFMA R37, R36, R37, R39 ;  /* 0x0000002524257223 */ /* 0x000fe20000000027 */
[----:B------:R-:W-:Y:S02]  /*9390*/  FSEL R45, -R12, -0.00082130916416645050049, P4 ;  /* 0xba574d200c2d7808 */ /* 0x000fe40002000100 */
[----:B------:R-:W-:Y:S01]  /*93a0*/  FSEL R39, R15, 0.11284004896879196167, P3 ;  /* 0x3de718af0f277808 */ /* 0x000fe20001800000 */
[----:B------:R-:W-:Y:S01]  /*93b0*/  FFMA R37, R36, R37, R41 ;  /* 0x0000002524257223 */ /* 0x000fe20000000029 */
[----:B------:R-:W-:Y:S01]  /*93c0*/  FSEL R47, R13, 0.0052134888246655464172, P4 ;  /* 0x3baad5ea0d2f7808 */ /* 0x000fe20002000000 */
[----:B------:R-:W-:Y:S01]  /*93d0*/  FFMA R43, R38, R43, R45 ;  /* 0x0000002b262b7223 */ /* 0x000fe2000000002d */
[----:B------:R-:W-:Y:S01]  /*93e0*/  FSEL R41, R19, -0.37612664699554443359, P3 ;  /* 0xbec093ac13297808 */ /* 0x000fe20001800000 */
[----:B------:R-:W-:Y:S01]  /*93f0*/  FFMA R37, R36, R37, R39 ;  /* 0x0000002524257223 */ /* 0x000fe20000000027 */
[----:B------:R-:W-:Y:S01]  /*9400*/  FSEL R45, -R14, -0.026868773624300956726, P4 ;  /* 0xbcdc1be70e2d7808 */ /* 0x000fe20002000100 */
[----:B------:R-:W-:Y:S01]  /*9410*/  FFMA R43, R38, R43, R47 ;  /* 0x0000002b262b7223 */ /* 0x000fe2000000002f */
[----:B------:R-:W-:Y:S01]  /*9420*/  FSEL R39, R20, 0.12837915122509002686, P3 ;  /* 0x3e0375d314277808 */ /* 0x000fe20001800000 */
[----:B------:R-:W-:Y:S01]  /*9430*/  FFMA R37, R36, R37, R41 ;  /* 0x0000002524257223 */ /* 0x000fe20000000029 */
[----:B------:R-:W-:Y:S01]  /*9440*/  FSEL R47, R15, 0.11284004896879196167, P4 ;  /* 0x3de718af0f2f7808 */ /* 0x000fe20002000000 */
[----:B------:R-:W-:Y:S01]  /*9450*/  FFMA R43, R38, R43, R45 ;  /* 0x0000002b262b7223 */ /* 0x000fe2000000002d */
[----:B------:R-:W-:Y:S01]  /*9460*/  FSEL R41, -|R44|, R44, P3 ;  /* 0x0000002c2c297208 */ /* 0x000fe20001800300 */
[----:B------:R-:W-:Y:S01]  /*9470*/  FFMA R36, R36, R37, R39 ;  /* 0x0000002524247223 */ /* 0x000fe20000000027 */
[----:B------:R-:W-:Y:S01]  /*9480*/  FSEL R45, R19, -0.37612664699554443359, P4 ;  /* 0xbec093ac132d7808 */ /* 0x000fe20002000000 */
[----:B------:R-:W-:Y:S01]  /*9490*/  FFMA R43, R38, R43, R47 ;  /* 0x0000002b262b7223 */ /* 0x000fe2000000002f */
[----:B------:R-:W-:Y:S01]  /*94a0*/  FSEL R40, R20, 0.12837915122509002686, P4 ;  /* 0x3e0375d314287808 */ /* 0x000fe20002000000 */
[----:B------:R-:W-:Y:S01]  /*94b0*/  FFMA R36, R36, R41, R41 ;  /* 0x0000002924247223 */ /* 0x000fe20000000029 */
[----:B------:R-:W-:Y:S01]  /*94c0*/  FSEL R37, -|R49|, R49, P4 ;  /* 0x0000003131257208 */ /* 0x000fe20002000300 */
[----:B------:R-:W-:-:S02]  /*94d0*/  FFMA R43, R38, R43, R45 ;  /* 0x0000002b262b7223 */ /* 0x000fc4000000002d */
[----:B------:R-:W1:Y:S02]  /*94e0*/  @P3 MUFU.EX2 R39, R36 ;  /* 0x0000002400273308 */ /* 0x000e640000000800 */
[----:B------:R-:W-:Y:S01]  /*94f0*/  FFMA R40, R38, R43, R40 ;  /* 0x0000002b26287223 */ /* 0x000fe20000000028 */
[----:B------:R-:W-:Y:S01]  /*9500*/  FMUL R38, R154, R78 ;  /* 0x0000004e9a267220 */ /* 0x000fe20000400000 */
[--C-:B------:R-:W-:Y:S02]  /*9510*/  HADD2.F32 R43, -RZ, R7.reuse.H1_H1 ;  /* 0x30000007ff2b7230 */ /* 0x100fe40000004100 */
[----:B------:R-:W-:Y:S01]  /*9520*/  FFMA R37, R40, R37, R37 ;  /* 0x0000002528257223 */ /* 0x000fe20000000025 */
[----:B------:R-:W-:-:S03]  /*9530*/  HADD2.F32 R40, -RZ, R7.H0_H0 ;  /* 0x20000007ff287230 */ /* 0x000fc60000004100 */
[----:B------:R-:W2:Y:S02]  /*9540*/  @P4 MUFU.EX2 R42, R37 ;  /* 0x00000025002a4308 */ /* 0x000ea40000000800 */
[----:B------:R-:W-:Y:S01]  /*9550*/  FFMA R38, R153, R40, R38 ;  /* 0x0000002899267223 */ /* 0x000fe20000000026 */
[----:B------:R-:W-:-:S03]  /*9560*/  FMUL R40, R154, R79 ;  /* 0x0000004f9a287220 */ /* 0x000fc60000400000 */
[----:B------:R-:W-:Y:S01]  /*9570*/  FMUL R48, R38, 0.70710676908493041992 ;  /* 0x3f3504f326307820 */ /* 0x000fe20000400000 */
[----:B-1----:R-:W-:Y:S01]  /*9580*/  @P3 FADD R41, -R39, 1 ;  /* 0x3f80000027293421 */ /* 0x002fe20000000100 */
[----:B------:R-:W-:Y:S02]  /*9590*/  FFMA R39, R153, R43, R40 ;  /* 0x0000002b99277223 */ /* 0x000fe40000000028 */
[C---:B------:R-:W-:Y:S02]  /*95a0*/  FMUL R40, R48.reuse, R48 ;  /* 0x0000003030287220 */ /* 0x040fe40000400000 */
[----:B------:R-:W-:Y:S01]  /*95b0*/  @P3 LOP3.LUT R36, R41, 0x80000000, R44, 0xb8, !PT ;  /* 0x8000000029243812 */ /* 0x000fe200078eb82c */
[C---:B------:R-:W-:Y:S01]  /*95c0*/  FMUL R53, R39.reuse, 0.70710676908493041992 ;  /* 0x3f3504f327357820 */ /* 0x040fe20000400000 */
[----:B------:R-:W-:Y:S01]  /*95d0*/  FSETP.GE.AND P3, PT, |R48|, 1.0029599666595458984, PT ;  /* 0x3f8060fe3000780b */ /* 0x000fe20003f66200 */
[----:B------:R-:W-:Y:S01]  /*95e0*/  FMUL R30, R39, 0.5 ;  /* 0x3f000000271e7820 */ /* 0x000fe20000400000 */
[----:B--2---:R-:W-:-:S02]  /*95f0*/  @P4 FADD R42, -R42, 1 ;  /* 0x3f8000002a2a4421 */ /* 0x004fc40000000100 */
[----:B------:R-:W-:Y:S01]  /*9600*/  FSEL R40, |R48|, R40, P3 ;  /* 0x0000002830287208 */ /* 0x000fe20001800200 */
[----:B------:R-:W-:Y:S01]  /*9610*/  FADD R36, R36, 1 ;  /* 0x3f80000024247421 */ /* 0x000fe20000000000 */
[----:B------:R-:W-:Y:S02]  /*9620*/  FSEL R41, R3, 8.4834944573231041431e-05, P3 ;  /* 0x38b1e96a03297808 */ /* 0x000fe40001800000 */
[----:B------:R-:W-:Y:S02]  /*9630*/  FSEL R43, -R12, -0.00082130916416645050049, P3 ;  /* 0xba574d200c2b7808 */ /* 0x000fe40001800100 */
[----:B------:R-:W-:Y:S01]  /*9640*/  @P4 LOP3.LUT R37, R42, 0x80000000, R49, 0xb8, !PT ;  /* 0x800000002a254812 */ /* 0x000fe200078eb831 */
[C---:B------:R-:W-:Y:S01]  /*9650*/  FMUL R42, R53.reuse, R53 ;  /* 0x00000035352a7220 */ /* 0x040fe20000400000 */
[----:B------:R-:W-:Y:S01]  /*9660*/  FSETP.GE.AND P4, PT, |R53|, 1.0029599666595458984, PT ;  /* 0x3f8060fe3500780b */ /* 0x000fe20003f86200 */
[----:B------:R-:W-:Y:S01]  /*9670*/  FFMA R41, R40, R41, R43 ;  /* 0x0000002928297223 */ /* 0x000fe2000000002b */
[----:B------:R-:W-:Y:S01]  /*9680*/  FSEL R43, R13, 0.0052134888246655464172, P3 ;  /* 0x3baad5ea0d2b7808 */ /* 0x000fe20001800000 */
[----:B------:R-:W-:Y:S01]  /*9690*/  FADD R37, R37, 1 ;  /* 0x3f80000025257421 */ /* 0x000fe20000000000 */
[----:B------:R-:W-:-:S02]  /*96a0*/  FSEL R45, -R14, -0.026868773624300956726, P3 ;  /* 0xbcdc1be70e2d7808 */ /* 0x000fc40001800100 */
[----:B------:R-:W-:Y:S01]  /*96b0*/  FSEL R42, |R53|, R42, P4 ;  /* 0x0000002a352a7208 */ /* 0x000fe20002000200 */
[----:B------:R-:W-:Y:S01]  /*96c0*/  FFMA R41, R40, R41, R43 ;  /* 0x0000002928297223 */ /* 0x000fe2000000002b */
[----:B------:R-:W-:Y:S02]  /*96d0*/  FSEL R47, R3, 8.4834944573231041431e-05, P4 ;  /* 0x38b1e96a032f7808 */ /* 0x000fe40002000000 */
[----:B------:R-:W-:Y:S01]  /*96e0*/  FSEL R49, -R12, -0.00082130916416645050049, P4 ;  /* 0xba574d200c317808 */ /* 0x000fe20002000100 */
[----:B------:R-:W-:Y:S01]  /*96f0*/  FFMA R41, R40, R41, R45 ;  /* 0x0000002928297223 */ /* 0x000fe2000000002d */
[----:B------:R-:W-:Y:S02]  /*9700*/  FSEL R43, R15, 0.11284004896879196167, P3 ;  /* 0x3de718af0f2b7808 */ /* 0x000fe40001800000 */
        /* <DEDUP_REMOVED lines=21> */
[--C-:B----4-:R-:W-:Y:S02]  /*9860*/  HADD2.F32 R47, -RZ, R8.reuse.H1_H1 ;  /* 0x30000008ff2f7230 */ /* 0x110fe40000004100 */
        /* <DEDUP_REMOVED lines=10> */
[----:B------:R-:W-:Y:S01]  /*9910*/  FMUL R57, R43, 0.70710676908493041992 ;  /* 0x3f3504f32b397820 */ /* 0x000fe20000400000 */
[----:B------:R-:W-:Y:S01]  /*9920*/  FSETP.GE.AND P3, PT, |R52|, 1.0029599666595458984, PT ;  /* 0x3f8060fe3400780b */ /* 0x000fe20003f66200 */
[----:B--2---:R-:W-:-:S03]  /*9930*/  @P4 FADD R46, -R46, 1 ;  /* 0x3f8000002e2e4421 */ /* 0x004fc60000000100 */
        /* <DEDUP_REMOVED lines=86> */
[----:B------:R-:W-:-:S02]  /*9ea0*/  FFMA R48, R48, R53, R53 ;  /* 0x0000003530307223 */ /* 0x000fc40000000035 */
[----:B------:R-:W-:Y:S01]  /*9eb0*/  FFMA R52, R50, R55, R52 ;  /* 0x0000003732347223 */ /* 0x000fe20000000034 */
[----:B------:R-:W-:Y:S01]  /*9ec0*/  FMUL R50, R154, R84 ;  /* 0x000000549a327220 */ /* 0x000fe20000400000 */
[----:B------:R-:W1:Y:S01]  /*9ed0*/  @P3 MUFU.EX2 R51, R48 ;  /* 0x0000003000333308 */ /* 0x000e620000000800 */
[--C-:B------:R-:W-:Y:S02]  /*9ee0*/  HADD2.F32 R55, -RZ, R10.reuse.H1_H1 ;  /* 0x3000000aff377230 */ /* 0x100fe40000004100 */
[----:B------:R-:W-:Y:S01]  /*9ef0*/  FFMA R49, R52, R49, R49 ;  /* 0x0000003134317223 */ /* 0x000fe20000000031 */
[----:B------:R-:W-:-:S04]  /*9f00*/  HADD2.F32 R52, -RZ, R10.H0_H0 ;  /* 0x2000000aff347230 */ /* 0x000fc80000004100 */
[----:B------:R-:W2:Y:S01]  /*9f10*/  @P4 MUFU.EX2 R54, R49 ;  /* 0x0000003100364308 */ /* 0x000ea20000000800 */
        /* <DEDUP_REMOVED lines=9> */
[----:B--2---:R-:W-:Y:S02]  /*9fb0*/  @P4 FADD R54, -R54, 1 ;  /* 0x3f80000036364421 */ /* 0x004fe40000000100 */
[----:B------:R-:W-:Y:S01]  /*9fc0*/  FADD R48, R48, 1 ;  /* 0x3f80000030307421 */ /* 0x000fe20000000000 */
[----:B------:R-:W-:-:S02]  /*9fd0*/  FSEL R52, |R60|, R52, P3 ;  /* 0x000000343c347208 */ /* 0x000fc40001800200 */
        /* <DEDUP_REMOVED lines=49> */
[----:B--2---:R-:W-:Y:S01]  /*a2f0*/  @P4 FADD R58, -R58, 1 ;  /* 0x3f8000003a3a4421 */ /* 0x004fe20000000100 */
[----:B------:R-:W-:Y:S01]  /*a300*/  FMUL R55, R55, 0.5 ;  /* 0x3f00000037377820 */ /* 0x000fe20000400000 */
        /* <DEDUP_REMOVED lines=35> */
[----:B------:R-:W-:Y:S02]  /*a540*/  FFMA R56, R60, R61, R56 ;  /* 0x0000003d3c387223 */ /* 0x000fe40000000038 */
[----:B------:R-:W1:Y:S02]  /*a550*/  @P3 MUFU.EX2 R57, R62 ;  /* 0x0000003e00393308 */ /* 0x000e640000000800 */
[----:B------:R-:W-:Y:S01]  /*a560*/  FFMA R64, R56, R59, R59 ;  /* 0x0000003b38407223 */ /* 0x000fe2000000003b */
[----:B------:R-:W-:-:S04]  /*a570*/  FMUL R56, R154, R73 ;  /* 0x000000499a387220 */ /* 0x000fc80000400000 */
[----:B------:R-:W-:Y:S01]  /*a580*/  FFMA R66, R153, R66, R56 ;  /* 0x0000004299427223 */ /* 0x000fe20000000038 */
[----:B------:R-:W2:Y:S01]  /*a590*/  @P4 MUFU.EX2 R58, R64 ;  /* 0x00000040003a4308 */ /* 0x000ea20000000800 */
[----:B------:R-:W-:Y:S02]  /*a5a0*/  HADD2.F32 R56, -RZ, R4.H0_H0 ;  /* 0x20000004ff387230 */ /* 0x000fe40000004100 */
[----:B------:R-:W-:-:S03]  /*a5b0*/  FMUL R71, R66, 0.70710676908493041992 ;  /* 0x3f3504f342477820 */ /* 0x000fc60000400000 */
[----:B------:R-:W-:Y:S01]  /*a5c0*/  FFMA R72, R153, R56, R72 ;  /* 0x0000003899487223 */ /* 0x000fe20000000048 */
[----:B------:R-:W-:Y:S01]  /*a5d0*/  FMUL R56, R71, R71 ;  /* 0x0000004747387220 */ /* 0x000fe20000400000 */
[----:B-1----:R-:W-:-:S05]  /*a5e0*/  @P3 FADD R57, -R57, 1 ;  /* 0x3f80000039393421 */ /* 0x002fca0000000100 */
[----:B------:R-:W-:Y:S02]  /*a5f0*/  @P3 LOP3.LUT R62, R57, 0x80000000, R68, 0xb8, !PT ;  /* 0x80000000393e3812 */ /* 0x000fe400078eb844 */
        /* <DEDUP_REMOVED lines=12> */
[C---:B------:R-:W-:Y:S01]  /*a6c0*/  FFMA R61, R58.reuse, R57, R59 ;  /* 0x000000393a3d7223 */ /* 0x040fe2000000003b */
[----:B------:R-:W-:Y:S02]  /*a6d0*/  FSEL R56, |R69|, R56, P4 ;  /* 0x0000003845387208 */ /* 0x000fe40002000200 */
        /* <DEDUP_REMOVED lines=21> */
[----:B------:R-:W-:-:S02]  /*a830*/  FFMA R57, R56, R57, R59 ;  /* 0x0000003938397223 */ /* 0x000fc4000000003b */
[----:B------:R-:W-:Y:S01]  /*a840*/  FFMA R63, R63, R60, R60 ;  /* 0x0000003c3f3f7223 */ /* 0x000fe2000000003c */
[----:B------:R-:W-:Y:S01]  /*a850*/  FSEL R60, -|R69|, R69, P4 ;  /* 0x00000045453c7208 */ /* 0x000fe20002000300 */
[----:B------:R-:W-:Y:S02]  /*a860*/  FFMA R57, R56, R57, R58 ;  /* 0x0000003938397223 */ /* 0x000fe4000000003a */
        /* <DEDUP_REMOVED lines=10> */
[----:B------:R-:W-:Y:S02]  /*a910*/  FMUL R34, R35, 0.5 ;  /* 0x3f00000023227820 */ /* 0x000fe40000400000 */
[----:B------:R-:W-:Y:S01]  /*a920*/  FMUL R56, R31, R56 ;  /* 0x000000381f387220 */ /* 0x000fe20000400000 */
[----:B------:R-:W-:Y:S01]  /*a930*/  FMUL R36, R36, R29 ;  /* 0x0000001d24247220 */ /* 0x000fe20000400000 */
[----:B------:R-:W-:Y:S01]  /*a940*/  FMUL R35, R37, R34 ;  /* 0x0000002225237220 */ /* 0x000fe20000400000 */
[----:B------:R-:W-:Y:S01]  /*a950*/  FMUL R29, R38, 0.5 ;  /* 0x3f000000261d7820 */ /* 0x000fe20000400000 */
[----:B------:R-:W-:Y:S01]  /*a960*/  FMUL R34, R43, 0.5 ;  /* 0x3f0000002b227820 */ /* 0x000fe20000400000 */
[----:B------:R-:W-:Y:S01]  /*a970*/  FMUL R31, R42, 0.5 ;  /* 0x3f0000002a1f7820 */ /* 0x000fe20000400000 */
[----:B------:R-:W-:Y:S01]  /*a980*/  FADD R57, R57, 1 ;  /* 0x3f80000039397421 */ /* 0x000fe20000000000 */
[----:B------:R-:W-:Y:S01]  /*a990*/  FMUL R39, R40, R29 ;  /* 0x0000001d28277220 */ /* 0x000fe20000400000 */
[----:B------:R-:W-:Y:S01]  /*a9a0*/  FMUL R40, R41, R30 ;  /* 0x0000001e29287220 */ /* 0x000fe20000400000 */
[----:B------:R-:W-:Y:S01]  /*a9b0*/  FMUL R45, R45, R34 ;  /* 0x000000222d2d7220 */ /* 0x000fe20000400000 */
        /* <DEDUP_REMOVED lines=21> */
[----:B------:R-:W-:Y:S02]  /*ab10*/  F2FP.F16.F32.PACK_AB R40, R45, R44 ;  /* 0x0000002c2d28723e */ /* 0x000fe400000000ff */
[----:B------:R-:W-:Y:S01]  /*ab20*/  F2FP.F16.F32.PACK_AB R42, R46, R31 ;  /* 0x0000001f2e2a723e */ /* 0x000fe200000000ff */
[----:B------:R1:W-:Y:S01]  /*ab30*/  STSM.16.M88.4 [R21+0x6200], R36 ;  /* 0x0062002415007844 */ /* 0x0003e20000000200 */
        /* <DEDUP_REMOVED lines=19> */
.L_x_86:
[----:B------:R-:W-:Y:S05]  /*ac70*/  BSYNC B0 ;  /* 0x0000000000007941 */ /* 0x000fea0003800000 */
.L_x_85:
        /* <DEDUP_REMOVED lines=9> */
.L_x_89:
[----:B------:R-:W-:-:S04]  /*ad10*/  ULEA UR4, UR8, UR51, 0x3 ;  /* 0x0000003308047291 */ /* 0x000fc8000f8e183f */
[----:B------:R-:W-:-:S04]  /*ad20*/  UIADD3 UR4, UR4, 0x60, URZ ;  /* 0x0000006004047890 */ /* 0x000fc8000fffe03f */
[----:B------:R-:W-:-:S09]  /*ad30*/  UPRMT UR4, UR50, 0x654, UR4 ;  /* 0x0000065432047896 */ /* 0x000fd20008000004 */
[----:B------:R-:W-:Y:S03]  /*ad40*/  SYNCS.ARRIVE.TRANS64.RED.A1T0 RZ, [UR4], RZ ;  /* 0x000000ffffff79a7 */ /* 0x000fe60008100404 */
.L_x_88:
[----:B------:R-:W-:Y:S05]  /*ad50*/  BSYNC B0 ;  /* 0x0000000000007941 */ /* 0x000fea0003800000 */
.L_x_87:
        /* <DEDUP_REMOVED lines=9> */
.L_x_92:
[----:B------:R-:W-:Y:S01]  /*adf0*/  LEA R30, R0, UR51, 0x3 ;  /* 0x00000033001e7c11 */ /* 0x000fe2000f8e18ff */
[----:B------:R-:W-:Y:S01]  /*ae00*/  BSSY B1, `(.L_x_93) ;  /* 0x0000006000017945 */ /* 0x000fe20003800000 */
[----:B------:R-:W-:Y:S02]  /*ae10*/  SHF.L.U32 R31, R26, 0x1f, RZ ;  /* 0x0000001f1a1f7819 */ /* 0x000fe400000006ff */
[----:B------:R-:W-:Y:S02]  /*ae20*/  @!P2 LEA R33, R0, R25, 0xd ;  /* 0x000000190021a211 */ /* 0x000fe400078e68ff */
[----:B------:R-:W2:Y:S02]  /*ae30*/  SYNCS.PHASECHK.TRANS64.TRYWAIT P3, [R30+URZ+0x40], R31 ;  /* 0x0000401f1e0075a7 */ /* 0x000ea4000806017f */
[----:B-1----:R-:W-:Y:S01]  /*ae40*/  @!P2 LEA R32, R156, R33, 0x1 ;  /* 0x000000219c20a211 */ /* 0x002fe200078e08ff */
[----:B--2---:R-:W-:Y:S06]  /*ae50*/  @!P3 BRA `(.L_x_94) ;  /* 0x000000b80054b947 */ /* 0x004fec0003800000 */
.L_x_234:
[----:B------:R-:W-:Y:S05]  /*ae60*/  BSYNC B1 ;  /* 0x0000000000017941 */ /* 0x000fea0003800000 */
.L_x_93:
[----:B------:R-:W-:Y:S05]  /*ae70*/  @!P2 WARPSYNC.ALL ;  /* 0x000000000000a948 */ /* 0x000fea0003800000 */
[----:B------:R2:W3:Y:S01]  /*ae80*/  @!P2 LDSM.16.M88.4 R4, [R33] ;  /* 0x000000002104a83b */ /* 0x0004e20000000200 */
[----:B------:R-:W-:-:S03]  /*ae90*/  IADD3 R0, R0, 0x1, RZ ;  /* 0x0000000100007810 */ /* 0x000fc60007ffe0ff */
[----:B------:R2:W4:Y:S01]  /*aea0*/  @!P2 LDSM.16.M88.4 R8, [R32] ;  /* 0x000000002008a83b */ /* 0x0005220000000200 */
[----:B------:R-:W-:-:S04]  /*aeb0*/  ISETP.NE.AND P3, PT, R0, 0x4, PT ;  /* 0x000000040000780c */ /* 0x000fc80003f65270 */
[----:B-1----:R-:W-:Y:S02]  /*aec0*/  SEL R31, RZ, 0x1, P3 ;  /* 0x00000001ff1f7807 */ /* 0x002fe40001800000 */
[----:B------:R-:W-:Y:S02]  /*aed0*/  SEL R0, R0, RZ, P3 ;  /* 0x000000ff00007207 */ /* 0x000fe40001800000 */
[----:B--2---:R-:W-:-:S07]  /*aee0*/  LOP3.LUT R26, R26, R31, RZ, 0x3c, !PT ;  /* 0x0000001f1a1a7212 */ /* 0x004fce00078e3cff */
.L_x_91:
[----:B------:R-:W-:Y:S05]  /*aef0*/  BSYNC B0 ;  /* 0x0000000000007941 */ /* 0x000fea0003800000 */
.L_x_90:
[--C-:B---3--:R-:W-:Y:S02]  /*af00*/  HADD2.F32 R31, -RZ, R5.reuse.H0_H0 ;  /* 0x20000005ff1f7230 */ /* 0x108fe40000004100 */
[C---:B------:R-:W-:Y:S01]  /*af10*/  FMUL R30, R154.reuse, R90 ;  /* 0x0000005a9a1e7220 */ /* 0x040fe20000400000 */
[----:B------:R-:W-:Y:S02]  /*af20*/  HADD2.F32 R33, -RZ, R5.H1_H1 ;  /* 0x30000005ff217230 */ /* 0x000fe40000004100 */
[C---:B-1----:R-:W-:Y:S01]  /*af30*/  FMUL R32, R154.reuse, R91 ;  /* 0x0000005b9a207220 */ /* 0x042fe20000400000 */
[----:B------:R-:W-:Y:S02]  /*af40*/  HADD2.F32 R66, -RZ, R4.H1_H1 ;  /* 0x30000004ff427230 */ /* 0x000fe40000004100 */
[C---:B------:R-:W-:Y:S01]  /*af50*/  FFMA R30, R153.reuse, R31, R30 ;  /* 0x0000001f991e7223 */ /* 0x040fe2000000001e */
[----:B------:R-:W-:Y:S01]  /*af60*/  FMUL R88, R154, R88 ;  /* 0x000000589a587220 */ /* 0x000fe20000400000 */
[----:B------:R-:W-:Y:S01]  /*af70*/  FFMA R31, R153, R33, R32 ;  /* 0x00000021991f7223 */ /* 0x000fe20000000020 */
[----:B------:R-:W-:Y:S05]  /*af80*/  WARPSYNC.ALL ;  /* 0x0000000000007948 */ /* 0x000fea0003800000 */
[----:B------:R-:W-:Y:S01]  /*af90*/  FMUL R40, R30, 0.70710676908493041992 ;  /* 0x3f3504f31e287820 */ /* 0x000fe20000400000 */
[----:B------:R-:W-:Y:S01]  /*afa0*/  FMUL R45, R31, 0.70710676908493041992 ;  /* 0x3f3504f31f2d7820 */ /* 0x000fe20000400000 */
[----:B------:R-:W-:Y:S02]  /*afb0*/  BSSY B0, `(.L_x_95) ;  /* 0x00001d2000007945 */ /* 0x000fe40003800000 */
[C---:B------:R-:W-:Y:S01]  /*afc0*/  FMUL R32, R40.reuse, R40 ;  /* 0x0000002828207220 */ /* 0x040fe20000400000 */
[----:B------:R-:W-:Y:S01]  /*afd0*/  FSETP.GE.AND P3, PT, |R40|, 1.0029599666595458984, PT ;  /* 0x3f8060fe2800780b */ /* 0x000fe20003f66200 */
[C---:B------:R-:W-:Y:S01]  /*afe0*/  FMUL R34, R45.reuse, R45 ;  /* 0x0000002d2d227220 */ /* 0x040fe20000400000 */
[----:B------:R-:W-:-:S02]  /*aff0*/  FSETP.GE.AND P4, PT, |R45|, 1.0029599666595458984, PT ;  /* 0x3f8060fe2d00780b */ /* 0x000fc40003f86200 */
[----:B------:R-:W-:Y:S02]  /*b000*/  FSEL R32, |R40|, R32, P3 ;  /* 0x0000002028207208 */ /* 0x000fe40001800200 */
[----:B------:R-:W-:Y:S02]  /*b010*/  FSEL R33, R3, 8.4834944573231041431e-05, P3 ;  /* 0x38b1e96a03217808 */ /* 0x000fe40001800000 */
[----:B------:R-:W-:Y:S02]  /*b020*/  FSEL R35, -R12, -0.00082130916416645050049, P3 ;  /* 0xba574d200c237808 */ /* 0x000fe40001800100 */
[----:B------:R-:W-:Y:S02]  /*b030*/  FSEL R37, R13, 0.0052134888246655464172, P3 ;  /* 0x3baad5ea0d257808 */ /* 0x000fe40001800000 */
[----:B------:R-:W-:Y:S01]  /*b040*/  FSEL R34, |R45|, R34, P4 ;  /* 0x000000222d227208 */ /* 0x000fe20002000200 */
[----:B------:R-:W-:Y:S01]  /*b050*/  FFMA R33, R32, R33, R35 ;  /* 0x0000002120217223 */ /* 0x000fe20000000023 */
[----:B------:R-:W-:-:S02]  /*b060*/  FSEL R35, -R14, -0.026868773624300956726, P3 ;  /* 0xbcdc1be70e237808 */ /* 0x000fc40001800100 */
        /* <DEDUP_REMOVED lines=361> */
[----:B------:R-:W-:Y:S01]  /*c700*/  FSEL R56, |R69|, R56, P4 ;  /* 0x0000003845387208 */ /* 0x000fe20002000200 */
[----:B------:R-:W-:Y:S01]  /*c710*/  FMUL R55, R64, R55 ;  /* 0x0000003740377220 */ /* 0x000fe20000400000 */
        /* <DEDUP_REMOVED lines=28> */
[----:B------:R-:W-:Y:S01]  /*c8e0*/  FMUL R31, R34, 0.5 ;  /* 0x3f000000221f7820 */ /* 0x000fe20000400000 */
[----:B------:R-:W-:Y:S01]  /*c8f0*/  FFMA R57, R57, R60, R60 ;  /* 0x0000003c39397223 */ /* 0x000fe2000000003c */
[----:B------:R-:W-:Y:S01]  /*c900*/  FMUL R59, R32, R59 ;  /* 0x0000003b203b7220 */ /* 0x000fe20000400000 */
[----:B------:R-:W-:Y:S01]  /*c910*/  FMUL R32, R43, 0.5 ;  /* 0x3f0000002b207820 */ /* 0x000fe20000400000 */
[----:B------:R-:W-:Y:S01]  /*c920*/  FMUL R36, R36, R31 ;  /* 0x0000001f24247220 */ /* 0x000fe20000400000 */
[----:B------:R-:W-:Y:S01]  /*c930*/  FMUL R31, R38, 0.5 ;  /* 0x3f000000261f7820 */ /* 0x000fe20000400000 */
[----:B------:R-:W-:Y:S01]  /*c940*/  FMUL R34, R35, 0.5 ;  /* 0x3f00000023227820 */ /* 0x000fe20000400000 */
[----:B------:R-:W2:Y:S01]  /*c950*/  @P4 MUFU.EX2 R56, R57 ;  /* 0x0000003900384308 */ /* 0x000ea20000000800 */
[----:B------:R-:W-:Y:S01]  /*c960*/  FMUL R45, R45, R32 ;  /* 0x000000202d2d7220 */ /* 0x000fe20000400000 */
[----:B------:R-:W-:Y:S01]  /*c970*/  FMUL R35, R40, R31 ;  /* 0x0000001f28237220 */ /* 0x000fe20000400000 */
[----:B------:R-:W-:Y:S01]  /*c980*/  FMUL R32, R51, 0.5 ;  /* 0x3f00000033207820 */ /* 0x000fe20000400000 */
[----:B------:R-:W-:Y:S01]  /*c990*/  FMUL R31, R46, 0.5 ;  /* 0x3f0000002e1f7820 */ /* 0x000fe20000400000 */
[----:B------:R-:W-:-:S02]  /*c9a0*/  FMUL R37, R37, R34 ;  /* 0x0000002225257220 */ /* 0x000fc40000400000 */
[----:B------:R-:W-:Y:S01]  /*c9b0*/  FMUL R40, R53, R32 ;  /* 0x0000002035287220 */ /* 0x000fe20000400000 */
[----:B------:R-:W-:Y:S01]  /*c9c0*/  FMUL R48, R48, R31 ;  /* 0x0000001f30307220 */ /* 0x000fe20000400000 */
[----:B-1----:R-:W-:Y:S01]  /*c9d0*/  @P3 FADD R58, -R58, 1 ;  /* 0x3f8000003a3a3421 */ /* 0x002fe20000000100 */
[----:B------:R-:W-:Y:S01]  /*c9e0*/  FMUL R32, R66, 0.5 ;  /* 0x3f00000042207820 */ /* 0x000fe20000400000 */
[----:B------:R-:W-:Y:S01]  /*c9f0*/  FMUL R31, R54, 0.5 ;  /* 0x3f000000361f7820 */ /* 0x000fe20000400000 */
[----:B------:R-:W-:Y:S02]  /*ca00*/  F2FP.F16.F32.PACK_AB R34, R37, R36 ;  /* 0x000000242522723e */ /* 0x000fe400000000ff */
[----:B------:R-:W-:Y:S01]  /*ca10*/  @P3 LOP3.LUT R63, R58, 0x80000000, R71, 0xb8, !PT ;  /* 0x800000003a3f3812 */ /* 0x000fe200078eb847 */
[----:B------:R-:W-:Y:S01]  /*ca20*/  FMUL R62, R62, R31 ;  /* 0x0000001f3e3e7220 */ /* 0x000fe20000400000 */
[----:B--2---:R-:W-:-:S03]  /*ca30*/  @P4 FADD R56, -R56, 1 ;  /* 0x3f80000038384421 */ /* 0x004fc60000000100 */
[----:B------:R-:W-:Y:S01]  /*ca40*/  FADD R63, R63, 1 ;  /* 0x3f8000003f3f7421 */ /* 0x000fe20000000000 */
[----:B------:R-:W-:Y:S02]  /*ca50*/  F2FP.F16.F32.PACK_AB R55, R55, R62 ;  /* 0x0000003e3737723e */ /* 0x000fe400000000ff */
[----:B------:R-:W-:Y:S01]  /*ca60*/  @P4 LOP3.LUT R57, R56, 0x80000000, R69, 0xb8, !PT ;  /* 0x8000000038394812 */ /* 0x000fe200078eb845 */
[----:B------:R-:W-:Y:S01]  /*ca70*/  FMUL R56, R33, R30 ;  /* 0x0000001e21387220 */ /* 0x000fe20000400000 */
[----:B------:R-:W-:Y:S01]  /*ca80*/  FMUL R30, R39, 0.5 ;  /* 0x3f000000271e7820 */ /* 0x000fe20000400000 */
[----:B------:R-:W-:Y:S01]  /*ca90*/  FMUL R33, R42, 0.5 ;  /* 0x3f0000002a217820 */ /* 0x000fe20000400000 */
[----:B------:R-:W-:Y:S01]  /*caa0*/  FMUL R63, R63, R32 ;  /* 0x000000203f3f7220 */ /* 0x000fe20000400000 */
[----:B------:R-:W-:Y:S01]  /*cab0*/  FADD R57, R57, 1 ;  /* 0x3f80000039397421 */ /* 0x000fe20000000000 */
[----:B------:R-:W-:Y:S01]  /*cac0*/  FMUL R38, R41, R30 ;  /* 0x0000001e29267220 */ /* 0x000fe20000400000 */
[----:B------:R-:W-:Y:S01]  /*cad0*/  FMUL R30, R47, 0.5 ;  /* 0x3f0000002f1e7820 */ /* 0x000fe20000400000 */
[----:B------:R-:W-:Y:S01]  /*cae0*/  FMUL R44, R44, R33 ;  /* 0x000000212c2c7220 */ /* 0x000fe20000400000 */
[----:B------:R-:W-:-:S02]  /*caf0*/  FMUL R33, R50, 0.5 ;  /* 0x3f00000032217820 */ /* 0x000fc40000400000 */
[----:B------:R-:W-:Y:S01]  /*cb00*/  FMUL R49, R49, R30 ;  /* 0x0000001e31317220 */ /* 0x000fe20000400000 */
[----:B------:R-:W-:Y:S01]  /*cb10*/  FMUL R30, R88, 0.5 ;  /* 0x3f000000581e7820 */ /* 0x000fe20000400000 */
[----:B------:R-:W-:Y:S01]  /*cb20*/  FMUL R39, R52, R33 ;  /* 0x0000002134277220 */ /* 0x000fe20000400000 */
[----:B------:R-:W-:Y:S02]  /*cb30*/  F2FP.F16.F32.PACK_AB R33, R56, R59 ;  /* 0x0000003b3821723e */ /* 0x000fe400000000ff */
[----:B------:R-:W-:Y:S01]  /*cb40*/  FMUL R30, R57, R30 ;  /* 0x0000001e391e7220 */ /* 0x000fe20000400000 */
[----:B------:R-:W-:Y:S02]  /*cb50*/  F2FP.F16.F32.PACK_AB R35, R38, R35 ;  /* 0x000000232623723e */ /* 0x000fe400000000ff */
[----:B------:R-:W-:Y:S02]  /*cb60*/  F2FP.F16.F32.PACK_AB R52, R45, R44 ;  /* 0x0000002c2d34723e */ /* 0x000fe400000000ff */
[----:B------:R-:W-:-:S02]  /*cb70*/  F2FP.F16.F32.PACK_AB R32, R63, R30 ;  /* 0x0000001e3f20723e */ /* 0x000fc400000000ff */
[----:B------:R-:W-:Y:S02]  /*cb80*/  F2FP.F16.F32.PACK_AB R53, R49, R48 ;  /* 0x000000303135723e */ /* 0x000fe400000000ff */
[----:B------:R-:W-:Y:S01]  /*cb90*/  F2FP.F16.F32.PACK_AB R54, R40, R39 ;  /* 0x000000272836723e */ /* 0x000fe200000000ff */
[----:B------:R1:W-:Y:S04]  /*cba0*/  STSM.16.M88.4 [R21+0x200], R32 ;  /* 0x0002002015007844 */ /* 0x0003e80000000200 */
[----:B------:R1:W-:Y:S01]  /*cbb0*/  STSM.16.M88.4 [R24], R52 ;  /* 0x0000003418007844 */ /* 0x0003e20000000200 */
        /* <DEDUP_REMOVED lines=17> */
.L_x_96:
[----:B------:R-:W-:Y:S05]  /*ccd0*/  BSYNC B0 ;  /* 0x0000000000007941 */ /* 0x000fea0003800000 */
.L_x_95:
[----:B------:R-:W-:Y:S06]  /*cce0*/  BAR.SYNC.DEFER_BLOCKING 0x1, 0x100 ;  /* 0x0044000000007b1d */ /* 0x000fec0000010000 */
[----:B------:R-:W-:Y:S04]  /*ccf0*/  BSSY B0, `(.L_x_97) ;  /* 0x000000a000007945 */ /* 0x000fe80003800000 */
[----:B------:R-:W-:Y:S05]  /*cd00*/  @P0 BRA `(.L_x_98) ;  /* 0x0000000000200947 */ /* 0x000fea0003800000 */
[----:B------:R-:W-:-:S06]  /*cd10*/  UISETP.NE.AND UP0, UPT, UR49, 0x3, UPT ;  /* 0x000000033100788c */ /* 0x000fcc000bf05270 */
[----:B------:R-:W-:-:S13]  /*cd20*/  PLOP3.LUT P3, PT, PT, PT, UP0, 0x80, 0x0 ;  /* 0x000000000000781c */ /* 0x000fda0003f6f008 */
[----:B------:R-:W-:Y:S05]  /*cd30*/  @!P3 BRA `(.L_x_99) ;  /* 0x000000000004b947 */ /* 0x000fea0003800000 */
[----:B------:R-:W-:Y:S01]  /*cd40*/  BPT.TRAP 0x1 ;  /* 0x000000040000795c */ /* 0x000fe20000300000 */
.L_x_99:
[----:B------:R-:W-:-:S04]  /*cd50*/  ULEA UR4, UR8, UR51, 0x3 ;  /* 0x0000003308047291 */ /* 0x000fc8000f8e183f */
[----:B------:R-:W-:-:S04]  /*cd60*/  UIADD3 UR4, UR4, 0x60, URZ ;  /* 0x0000006004047890 */ /* 0x000fc8000fffe03f */
[----:B------:R-:W-:-:S09]  /*cd70*/  UPRMT UR4, UR50, 0x654, UR4 ;  /* 0x0000065432047896 */ /* 0x000fd20008000004 */
[----:B------:R-:W-:Y:S03]  /*cd80*/  SYNCS.ARRIVE.TRANS64.RED.A1T0 RZ, [UR4], RZ ;  /* 0x000000ffffff79a7 */ /* 0x000fe60008100404 */
.L_x_98:
[----:B------:R-:W-:Y:S05]  /*cd90*/  BSYNC B0 ;  /* 0x0000000000007941 */ /* 0x000fea0003800000 */
.L_x_97:
        /* <DEDUP_REMOVED lines=9> */
.L_x_102:
[C---:B-1----:R-:W-:Y:S01]  /*ce30*/  LEA R24, R0.reuse, UR51, 0x3 ;  /* 0x0000003300187c11 */ /* 0x042fe2000f8e18ff */
[----:B------:R-:W-:Y:S01]  /*ce40*/  @!P2 IMAD R33, R0, 0x2000, R25 ;  /* 0x000020000021a824 */ /* 0x000fe200078e0219 */
[----:B------:R-:W-:Y:S01]  /*ce50*/  SHF.L.U32 R31, R26, 0x1f, RZ ;  /* 0x0000001f1a1f7819 */ /* 0x000fe200000006ff */
[----:B------:R-:W-:Y:S03]  /*ce60*/  BSSY B1, `(.L_x_103) ;  /* 0x0000004000017945 */ /* 0x000fe60003800000 */
[----:B------:R-:W1:Y:S01]  /*ce70*/  SYNCS.PHASECHK.TRANS64.TRYWAIT P3, [R24+URZ+0x40], R31 ;  /* 0x0000401f180075a7 */ /* 0x000e62000806017f */
[----:B------:R-:W-:Y:S01]  /*ce80*/  @!P2 LEA R30, R156, R33, 0x1 ;  /* 0x000000219c1ea211 */ /* 0x000fe200078e08ff */
[----:B-1----:R-:W-:Y:S06]  /*ce90*/  @!P3 BRA `(.L_x_104) ;  /* 0x000000980058b947 */ /* 0x002fec0003800000 */
.L_x_235:
[----:B------:R-:W-:Y:S05]  /*cea0*/  BSYNC B1 ;  /* 0x0000000000017941 */ /* 0x000fea0003800000 */
.L_x_103:
        /* <DEDUP_REMOVED lines=8> */
.L_x_101:
[----:B------:R-:W-:Y:S05]  /*cf30*/  BSYNC B0 ;  /* 0x0000000000007941 */ /* 0x000fea0003800000 */
.L_x_100:
[--C-:B---3--:R-:W-:Y:S02]  /*cf40*/  HADD2.F32 R31, -RZ, R5.reuse.H0_H0 ;  /* 0x20000005ff1f7230 */ /* 0x108fe40000004100 */
[C---:B-1----:R-:W-:Y:S01]  /*cf50*/  FMUL R24, R154.reuse, R106 ;  /* 0x0000006a9a187220 */ /* 0x042fe20000400000 */
        /* <DEDUP_REMOVED lines=8> */
[----:B------:R-:W-:Y:S01]  /*cfe0*/  FMUL R114, R154, R114 ;  /* 0x000000729a727220 */ /* 0x000fe20000400000 */
        /* <DEDUP_REMOVED lines=8> */
[----:B----4-:R-:W-:Y:S01]  /*d070*/  HADD2.F32 R65, -RZ, R11.H1_H1 ;  /* 0x3000000bff417230 */ /* 0x010fe20000004100 */
[----:B------:R-:W-:Y:S01]  /*d080*/  FSEL R32, R3, 8.4834944573231041431e-05, P3 ;  /* 0x38b1e96a03207808 */ /* 0x000fe20001800000 */
[----:B------:R-:W-:Y:S01]  /*d090*/  FMUL R104, R154, R104 ;  /* 0x000000689a687220 */ /* 0x000fe20000400000 */
[----:B------:R-:W-:Y:S01]  /*d0a0*/  FSEL R34, -R12, -0.00082130916416645050049, P3 ;  /* 0xba574d200c227808 */ /* 0x000fe20001800100 */
[----:B------:R-:W-:Y:S01]  /*d0b0*/  FMUL R24, R24, 0.5 ;  /* 0x3f00000018187820 */ /* 0x000fe20000400000 */
[----:B------:R-:W-:Y:S01]  /*d0c0*/  FSEL R36, R13, 0.0052134888246655464172, P3 ;  /* 0x3baad5ea0d247808 */ /* 0x000fe20001800000 */
[----:B------:R-:W-:Y:S05]  /*d0d0*/  WARPSYNC.ALL ;  /* 0x0000000000007948 */ /* 0x000fea0003800000 */
[----:B------:R-:W-:Y:S01]  /*d0e0*/  FSEL R33, |R39|, R33, P4 ;  /* 0x0000002127217208 */ /* 0x000fe20002000200 */
[----:B------:R-:W-:Y:S01]  /*d0f0*/  FFMA R32, R31, R32, R34 ;  /* 0x000000201f207223 */ /* 0x000fe20000000022 */
[----:B------:R-:W-:Y:S01]  /*d100*/  FSEL R38, R3, 8.4834944573231041431e-05, P4 ;  /* 0x38b1e96a03267808 */ /* 0x000fe20002000000 */
[----:B------:R-:W-:Y:S01]  /*d110*/  BSSY B0, `(.L_x_105) ;  /* 0x00001c0000007945 */ /* 0x000fe20003800000 */
[----:B------:R-:W-:Y:S01]  /*d120*/  FSEL R40, -R12, -0.00082130916416645050049, P4 ;  /* 0xba574d200c287808 */ /* 0x000fe20002000100 */
[----:B------:R-:W-:Y:S01]  /*d130*/  FFMA R32, R31, R32, R36 ;  /* 0x000000201f207223 */ /* 0x000fe20000000024 */
[----:B------:R-:W-:-:S02]  /*d140*/  FSEL R34, -R14, -0.026868773624300956726, P3 ;  /* 0xbcdc1be70e227808 */ /* 0x000fc40001800100 */
        /* <DEDUP_REMOVED lines=278> */
[----:B------:R-:W-:-:S05]  /*e2b0*/  HADD2.F32 R52, -RZ, R11.H0_H0 ;  /* 0x2000000bff347230 */ /* 0x000fca0000004100 */
[----:B------:R-:W2:Y:S01]  /*e2c0*/  @P4 MUFU.EX2 R54, R58 ;  /* 0x0000003a00364308 */ /* 0x000ea20000000800 */
[----:B------:R-:W-:Y:S01]  /*e2d0*/  FFMA R118, R153, R52, R118 ;  /* 0x0000003499767223 */ /* 0x000fe20000000076 */
[----:B------:R-:W-:-:S03]  /*e2e0*/  FMUL R52, R154, R119 ;  /* 0x000000779a347220 */ /* 0x000fc60000400000 */
[----:B------:R-:W-:Y:S01]  /*e2f0*/  FMUL R66, R118, 0.70710676908493041992 ;  /* 0x3f3504f376427820 */ /* 0x000fe20000400000 */
[----:B------:R-:W-:Y:S01]  /*e300*/  FFMA R65, R153, R65, R52 ;  /* 0x0000004199417223 */ /* 0x000fe20000000034 */
[----:B-1----:R-:W-:Y:S02]  /*e310*/  @P3 FADD R53, -R53, 1 ;  /* 0x3f80000035353421 */ /* 0x002fe40000000100 */
[C---:B------:R-:W-:Y:S01]  /*e320*/  FMUL R52, R66.reuse, R66 ;  /* 0x0000004242347220 */ /* 0x040fe20000400000 */
[----:B------:R-:W-:Y:S02]  /*e330*/  FMUL R67, R65, 0.70710676908493041992 ;  /* 0x3f3504f341437820 */ /* 0x000fe40000400000 */
[----:B------:R-:W-:Y:S01]  /*e340*/  @P3 LOP3.LUT R51, R53, 0x80000000, R64, 0xb8, !PT ;  /* 0x8000000035333812 */ /* 0x000fe200078eb840 */
[----:B------:R-:W-:Y:S01]  /*e350*/  HADD2.F32 R64, -RZ, R4.H1_H1 ;  /* 0x30000004ff407230 */ /* 0x000fe20000004100 */
[----:B------:R-:W-:Y:S01]  /*e360*/  FSETP.GE.AND P3, PT, |R66|, 1.0029599666595458984, PT ;  /* 0x3f8060fe4200780b */ /* 0x000fe20003f66200 */
[----:B--2---:R-:W-:-:S02]  /*e370*/  @P4 FADD R54, -R54, 1 ;  /* 0x3f80000036364421 */ /* 0x004fc40000000100 */
[----:B------:R-:W-:Y:S01]  /*e380*/  FADD R51, R51, 1 ;  /* 0x3f80000033337421 */ /* 0x000fe20000000000 */
[----:B------:R-:W-:Y:S02]  /*e390*/  FSEL R52, |R66|, R52, P3 ;  /* 0x0000003442347208 */ /* 0x000fe40001800200 */
        /* <DEDUP_REMOVED lines=90> */
[----:B------:R-:W-:Y:S01]  /*e940*/  FMUL R35, R35, R30 ;  /* 0x0000001e23237220 */ /* 0x000fe20000400000 */
[----:B------:R-:W-:Y:S01]  /*e950*/  FMUL R36, R36, R33 ;  /* 0x0000002124247220 */ /* 0x000fe20000400000 */
[----:B------:R-:W-:Y:S01]  /*e960*/  FMUL R24, R37, 0.5 ;  /* 0x3f00000025187820 */ /* 0x000fe20000400000 */
[----:B------:R-:W-:Y:S01]  /*e970*/  FMUL R30, R41, 0.5 ;  /* 0x3f000000291e7820 */ /* 0x000fe20000400000 */
[----:B------:R-:W2:Y:S01]  /*e980*/  @P4 MUFU.EX2 R52, R53 ;  /* 0x0000003500344308 */ /* 0x000ea20000000800 */
        /* <DEDUP_REMOVED lines=8> */
[----:B-1----:R-:W-:Y:S01]  /*ea10*/  @P3 FADD R54, -R54, 1 ;  /* 0x3f80000036363421 */ /* 0x002fe20000000100 */
[----:B------:R-:W-:Y:S01]  /*ea20*/  FMUL R31, R46, 0.5 ;  /* 0x3f0000002e1f7820 */ /* 0x000fe20000400000 */
[----:B------:R-:W-:Y:S01]  /*ea30*/  FMUL R33, R50, 0.5 ;  /* 0x3f00000032217820 */ /* 0x000fe20000400000 */
[----:B------:R-:W-:Y:S01]  /*ea40*/  FMUL R41, R47, R24 ;  /* 0x000000182f297220 */ /* 0x000fe20000400000 */
[----:B------:R-:W-:Y:S01]  /*ea50*/  FMUL R42, R51, R30 ;  /* 0x0000001e332a7220 */ /* 0x000fe20000400000 */
[----:B------:R-:W-:Y:S01]  /*ea60*/  @P3 LOP3.LUT R59, R54, 0x80000000, R69, 0xb8, !PT ;  /* 0x80000000363b3812 */ /* 0x000fe200078eb845 */
[----:B------:R-:W-:Y:S01]  /*ea70*/  FMUL R48, R48, R31 ;  /* 0x0000001f30307220 */ /* 0x000fe20000400000 */
[----:B------:R-:W-:Y:S01]  /*ea80*/  FMUL R45, R58, R33 ;  /* 0x000000213a2d7220 */ /* 0x000fe20000400000 */
[----:B--2---:R-:W-:Y:S01]  /*ea90*/  @P4 FADD R52, -R52, 1 ;  /* 0x3f80000034344421 */ /* 0x004fe20000000100 */
[----:B------:R-:W-:Y:S01]  /*eaa0*/  FMUL R30, R64, 0.5 ;  /* 0x3f000000401e7820 */ /* 0x000fe20000400000 */
[----:B------:R-:W-:Y:S01]  /*eab0*/  FMUL R24, R104, 0.5 ;  /* 0x3f00000068187820 */ /* 0x000fe20000400000 */
[----:B------:R-:W-:Y:S01]  /*eac0*/  FADD R59, R59, 1 ;  /* 0x3f8000003b3b7421 */ /* 0x000fe20000000000 */
[----:B------:R-:W-:Y:S01]  /*ead0*/  FMUL R31, R118, 0.5 ;  /* 0x3f000000761f7820 */ /* 0x000fe20000400000 */
[----:B------:R-:W-:Y:S01]  /*eae0*/  @P4 LOP3.LUT R53, R52, 0x80000000, R67, 0xb8, !PT ;  /* 0x8000000034354812 */ /* 0x000fe200078eb843 */
[----:B------:R-:W-:Y:S01]  /*eaf0*/  FMUL R33, R65, 0.5 ;  /* 0x3f00000041217820 */ /* 0x000fe20000400000 */
[----:B------:R-:W-:Y:S01]  /*eb00*/  FMUL R55, R32, R55 ;  /* 0x0000003720377220 */ /* 0x000fe20000400000 */
[----:B------:R-:W-:Y:S01]  /*eb10*/  FMUL R59, R59, R30 ;  /* 0x0000001e3b3b7220 */ /* 0x000fe20000400000 */
[----:B------:R-:W-:Y:S01]  /*eb20*/  FMUL R60, R60, R31 ;  /* 0x0000001f3c3c7220 */ /* 0x000fe20000400000 */
[----:B------:R-:W-:Y:S01]  /*eb30*/  FADD R53, R53, 1 ;  /* 0x3f80000035357421 */ /* 0x000fe20000000000 */
[----:B------:R-:W-:Y:S01]  /*eb40*/  FMUL R33, R62, R33 ;  /* 0x000000213e217220 */ /* 0x000fe20000400000 */
[----:B------:R-:W-:-:S02]  /*eb50*/  F2FP.F16.F32.PACK_AB R38, R36, R35 ;  /* 0x000000232426723e */ /* 0x000fc400000000ff */
[----:B------:R-:W-:Y:S01]  /*eb60*/  FMUL R24, R53, R24 ;  /* 0x0000001835187220 */ /* 0x000fe20000400000 */
        /* <DEDUP_REMOVED lines=26> */
.L_x_106:
[----:B------:R-:W-:Y:S05]  /*ed10*/  BSYNC B0 ;  /* 0x0000000000007941 */ /* 0x000fea0003800000 */
.L_x_105:
[----:B------:R-:W-:Y:S06]  /*ed20*/  BAR.SYNC.DEFER_BLOCKING 0x1, 0x100 ;  /* 0x0044000000007b1d */ /* 0x000fec0000010000 */
[----:B------:R-:W-:Y:S04]  /*ed30*/  BSSY B0, `(.L_x_107) ;  /* 0x000000a000007945 */ /* 0x000fe80003800000 */
[----:B------:R-:W-:Y:S05]  /*ed40*/  @P0 BRA `(.L_x_108) ;  /* 0x0000000000200947 */ /* 0x000fea0003800000 */
[----:B------:R-:W-:-:S06]  /*ed50*/  UISETP.NE.AND UP0, UPT, UR49, 0x3, UPT ;  /* 0x000000033100788c */ /* 0x000fcc000bf05270 */
[----:B------:R-:W-:-:S13]  /*ed60*/  PLOP3.LUT P3, PT, PT, PT, UP0, 0x80, 0x0 ;  /* 0x000000000000781c */ /* 0x000fda0003f6f008 */
[----:B------:R-:W-:Y:S05]  /*ed70*/  @!P3 BRA `(.L_x_109) ;  /* 0x000000000004b947 */ /* 0x000fea0003800000 */
[----:B------:R-:W-:Y:S01]  /*ed80*/  BPT.TRAP 0x1 ;  /* 0x000000040000795c */ /* 0x000fe20000300000 */
.L_x_109:
[----:B------:R-:W-:-:S04]  /*ed90*/  ULEA UR4, UR8, UR51, 0x3 ;  /* 0x0000003308047291 */ /* 0x000fc8000f8e183f */
[----:B------:R-:W-:-:S04]  /*eda0*/  UIADD3 UR4, UR4, 0x60, URZ ;  /* 0x0000006004047890 */ /* 0x000fc8000fffe03f */
[----:B------:R-:W-:-:S09]  /*edb0*/  UPRMT UR4, UR50, 0x654, UR4 ;  /* 0x0000065432047896 */ /* 0x000fd20008000004 */
[----:B------:R-:W-:Y:S03]  /*edc0*/  SYNCS.ARRIVE.TRANS64.RED.A1T0 RZ, [UR4], RZ ;  /* 0x000000ffffff79a7 */ /* 0x000fe60008100404 */
.L_x_108:
[----:B------:R-:W-:Y:S05]  /*edd0*/  BSYNC B0 ;  /* 0x0000000000007941 */ /* 0x000fea0003800000 */
.L_x_107:
        /* <DEDUP_REMOVED lines=9> */
.L_x_112:
[----:B------:R-:W-:Y:S01]  /*ee70*/  LEA R24, R0, UR51, 0x3 ;  /* 0x0000003300187c11 */ /* 0x000fe2000f8e18ff */
[----:B------:R-:W-:Y:S01]  /*ee80*/  BSSY B1, `(.L_x_113) ;  /* 0x0000006000017945 */ /* 0x000fe20003800000 */
[----:B-1----:R-:W-:Y:S02]  /*ee90*/  SHF.L.U32 R27, R26, 0x1f, RZ ;  /* 0x0000001f1a1b7819 */ /* 0x002fe400000006ff */
[----:B------:R-:W-:Y:S02]  /*eea0*/  @!P2 LEA R31, R0, R25, 0xd ;  /* 0x00000019001fa211 */ /* 0x000fe400078e68ff */
[----:B------:R-:W1:Y:S02]  /*eeb0*/  SYNCS.PHASECHK.TRANS64.TRYWAIT P3, [R24+URZ+0x40], R27 ;  /* 0x0000401b180075a7 */ /* 0x000e64000806017f */
[----:B------:R-:W-:Y:S01]  /*eec0*/  @!P2 LEA R30, R156, R31, 0x1 ;  /* 0x0000001f9c1ea211 */ /* 0x000fe200078e08ff */
[----:B-1----:R-:W-:Y:S06]  /*eed0*/  @!P3 BRA `(.L_x_114) ;  /* 0x00000078005cb947 */ /* 0x002fec0003800000 */
.L_x_236:
[----:B------:R-:W-:Y:S05]  /*eee0*/  BSYNC B1 ;  /* 0x0000000000017941 */ /* 0x000fea0003800000 */
.L_x_113:
        /* <DEDUP_REMOVED lines=8> */
.L_x_111:
[----:B------:R-:W-:Y:S05]  /*ef70*/  BSYNC B0 ;  /* 0x0000000000007941 */ /* 0x000fea0003800000 */
.L_x_110:
[--C-:B-1-3--:R-:W-:Y:S02]  /*ef80*/  HADD2.F32 R27, -RZ, R5.reuse.H0_H0 ;  /* 0x20000005ff1b7230 */ /* 0x10afe40000004100 */
[C---:B------:R-:W-:Y:S01]  /*ef90*/  FMUL R24, R154.reuse, R122 ;  /* 0x0000007a9a187220 */ /* 0x040fe20000400000 */
[----:B------:R-:W-:Y:S02]  /*efa0*/  HADD2.F32 R31, -RZ, R5.H1_H1 ;  /* 0x30000005ff1f7230 */ /* 0x000fe40000004100 */
[C---:B------:R-:W-:Y:S01]  /*efb0*/  FMUL R30, R154.reuse, R123 ;  /* 0x0000007b9a1e7220 */ /* 0x040fe20000400000 */
[C---:B------:R-:W-:Y:S01]  /*efc0*/  FMUL R134, R154.reuse, R134 ;  /* 0x000000869a867220 */ /* 0x040fe20000400000 */
[C---:B------:R-:W-:Y:S01]  /*efd0*/  FFMA R24, R153.reuse, R27, R24 ;  /* 0x0000001b99187223 */ /* 0x040fe20000000018 */
[----:B----4-:R-:W-:Y:S02]  /*efe0*/  HADD2.F32 R64, -RZ, R11.H1_H1 ;  /* 0x3000000bff407230 */ /* 0x010fe40000004100 */
[----:B------:R-:W-:Y:S01]  /*eff0*/  FFMA R27, R153, R31, R30 ;  /* 0x0000001f991b7223 */ /* 0x000fe2000000001e */
[----:B------:R-:W-:Y:S01]  /*f000*/  FMUL R120, R154, R120 ;  /* 0x000000789a787220 */ /* 0x000fe20000400000 */
[----:B------:R-:W-:Y:S01]  /*f010*/  FMUL R38, R24, 0.70710676908493041992 ;  /* 0x3f3504f318267820 */ /* 0x000fe20000400000 */
[----:B------:R-:W-:Y:S05]  /*f020*/  WARPSYNC.ALL ;  /* 0x0000000000007948 */ /* 0x000fea0003800000 */
[C---:B------:R-:W-:Y:S01]  /*f030*/  FMUL R30, R38.reuse, R38 ;  /* 0x00000026261e7220 */ /* 0x040fe20000400000 */
[C---:B------:R-:W-:Y:S01]  /*f040*/  FSETP.GE.AND P3, PT, |R38|.reuse, 1.0029599666595458984, PT ;  /* 0x3f8060fe2600780b */ /* 0x040fe20003f66200 */
[----:B------:R-:W-:Y:S01]  /*f050*/  FMUL R43, R27, 0.70710676908493041992 ;  /* 0x3f3504f31b2b7820 */ /* 0x000fe20000400000 */
[----:B------:R-:W-:Y:S02]  /*f060*/  BSSY B0, `(.L_x_115) ;  /* 0x00001cf000007945 */ /* 0x000fe40003800000 */
[----:B------:R-:W-:Y:S01]  /*f070*/  FSEL R30, |R38|, R30, P3 ;  /* 0x0000001e261e7208 */ /* 0x000fe20001800200 */
[----:B------:R-:W-:Y:S01]  /*f080*/  FMUL R32, R43, R43 ;  /* 0x0000002b2b207220 */ /* 0x000fe20000400000 */
[----:B------:R-:W-:-:S02]  /*f090*/  FSEL R31, R3, 8.4834944573231041431e-05, P3 ;  /* 0x38b1e96a031f7808 */ /* 0x000fc40001800000 */
[----:B------:R-:W-:Y:S02]  /*f0a0*/  FSEL R33, -R12, -0.00082130916416645050049, P3 ;  /* 0xba574d200c217808 */ /* 0x000fe40001800100 */
[----:B------:R-:W-:Y:S02]  /*f0b0*/  FSEL R35, R13, 0.0052134888246655464172, P3 ;  /* 0x3baad5ea0d237808 */ /* 0x000fe40001800000 */
[C---:B------:R-:W-:Y:S01]  /*f0c0*/  FSETP.GE.AND P4, PT, |R43|.reuse, 1.0029599666595458984, PT ;  /* 0x3f8060fe2b00780b */ /* 0x040fe20003f86200 */
[----:B------:R-:W-:Y:S01]  /*f0d0*/  FFMA R31, R30, R31, R33 ;  /* 0x0000001f1e1f7223 */ /* 0x000fe20000000021 */
[----:B------:R-:W-:Y:S02]  /*f0e0*/  FSEL R33, -R14, -0.026868773624300956726, P3 ;  /* 0xbcdc1be70e217808 */ /* 0x000fe40001800100 */
[----:B------:R-:W-:Y:S01]  /*f0f0*/  FSEL R32, |R43|, R32, P4 ;  /* 0x000000202b207208 */ /* 0x000fe20002000200 */
[----:B------:R-:W-:Y:S01]  /*f100*/  FFMA R31, R30, R31, R35 ;  /* 0x0000001f1e1f7223 */ /* 0x000fe20000000023 */
[----:B------:R-:W-:-:S02]  /*f110*/  FSEL R37, R3, 8.4834944573231041431e-05, P4 ;  /* 0x38b1e96a03257808 */ /* 0x000fc40002000000 */
        /* <DEDUP_REMOVED lines=292> */
[----:B------:R-:W-:Y:S01]  /*10360*/  FMUL R50, R65, R65 ;  /* 0x0000004141327220 */ /* 0x000fe20000400000 */
[----:B------:R-:W-:Y:S02]  /*10370*/  FMUL R69, R64, 0.70710676908493041992 ;  /* 0x3f3504f340457820 */ /* 0x000fe40000400000 */
[----:B------:R-:W-:Y:S02]  /*10380*/  @P3 LOP3.LUT R56, R51, 0x80000000, R60, 0xb8, !PT ;  /* 0x8000000033383812 */ /* 0x000fe400078eb83c */
        /* <DEDUP_REMOVED lines=11> */
[----:B------:R-:W-:Y:S01]  /*10440*/  HADD2.F32 R63, -RZ, R4.H1_H1 ;  /* 0x30000004ff3f7230 */ /* 0x000fe20000004100 */
[----:B------:R-:W-:Y:S01]  /*10450*/  FSEL R54, |R69|, R52, P4 ;  /* 0x0000003445367208 */ /* 0x000fe20002000200 */
[----:B------:R-:W-:Y:S01]  /*10460*/  FADD R58, R58, 1 ;  /* 0x3f8000003a3a7421 */ /* 0x000fe20000000000 */
[----:B------:R-:W-:Y:S01]  /*10470*/  FSEL R57, R3, 8.4834944573231041431e-05, P4 ;  /* 0x38b1e96a03397808 */ /* 0x000fe20002000000 */
[----:B------:R-:W-:Y:S01]  /*10480*/  FFMA R51, R50, R51, R53 ;  /* 0x0000003332337223 */ /* 0x000fe20000000035 */
[----:B------:R-:W-:Y:S01]  /*10490*/  FSEL R59, -R12, -0.00082130916416645050049, P4 ;  /* 0xba574d200c3b7808 */ /* 0x000fe20002000100 */
[----:B------:R-:W-:Y:S01]  /*104a0*/  FMUL R49, R58, R49 ;  /* 0x000000313a317220 */ /* 0x000fe20000400000 */
        /* <DEDUP_REMOVED lines=32> */
[----:B------:R-:W-:Y:S01]  /*106b0*/  @P3 LOP3.LUT R60, R51, 0x80000000, R65, 0xb8, !PT ;  /* 0x80000000333c3812 */ /* 0x000fe200078eb841 */
[----:B------:R-:W-:Y:S01]  /*106c0*/  FMUL R65, R120, 0.70710676908493041992 ;  /* 0x3f3504f378417820 */ /* 0x000fe20000400000 */
[----:B------:R-:W-:Y:S01]  /*106d0*/  FSETP.GE.AND P3, PT, |R67|, 1.0029599666595458984, PT ;  /* 0x3f8060fe4300780b */ /* 0x000fe20003f66200 */
[----:B--2---:R-:W-:Y:S02]  /*106e0*/  @P4 FADD R52, -R52, 1 ;  /* 0x3f80000034344421 */ /* 0x004fe40000000100 */
[----:B------:R-:W-:Y:S01]  /*106f0*/  FADD R60, R60, 1 ;  /* 0x3f8000003c3c7421 */ /* 0x000fe20000000000 */
[----:B------:R-:W-:Y:S02]  /*10700*/  FSEL R51, R3, 8.4834944573231041431e-05, P3 ;  /* 0x38b1e96a03337808 */ /* 0x000fe40001800000 */
[----:B------:R-:W-:Y:S02]  /*10710*/  @P4 LOP3.LUT R62, R52, 0x80000000, R69, 0xb8, !PT ;  /* 0x80000000343e4812 */ /* 0x000fe400078eb845 */
[----:B------:R-:W-:Y:S01]  /*10720*/  FSEL R52, |R67|, R50, P3 ;  /* 0x0000003243347208 */ /* 0x000fe20001800200 */
[C---:B------:R-:W-:Y:S01]  /*10730*/  FMUL R50, R65.reuse, R65 ;  /* 0x0000004141327220 */ /* 0x040fe20000400000 */
[----:B------:R-:W-:Y:S01]  /*10740*/  FSEL R53, -R12, -0.00082130916416645050049, P3 ;  /* 0xba574d200c357808 */ /* 0x000fe20001800100 */
[----:B------:R-:W-:Y:S01]  /*10750*/  FADD R62, R62, 1 ;  /* 0x3f8000003e3e7421 */ /* 0x000fe20000000000 */
[----:B------:R-:W-:-:S02]  /*10760*/  FSETP.GE.AND P4, PT, |R65|, 1.0029599666595458984, PT ;  /* 0x3f8060fe4100780b */ /* 0x000fc40003f86200 */
[----:B------:R-:W-:Y:S01]  /*10770*/  FSEL R57, R13, 0.0052134888246655464172, P3 ;  /* 0x3baad5ea0d397808 */ /* 0x000fe20001800000 */
[C---:B------:R-:W-:Y:S01]  /*10780*/  FFMA R55, R52.reuse, R51, R53 ;  /* 0x0000003334377223 */ /* 0x040fe20000000035 */
[----:B------:R-:W-:Y:S02]  /*10790*/  FSEL R50, |R65|, R50, P4 ;  /* 0x0000003241327208 */ /* 0x000fe40002000200 */
        /* <DEDUP_REMOVED lines=30> */
[----:B------:R-:W-:Y:S01]  /*10980*/  FMUL R32, R33, 0.5 ;  /* 0x3f00000021207820 */ /* 0x000fe20000400000 */
[----:B------:R-:W-:Y:S01]  /*10990*/  FMUL R33, R30, R53 ;  /* 0x000000351e217220 */ /* 0x000fe20000400000 */
[----:B------:R-:W-:Y:S01]  /*109a0*/  FMUL R34, R34, R27 ;  /* 0x0000001b22227220 */ /* 0x000fe20000400000 */
[----:B------:R-:W-:Y:S01]  /*109b0*/  FMUL R27, R36, 0.5 ;  /* 0x3f000000241b7820 */ /* 0x000fe20000400000 */
[----:B------:R-:W-:Y:S01]  /*109c0*/  FMUL R30, R41, 0.5 ;  /* 0x3f000000291e7820 */ /* 0x000fe20000400000 */
[----:B------:R-:W2:Y:S01]  /*109d0*/  @P4 MUFU.EX2 R50, R51 ;  /* 0x0000003300324308 */ /* 0x000ea20000000800 */
[----:B------:R-:W-:Y:S01]  /*109e0*/  FMUL R35, R35, R32 ;  /* 0x0000002023237220 */ /* 0x000fe20000400000 */
[----:B------:R-:W-:Y:S01]  /*109f0*/  FMUL R38, R38, R27 ;  /* 0x0000001b26267220 */ /* 0x000fe20000400000 */
[----:B------:R-:W-:Y:S01]  /*10a00*/  FMUL R27, R44, 0.5 ;  /* 0x3f0000002c1b7820 */ /* 0x000fe20000400000 */
[----:B------:R-:W-:Y:S01]  /*10a10*/  FMUL R43, R43, R30 ;  /* 0x0000001e2b2b7220 */ /* 0x000fe20000400000 */
[----:B------:R-:W-:Y:S01]  /*10a20*/  FMUL R30, R63, 0.5 ;  /* 0x3f0000003f1e7820 */ /* 0x000fe20000400000 */
        /* <DEDUP_REMOVED lines=19> */
[----:B------:R-:W-:Y:S01]  /*10b60*/  FMUL R24, R120, 0.5 ;  /* 0x3f00000078187820 */ /* 0x000fe20000400000 */
[----:B------:R-:W-:Y:S01]  /*10b70*/  FMUL R31, R64, 0.5 ;  /* 0x3f000000401f7820 */ /* 0x000fe20000400000 */
[----:B------:R-:W-:Y:S01]  /*10b80*/  FMUL R60, R60, R27 ;  /* 0x0000001b3c3c7220 */ /* 0x000fe20000400000 */
[----:B------:R-:W-:Y:S01]  /*10b90*/  F2FP.F16.F32.PACK_AB R37, R32, R37 ;  /* 0x000000252025723e */ /* 0x000fe200000000ff */
[----:B------:R-:W-:Y:S01]  /*10ba0*/  FMUL R24, R51, R24 ;  /* 0x0000001833187220 */ /* 0x000fe20000400000 */
[----:B------:R-:W-:Y:S01]  /*10bb0*/  FMUL R31, R62, R31 ;  /* 0x0000001f3e1f7220 */ /* 0x000fe20000400000 */
[----:B------:R-:W-:-:S02]  /*10bc0*/  F2FP.F16.F32.PACK_AB R33, R50, R33 ;  /* 0x000000213221723e */ /* 0x000fc400000000ff */
        /* <DEDUP_REMOVED lines=24> */
.L_x_116:
[----:B------:R-:W-:Y:S05]  /*10d50*/  BSYNC B0 ;  /* 0x0000000000007941 */ /* 0x000fea0003800000 */
.L_x_115:
[----:B------:R-:W-:Y:S06]  /*10d60*/  BAR.SYNC.DEFER_BLOCKING 0x1, 0x100 ;  /* 0x0044000000007b1d */ /* 0x000fec0000010000 */
[----:B------:R-:W-:Y:S04]  /*10d70*/  BSSY B0, `(.L_x_117) ;  /* 0x000000a000007945 */ /* 0x000fe80003800000 */
[----:B------:R-:W-:Y:S05]  /*10d80*/  @P0 BRA `(.L_x_118) ;  /* 0x0000000000200947 */ /* 0x000fea0003800000 */
[----:B------:R-:W-:-:S06]  /*10d90*/  UISETP.NE.AND UP0, UPT, UR49, 0x3, UPT ;  /* 0x000000033100788c */ /* 0x000fcc000bf05270 */
[----:B------:R-:W-:-:S13]  /*10da0*/  PLOP3.LUT P3, PT, PT, PT, UP0, 0x80, 0x0 ;  /* 0x000000000000781c */ /* 0x000fda0003f6f008 */
[----:B------:R-:W-:Y:S05]  /*10db0*/  @!P3 BRA `(.L_x_119) ;  /* 0x000000000004b947 */ /* 0x000fea0003800000 */
[----:B------:R-:W-:Y:S01]  /*10dc0*/  BPT.TRAP 0x1 ;  /* 0x000000040000795c */ /* 0x000fe20000300000 */
.L_x_119:
[----:B------:R-:W-:-:S04]  /*10dd0*/  ULEA UR4, UR8, UR51, 0x3 ;  /* 0x0000003308047291 */ /* 0x000fc8000f8e183f */
[----:B------:R-:W-:-:S04]  /*10de0*/  UIADD3 UR4, UR4, 0x60, URZ ;  /* 0x0000006004047890 */ /* 0x000fc8000fffe03f */
[----:B------:R-:W-:-:S09]  /*10df0*/  UPRMT UR4, UR50, 0x654, UR4 ;  /* 0x0000065432047896 */ /* 0x000fd20008000004 */
[----:B------:R-:W-:Y:S03]  /*10e00*/  SYNCS.ARRIVE.TRANS64.RED.A1T0 RZ, [UR4], RZ ;  /* 0x000000ffffff79a7 */ /* 0x000fe60008100404 */
.L_x_118:
[----:B------:R-:W-:Y:S05]  /*10e10*/  BSYNC B0 ;  /* 0x0000000000007941 */ /* 0x000fea0003800000 */
.L_x_117:
        /* <DEDUP_REMOVED lines=9> */
.L_x_122:
[----:B------:R-:W-:Y:S01]  /*10eb0*/  SHF.L.U32 R26, R26, 0x1f, RZ ;  /* 0x0000001f1a1a7819 */ /* 0x000fe200000006ff */
[C---:B------:R-:W-:Y:S01]  /*10ec0*/  @!P2 IMAD R25, R0.reuse, 0x2000, R25 ;  /* 0x000020000019a824 */ /* 0x040fe200078e0219 */
[----:B------:R-:W-:Y:S01]  /*10ed0*/  LEA R27, R0, UR51, 0x3 ;  /* 0x00000033001b7c11 */ /* 0x000fe2000f8e18ff */
[----:B------:R-:W-:Y:S03]  /*10ee0*/  BSSY B1, `(.L_x_123) ;  /* 0x0000004000017945 */ /* 0x000fe60003800000 */
[----:B------:R-:W2:Y:S01]  /*10ef0*/  SYNCS.PHASECHK.TRANS64.TRYWAIT P3, [R27+URZ+0x40], R26 ;  /* 0x0000401a1b0075a7 */ /* 0x000ea2000806017f */
[----:B------:R-:W-:Y:S01]  /*10f00*/  @!P2 LEA R0, R156, R25, 0x1 ;  /* 0x000000199c00a211 */ /* 0x000fe200078e08ff */
[----:B--2---:R-:W-:Y:S06]  /*10f10*/  @!P3 BRA `(.L_x_124) ;  /* 0x000000580060b947 */ /* 0x004fec0003800000 */
.L_x_237:
[----:B------:R-:W-:Y:S05]  /*10f20*/  BSYNC B1 ;  /* 0x0000000000017941 */ /* 0x000fea0003800000 */
.L_x_123:
[----:B------:R-:W-:Y:S05]  /*10f30*/  @!P2 WARPSYNC.ALL ;  /* 0x000000000000a948 */ /* 0x000fea0003800000 */
[----:B------:R3:W4:Y:S04]  /*10f40*/  @!P2 LDSM.16.M88.4 R4, [R25] ;  /* 0x000000001904a83b */ /* 0x0007280000000200 */
[----:B------:R3:W1:Y:S02]  /*10f50*/  @!P2 LDSM.16.M88.4 R8, [R0] ;  /* 0x000000000008a83b */ /* 0x0006640000000200 */
.L_x_121:
[----:B------:R-:W-:Y:S05]  /*10f60*/  BSYNC B0 ;  /* 0x0000000000007941 */ /* 0x000fea0003800000 */
.L_x_120:
[----:B-1----:R-:W-:Y:S02]  /*10f70*/  HADD2.F32 R24, -RZ, R11.H1_H1 ;  /* 0x3000000bff187230 */ /* 0x002fe40000004100 */
[C---:B---3--:R-:W-:Y:S01]  /*10f80*/  FMUL R0, R154.reuse, R151 ;  /* 0x000000979a007220 */ /* 0x048fe20000400000 */
[C---:B------:R-:W-:Y:S01]  /*10f90*/  FMUL R138, R154.reuse, R138 ;  /* 0x0000008a9a8a7220 */ /* 0x040fe20000400000 */
[--C-:B----4-:R-:W-:Y:S02]  /*10fa0*/  HADD2.F32 R30, -RZ, R6.reuse.H0_H0 ;  /* 0x20000006ff1e7230 */ /* 0x110fe40000004100 */
[C---:B------:R-:W-:Y:S01]  /*10fb0*/  FMUL R143, R154.reuse, R143 ;  /* 0x0000008f9a8f7220 */ /* 0x040fe20000400000 */
[----:B------:R-:W-:Y:S01]  /*10fc0*/  FFMA R24, R153, R24, R0 ;  /* 0x0000001899187223 */ /* 0x000fe20000000000 */
[----:B------:R-:W-:Y:S02]  /*10fd0*/  HADD2.F32 R6, -RZ, R6.H1_H1 ;  /* 0x30000006ff067230 */ /* 0x000fe40000004100 */
[C---:B------:R-:W-:Y:S01]  /*10fe0*/  FMUL R144, R154.reuse, R144 ;  /* 0x000000909a907220 */ /* 0x040fe20000400000 */
[----:B------:R-:W-:Y:S01]  /*10ff0*/  FMUL R145, R154, R145 ;  /* 0x000000919a917220 */ /* 0x000fe20000400000 */
[----:B------:R-:W-:Y:S01]  /*11000*/  FMUL R32, R24, 0.70710676908493041992 ;  /* 0x3f3504f318207820 */ /* 0x000fe20000400000 */
[C---:B------:R-:W-:Y:S01]  /*11010*/  FMUL R149, R154.reuse, R149 ;  /* 0x000000959a957220 */ /* 0x040fe20000400000 */
[C---:B------:R-:W-:Y:S01]  /*11020*/  FMUL R150, R154.reuse, R150 ;  /* 0x000000969a967220 */ /* 0x040fe20000400000 */
[----:B------:R-:W-:Y:S01]  /*11030*/  FMUL R137, R154, R137 ;  /* 0x000000899a897220 */ /* 0x000fe20000400000 */
[C---:B------:R-:W-:Y:S01]  /*11040*/  FMUL R0, R32.reuse, R32 ;  /* 0x0000002020007220 */ /* 0x040fe20000400000 */
[C---:B------:R-:W-:Y:S01]  /*11050*/  FSETP.GE.AND P2, PT, |R32|.reuse, 1.0029599666595458984, PT ;  /* 0x3f8060fe2000780b */ /* 0x040fe20003f46200 */
[----:B------:R-:W-:Y:S05]  /*11060*/  WARPSYNC.ALL ;  /* 0x0000000000007948 */ /* 0x000fea0003800000 */
[----:B------:R-:W-:Y:S01]  /*11070*/  FSEL R0, |R32|, R0, P2 ;  /* 0x0000000020007208 */ /* 0x000fe20001000200 */
[----:B------:R-:W-:Y:S01]  /*11080*/  BSSY B0, `(.L_x_125) ;  /* 0x00001cc000007945 */ /* 0x000fe20003800000 */
[----:B------:R-:W-:-:S02]  /*11090*/  FSEL R25, R3, 8.4834944573231041431e-05, P2 ;  /* 0x38b1e96a03197808 */ /* 0x000fc40001000000 */
[----:B--2---:R-:W-:Y:S02]  /*110a0*/  FSEL R27, -R12, -0.00082130916416645050049, P2 ;  /* 0xba574d200c1b7808 */ /* 0x004fe40001000100 */
[----:B------:R-:W-:Y:S02]  /*110b0*/  FSEL R26, R13, 0.0052134888246655464172, P2 ;  /* 0x3baad5ea0d1a7808 */ /* 0x000fe40001000000 */
[----:B------:R-:W-:Y:S01]  /*110c0*/  FSEL R28, -R14, -0.026868773624300956726, P2 ;  /* 0xbcdc1be70e1c7808 */ /* 0x000fe20001000100 */
[----:B------:R-:W-:Y:S01]  /*110d0*/  FFMA R25, R0, R25, R27 ;  /* 0x0000001900197223 */ /* 0x000fe2000000001b */
[----:B------:R-:W-:-:S03]  /*110e0*/  FSEL R27, -|R32|, R32, P2 ;  /* 0x00000020201b7208 */ /* 0x000fc60001000300 */
[----:B------:R-:W-:Y:S01]  /*110f0*/  FFMA R25, R0, R25, R26 ;  /* 0x0000001900197223 */ /* 0x000fe2000000001a */
[----:B------:R-:W-:-:S03]  /*11100*/  FSEL R26, R15, 0.11284004896879196167, P2 ;  /* 0x3de718af0f1a7808 */ /* 0x000fc60001000000 */
[----:B------:R-:W-:Y:S01]  /*11110*/  FFMA R25, R0, R25, R28 ;  /* 0x0000001900197223 */ /* 0x000fe2000000001c */
[----:B------:R-:W-:-:S03]  /*11120*/  FSEL R28, R19, -0.37612664699554443359, P2 ;  /* 0xbec093ac131c7808 */ /* 0x000fc60001000000 */
[----:B------:R-:W-:Y:S01]  /*11130*/  FFMA R25, R0, R25, R26 ;  /* 0x0000001900197223 */ /* 0x000fe2000000001a */
[----:B------:R-:W-:-:S03]  /*11140*/  FSEL R26, R20, 0.12837915122509002686, P2 ;  /* 0x3e0375d3141a7808 */ /* 0x000fc60001000000 */
[----:B------:R-:W-:Y:S01]  /*11150*/  FFMA R25, R0, R25, R28 ;  /* 0x0000001900197223 */ /* 0x000fe2000000001c */
[----:B------:R-:W-:-:S03]  /*11160*/  HADD2.F32 R28, -RZ, R5.H1_H1 ;  /* 0x30000005ff1c7230 */ /* 0x000fc60000004100 */
[----:B------:R-:W-:Y:S01]  /*11170*/  FFMA R0, R0, R25, R26 ;  /* 0x0000001900007223 */ /* 0x000fe2000000001a */
[----:B------:R-:W-:Y:S02]  /*11180*/  HADD2.F32 R26, -RZ, R5.H0_H0 ;  /* 0x20000005ff1a7230 */ /* 0x000fe40000004100 */
[----:B------:R-:W-:Y:S01]  /*11190*/  FMUL R25, R154, R139 ;  /* 0x0000008b9a197220 */ /* 0x000fe20000400000 */
[----:B------:R-:W-:Y:S01]  /*111a0*/  FFMA R0, R0, R27, R27 ;  /* 0x0000001b00007223 */ /* 0x000fe2000000001b */
[----:B------:R-:W-:Y:S01]  /*111b0*/  FMUL R27, R154, R140 ;  /* 0x0000008c9a1b7220 */ /* 0x000fe20000400000 */
[C---:B------:R-:W-:Y:S01]  /*111c0*/  FFMA R5, R153.reuse, R26, R138 ;  /* 0x0000001a99057223 */ /* 0x040fe2000000008a */
[C---:B------:R-:W-:Y:S01]  /*111d0*/  FFMA R25, R153.reuse, R28, R25 ;  /* 0x0000001c99197223 */ /* 0x040fe20000000019 */
[----:B------:R-:W1:Y:S01]  /*111e0*/  @P2 MUFU.EX2 R31, R0 ;  /* 0x00000000001f2308 */ /* 0x000e620000000800 */
[----:B------:R-:W-:Y:S01]  /*111f0*/  FFMA R26, R153, R30, R27 ;  /* 0x0000001e991a7223 */ /* 0x000fe2000000001b */
[----:B------:R-:W-:Y:S01]  /*11200*/  FMUL R44, R5, 0.70710676908493041992 ;  /* 0x3f3504f3052c7820 */ /* 0x000fe20000400000 */
[C---:B------:R-:W-:Y:S01]  /*11210*/  FMUL R46, R25.reuse, 0.70710676908493041992 ;  /* 0x3f3504f3192e7820 */ /* 0x040fe20000400000 */
[----:B------:R-:W-:Y:S01]  /*11220*/  FMUL R25, R25, 0.5 ;  /* 0x3f00000019197820 */ /* 0x000fe20000400000 */
[----:B------:R-:W-:Y:S01]  /*11230*/  FMUL R48, R26, 0.70710676908493041992 ;  /* 0x3f3504f31a307820 */ /* 0x000fe20000400000 */
[----:B------:R-:W-:-:S02]  /*11240*/  FMUL R27, R44, R44 ;  /* 0x0000002c2c1b7220 */ /* 0x000fc40000400000 */
[----:B------:R-:W-:Y:S01]  /*11250*/  FSETP.GE.AND P3, PT, |R46|, 1.0029599666595458984, PT ;  /* 0x3f8060fe2e00780b */ /* 0x000fe20003f66200 */
[C---:B------:R-:W-:Y:S01]  /*11260*/  FMUL R33, R48.reuse, R48 ;  /* 0x0000003030217220 */ /* 0x040fe20000400000 */
[----:B------:R-:W-:Y:S02]  /*11270*/  FSETP.GE.AND P4, PT, |R48|, 1.0029599666595458984, PT ;  /* 0x3f8060fe3000780b */ /* 0x000fe40003f86200 */
[----:B------:R-:W-:Y:S02]  /*11280*/  FSEL R34, -R12, -0.00082130916416645050049, P3 ;  /* 0xba574d200c227808 */ /* 0x000fe40001800100 */
[----:B------:R-:W-:Y:S02]  /*11290*/  FSEL R35, |R48|, R33, P4 ;  /* 0x0000002130237208 */ /* 0x000fe40002000200 */
[----:B------:R-:W-:Y:S01]  /*112a0*/  FSEL R38, R3, 8.4834944573231041431e-05, P4 ;  /* 0x38b1e96a03267808 */ /* 0x000fe20002000000 */
[----:B-1----:R-:W-:Y:S01]  /*112b0*/  @P2 FADD R31, -R31, 1 ;  /* 0x3f8000001f1f2421 */ /* 0x002fe20000000100 */
[----:B------:R-:W-:-:S02]  /*112c0*/  FSEL R40, -R12, -0.00082130916416645050049, P4 ;  /* 0xba574d200c287808 */ /* 0x000fc40002000100 */
[----:B------:R-:W-:Y:S02]  /*112d0*/  FSEL R36, R13, 0.0052134888246655464172, P3 ;  /* 0x3baad5ea0d247808 */ /* 0x000fe40001800000 */
[----:B------:R-:W-:Y:S01]  /*112e0*/  @P2 LOP3.LUT R0, R31, 0x80000000, R32, 0xb8, !PT ;  /* 0x800000001f002812 */ /* 0x000fe200078eb820 */
[----:B------:R-:W-:Y:S01]  /*112f0*/  FMUL R31, R46, R46 ;  /* 0x0000002e2e1f7220 */ /* 0x000fe20000400000 */
[----:B------:R-:W-:Y:S01]  /*11300*/  FSETP.GE.AND P2, PT, |R44|, 1.0029599666595458984, PT ;  /* 0x3f8060fe2c00780b */ /* 0x000fe20003f46200 */
[----:B------:R-:W-:Y:S01]  /*11310*/  FFMA R38, R35, R38, R40 ;  /* 0x0000002623267223 */ /* 0x000fe20000000028 */
[C---:B------:R-:W-:Y:S01]  /*11320*/  FSEL R32, R3.reuse, 8.4834944573231041431e-05, P3 ;  /* 0x38b1e96a03207808 */ /* 0x040fe20001800000 */
[----:B------:R-:W-:Y:S01]  /*11330*/  FADD R0, R0, 1 ;  /* 0x3f80000000007421 */ /* 0x000fe20000000000 */
[----:B------:R-:W-:Y:S02]  /*11340*/  FSEL R27, |R44|, R27, P2 ;  /* 0x0000001b2c1b7208 */ /* 0x000fe40001000200 */
[----:B------:R-:W-:-:S02]  /*11350*/  FSEL R28, R3, 8.4834944573231041431e-05, P2 ;  /* 0x38b1e96a031c7808 */ /* 0x000fc40001000000 */
[----:B------:R-:W-:Y:S02]  /*11360*/  FSEL R30, -R12, -0.00082130916416645050049, P2 ;  /* 0xba574d200c1e7808 */ /* 0x000fe40001000100 */
[----:B------:R-:W-:Y:S02]  /*11370*/  FSEL R31, |R46|, R31, P3 ;  /* 0x0000001f2e1f7208 */ /* 0x000fe40001800200 */
[----:B------:R-:W-:Y:S01]  /*11380*/  FSEL R42, R13, 0.0052134888246655464172, P4 ;  /* 0x3baad5ea0d2a7808 */ /* 0x000fe20002000000 */
        /* <DEDUP_REMOVED lines=9> */
[----:B------:R-:W-:Y:S01]  /*11420*/  FSEL R36, -R14, -0.026868773624300956726, P3 ;  /* 0xbcdc1be70e247808 */ /* 0x000fe20001800100 */
[----:B------:R-:W-:Y:S01]  /*11430*/  FFMA R28, R27, R28, R32 ;  /* 0x0000001c1b1c7223 */ /* 0x000fe20000000020 */
[----:B------:R-:W-:-:S02]  /*11440*/  FSEL R32, R19, -0.37612664699554443359, P2 ;  /* 0xbec093ac13207808 */ /* 0x000fc40001000000 */
[----:B------:R-:W-:Y:S01]  /*11450*/  FSEL R40, -R14, -0.026868773624300956726, P4 ;  /* 0xbcdc1be70e287808 */ /* 0x000fe20002000100 */
[----:B------:R-:W-:Y:S01]  /*11460*/  FFMA R28, R27, R28, R30 ;  /* 0x0000001c1b1c7223 */ /* 0x000fe2000000001e */
[----:B------:R-:W-:Y:S01]  /*11470*/  FFMA R34, R31, R34, R36 ;  /* 0x000000221f227223 */ /* 0x000fe20000000024 */
[C---:B------:R-:W-:Y:S02]  /*11480*/  FSEL R30, R20.reuse, 0.12837915122509002686, P2 ;  /* 0x3e0375d3141e7808 */ /* 0x040fe40001000000 */
[----:B------:R-:W-:Y:S01]  /*11490*/  FFMA R28, R27, R28, R32 ;  /* 0x0000001c1b1c7223 */ /* 0x000fe20000000020 */
[----:B------:R-:W-:Y:S01]  /*114a0*/  FSEL R36, R19, -0.37612664699554443359, P3 ;  /* 0xbec093ac13247808 */ /* 0x000fe20001800000 */
[----:B------:R-:W-:Y:S01]  /*114b0*/  FFMA R34, R31, R34, R38 ;  /* 0x000000221f227223 */ /* 0x000fe20000000026 */
[----:B------:R-:W-:Y:S01]  /*114c0*/  FSEL R38, R15, 0.11284004896879196167, P4 ;  /* 0x3de718af0f267808 */ /* 0x000fe20002000000 */
[----:B------:R-:W-:Y:S01]  /*114d0*/  FFMA R27, R27, R28, R30 ;  /* 0x0000001c1b1b7223 */ /* 0x000fe2000000001e */
[----:B------:R-:W-:Y:S01]  /*114e0*/  FSEL R28, R20, 0.12837915122509002686, P3 ;  /* 0x3e0375d3141c7808 */ /* 0x000fe20001800000 */
[----:B------:R-:W-:Y:S01]  /*114f0*/  FFMA R40, R35, R42, R40 ;  /* 0x0000002a23287223 */ /* 0x000fe20000000028 */
[----:B------:R-:W-:Y:S01]  /*11500*/  FFMA R34, R31, R34, R36 ;  /* 0x000000221f227223 */ /* 0x000fe20000000024 */
[----:B------:R-:W-:Y:S01]  /*11510*/  FSEL R32, -|R44|, R44, P2 ;  /* 0x0000002c2c207208 */ /* 0x000fe20001000300 */
[----:B------:R-:W-:Y:S01]  /*11520*/  FMUL R36, R154, R141 ;  /* 0x0000008d9a247220 */ /* 0x000fe20000400000 */
[----:B------:R-:W-:Y:S01]  /*11530*/  FSEL R30, R19, -0.37612664699554443359, P4 ;  /* 0xbec093ac131e7808 */ /* 0x000fe20002000000 */
[----:B------:R-:W-:Y:S01]  /*11540*/  FFMA R38, R35, R40, R38 ;  /* 0x0000002823267223 */ /* 0x000fe20000000026 */
[----:B------:R-:W-:Y:S01]  /*11550*/  FFMA R28, R31, R34, R28 ;  /* 0x000000221f1c7223 */ /* 0x000fe2000000001c */
[----:B------:R-:W-:Y:S01]  /*11560*/  FSEL R31, -|R46|, R46, P3 ;  /* 0x0000002e2e1f7208 */ /* 0x000fe20001800300 */
[----:B------:R-:W-:Y:S01]  /*11570*/  FFMA R27, R27, R32, R32 ;  /* 0x000000201b1b7223 */ /* 0x000fe20000000020 */
[----:B------:R-:W-:Y:S01]  /*11580*/  FSEL R37, R20, 0.12837915122509002686, P4 ;  /* 0x3e0375d314257808 */ /* 0x000fe20002000000 */
[----:B------:R-:W-:Y:S01]  /*11590*/  FFMA R30, R35, R38, R30 ;  /* 0x00000026231e7223 */ /* 0x000fe2000000001e */
[----:B------:R-:W-:-:S02]  /*115a0*/  HADD2.F32 R32, -RZ, R7.H0_H0 ;  /* 0x20000007ff207230 */ /* 0x000fc40000004100 */
[----:B------:R-:W-:Y:S01]  /*115b0*/  FFMA R28, R28, R31, R31 ;  /* 0x0000001f1c1c7223 */ /* 0x000fe2000000001f */
[----:B------:R-:W1:Y:S01]  /*115c0*/  @P2 MUFU.EX2 R33, R27 ;  /* 0x0000001b00212308 */ /* 0x000e620000000800 */
[----:B------:R-:W-:Y:S01]  /*115d0*/  FSEL R31, -|R48|, R48, P4 ;  /* 0x00000030301f7208 */ /* 0x000fe20002000300 */
[----:B------:R-:W-:Y:S01]  /*115e0*/  FFMA R30, R35, R30, R37 ;  /* 0x0000001e231e7223 */ /* 0x000fe20000000025 */
[----:B------:R-:W-:Y:S01]  /*115f0*/  FFMA R6, R153, R6, R36 ;  /* 0x0000000699067223 */ /* 0x000fe20000000024 */
[----:B------:R-:W-:Y:S02]  /*11600*/  HADD2.F32 R34, -RZ, R7.H1_H1 ;  /* 0x30000007ff227230 */ /* 0x000fe40000004100 */
[----:B------:R-:W-:Y:S01]  /*11610*/  FFMA R30, R30, R31, R31 ;  /* 0x0000001f1e1e7223 */ /* 0x000fe2000000001f */
[----:B------:R-:W-:Y:S01]  /*11620*/  FMUL R31, R154, R142 ;  /* 0x0000008e9a1f7220 */ /* 0x000fe20000400000 */
[----:B------:R-:W2:Y:S01]  /*11630*/  @P3 MUFU.EX2 R35, R28 ;  /* 0x0000001c00233308 */ /* 0x000ea20000000800 */
[----:B------:R-:W-:-:S02]  /*11640*/  FMUL R42, R6, 0.70710676908493041992 ;  /* 0x3f3504f3062a7820 */ /* 0x000fc40000400000 */
[C---:B------:R-:W-:Y:S01]  /*11650*/  FFMA R7, R153.reuse, R32, R31 ;  /* 0x0000002099077223 */ /* 0x040fe2000000001f */
[----:B------:R-:W-:Y:S01]  /*11660*/  FFMA R31, R153, R34, R143 ;  /* 0x00000022991f7223 */ /* 0x000fe2000000008f */
[----:B------:R-:W-:-:S03]  /*11670*/  FMUL R32, R42, R42 ;  /* 0x0000002a2a207220 */ /* 0x000fc60000400000 */
[----:B------:R-:W3:Y:S01]  /*11680*/  @P4 MUFU.EX2 R37, R30 ;  /* 0x0000001e00254308 */ /* 0x000ee20000000800 */
[----:B-1----:R-:W-:Y:S01]  /*11690*/  @P2 FADD R33, -R33, 1 ;  /* 0x3f80000021212421 */ /* 0x002fe20000000100 */
[C---:B------:R-:W-:Y:S01]  /*116a0*/  FMUL R49, R31.reuse, 0.70710676908493041992 ;  /* 0x3f3504f31f317820 */ /* 0x040fe20000400000 */
[----:B------:R-:W-:-:S03]  /*116b0*/  FMUL R31, R31, 0.5 ;  /* 0x3f0000001f1f7820 */ /* 0x000fc60000400000 */
[----:B------:R-:W-:Y:S01]  /*116c0*/  @P2 LOP3.LUT R27, R33, 0x80000000, R44, 0xb8, !PT ;  /* 0x80000000211b2812 */ /* 0x000fe200078eb82c */
[----:B------:R-:W-:Y:S01]  /*116d0*/  FMUL R44, R7, 0.70710676908493041992 ;  /* 0x3f3504f3072c7820 */ /* 0x000fe20000400000 */
[----:B------:R-:W-:Y:S01]  /*116e0*/  FSETP.GE.AND P2, PT, |R42|, 1.0029599666595458984, PT ;  /* 0x3f8060fe2a00780b */ /* 0x000fe20003f46200 */
[----:B--2---:R-:W-:Y:S01]  /*116f0*/  @P3 FADD R35, -R35, 1 ;  /* 0x3f80000023233421 */ /* 0x004fe20000000100 */
[----:B------:R-:W-:Y:S01]  /*11700*/  FMUL R36, R49, R49 ;  /* 0x0000003131247220 */ /* 0x000fe20000400000 */
[----:B------:R-:W-:Y:S01]  /*11710*/  FMUL R34, R44, R44 ;  /* 0x0000002c2c227220 */ /* 0x000fe20000400000 */
[----:B------:R-:W-:Y:S01]  /*11720*/  FSEL R32, |R42|, R32, P2 ;  /* 0x000000202a207208 */ /* 0x000fe20001000200 */
[----:B------:R-:W-:Y:S01]  /*11730*/  FADD R27, R27, 1 ;  /* 0x3f8000001b1b7421 */ /* 0x000fe20000000000 */
[----:B------:R-:W-:Y:S02]  /*11740*/  @P3 LOP3.LUT R28, R35, 0x80000000, R46, 0xb8, !PT ;  /* 0x80000000231c3812 */ /* 0x000fe400078eb82e */
[----:B------:R-:W-:Y:S01]  /*11750*/  FSETP.GE.AND P3, PT, |R44|, 1.0029599666595458984, PT ;  /* 0x3f8060fe2c00780b */ /* 0x000fe20003f66200 */
[----:B---3--:R-:W-:Y:S01]  /*11760*/  @P4 FADD R37, -R37, 1 ;  /* 0x3f80000025254421 */ /* 0x008fe20000000100 */
[----:B------:R-:W-:Y:S01]  /*11770*/  FSEL R33, R3, 8.4834944573231041431e-05, P2 ;  /* 0x38b1e96a03217808 */ /* 0x000fe20001000000 */
[----:B------:R-:W-:Y:S01]  /*11780*/  FADD R28, R28, 1 ;  /* 0x3f8000001c1c7421 */ /* 0x000fe20000000000 */
[----:B------:R-:W-:-:S02]  /*11790*/  FSEL R35, -R12, -0.00082130916416645050049, P2 ;  /* 0xba574d200c237808 */ /* 0x000fc40001000100 */
[----:B------:R-:W-:Y:S01]  /*117a0*/  @P4 LOP3.LUT R30, R37, 0x80000000, R48, 0xb8, !PT ;  /* 0x80000000251e4812 */ /* 0x000fe200078eb830 */
[----:B------:R-:W-:Y:S01]  /*117b0*/  FMUL R28, R28, R25 ;  /* 0x000000191c1c7220 */ /* 0x000fe20000400000 */
[----:B------:R-:W-:Y:S01]  /*117c0*/  FSEL R34, |R44|, R34, P3 ;  /* 0x000000222c227208 */ /* 0x000fe20001800200 */
[----:B------:R-:W-:Y:S01]  /*117d0*/  FFMA R33, R32, R33, R35 ;  /* 0x0000002120217223 */ /* 0x000fe20000000023 */
[----:B------:R-:W-:Y:S01]  /*117e0*/  FSEL R37, R3, 8.4834944573231041431e-05, P3 ;  /* 0x38b1e96a03257808 */ /* 0x000fe20001800000 */
[----:B------:R-:W-:Y:S01]  /*117f0*/  FADD R30, R30, 1 ;  /* 0x3f8000001e1e7421 */ /* 0x000fe20000000000 */
[----:B------:R-:W-:Y:S02]  /*11800*/  FSEL R39, -R12, -0.00082130916416645050049, P3 ;  /* 0xba574d200c277808 */ /* 0x000fe40001800100 */
[----:B------:R-:W-:Y:S02]  /*11810*/  FSETP.GE.AND P4, PT, |R49|, 1.0029599666595458984, PT ;  /* 0x3f8060fe3100780b */ /* 0x000fe40003f86200 */
[----:B------:R-:W-:Y:S01]  /*11820*/  FSEL R35, R13, 0.0052134888246655464172, P2 ;  /* 0x3baad5ea0d237808 */ /* 0x000fe20001000000 */
[----:B------:R-:W-:Y:S01]  /*11830*/  FFMA R39, R34, R37, R39 ;  /* 0x0000002522277223 */ /* 0x000fe20000000027 */
[----:B------:R-:W-:-:S02]  /*11840*/  FSEL R36, |R49|, R36, P4 ;  /* 0x0000002431247208 */ /* 0x000fc40002000200 */
[----:B------:R-:W-:Y:S01]  /*11850*/  FSEL R43, R3, 8.4834944573231041431e-05, P4 ;  /* 0x38b1e96a032b7808 */ /* 0x000fe20002000000 */
[----:B------:R-:W-:Y:S01]  /*11860*/  FFMA R33, R32, R33, R35 ;  /* 0x0000002120217223 */ /* 0x000fe20000000023 */
[----:B------:R-:W-:Y:S02]  /*11870*/  FSEL R45, -R12, -0.00082130916416645050049, P4 ;  /* 0xba574d200c2d7808 */ /* 0x000fe40002000100 */
[C---:B------:R-:W-:Y:S02]  /*11880*/  FSEL R41, R13.reuse, 0.0052134888246655464172, P3 ;  /* 0x3baad5ea0d297808 */ /* 0x040fe40001800000 */
[----:B------:R-:W-:Y:S01]  /*11890*/  FSEL R37, -R14, -0.026868773624300956726, P2 ;  /* 0xbcdc1be70e257808 */ /* 0x000fe20001000100 */
[----:B------:R-:W-:Y:S01]  /*118a0*/  FFMA R43, R36, R43, R45 ;  /* 0x0000002b242b7223 */ /* 0x000fe2000000002d */
        /* <DEDUP_REMOVED lines=24> */
[----:B------:R-:W-:Y:S01]  /*11a30*/  FSEL R34, -|R44|, R44, P3 ;  /* 0x0000002c2c227208 */ /* 0x000fe20001800300 */
[----:B------:R-:W-:Y:S01]  /*11a40*/  FFMA R35, R36, R43, R35 ;  /* 0x0000002b24237223 */ /* 0x000fe20000000023 */
[----:B------:R-:W-:Y:S01]  /*11a50*/  FSEL R38, R20, 0.12837915122509002686, P4 ;  /* 0x3e0375d314267808 */ /* 0x000fe20002000000 */
[----:B------:R-:W-:-:S02]  /*11a60*/  FFMA R32, R32, R37, R37 ;  /* 0x0000002520207223 */ /* 0x000fc40000000025 */
[----:B------:R-:W-:Y:S01]  /*11a70*/  FFMA R33, R33, R34, R34 ;  /* 0x0000002221217223 */ /* 0x000fe20000000022 */
[----:B------:R-:W-:Y:S01]  /*11a80*/  FSEL R34, -|R49|, R49, P4 ;  /* 0x0000003131227208 */ /* 0x000fe20002000300 */
[----:B------:R-:W-:Y:S01]  /*11a90*/  FFMA R35, R36, R35, R38 ;  /* 0x0000002324237223 */ /* 0x000fe20000000026 */
[----:B------:R-:W1:Y:S01]  /*11aa0*/  @P2 MUFU.EX2 R37, R32 ;  /* 0x0000002000252308 */ /* 0x000e620000000800 */
[--C-:B------:R-:W-:Y:S02]  /*11ab0*/  HADD2.F32 R36, -RZ, R8.reuse.H0_H0 ;  /* 0x20000008ff247230 */ /* 0x100fe40000004100 */
[----:B------:R-:W-:Y:S01]  /*11ac0*/  FFMA R34, R35, R34, R34 ;  /* 0x0000002223227223 */ /* 0x000fe20000000022 */
[----:B------:R-:W-:Y:S02]  /*11ad0*/  HADD2.F32 R8, -RZ, R8.H1_H1 ;  /* 0x30000008ff087230 */ /* 0x000fe40000004100 */
[----:B------:R-:W-:Y:S01]  /*11ae0*/  FMUL R35, R154, R146 ;  /* 0x000000929a237220 */ /* 0x000fe20000400000 */
[C---:B------:R-:W-:Y:S01]  /*11af0*/  FFMA R36, R153.reuse, R36, R144 ;  /* 0x0000002499247223 */ /* 0x040fe20000000090 */
[----:B------:R-:W-:Y:S01]  /*11b00*/  HADD2.F32 R38, -RZ, R9.H0_H0 ;  /* 0x20000009ff267230 */ /* 0x000fe20000004100 */
[----:B------:R-:W2:Y:S01]  /*11b10*/  @P3 MUFU.EX2 R39, R33 ;  /* 0x0000002100273308 */ /* 0x000ea20000000800 */
[----:B------:R-:W-:Y:S01]  /*11b20*/  FFMA R8, R153, R8, R145 ;  /* 0x0000000899087223 */ /* 0x000fe20000000091 */
[----:B------:R-:W-:-:S02]  /*11b30*/  FMUL R54, R36, 0.70710676908493041992 ;  /* 0x3f3504f324367820 */ /* 0x000fc40000400000 */
[----:B------:R-:W-:Y:S01]  /*11b40*/  FFMA R35, R153, R38, R35 ;  /* 0x0000002699237223 */ /* 0x000fe20000000023 */
[C---:B------:R-:W-:Y:S01]  /*11b50*/  FMUL R56, R8.reuse, 0.70710676908493041992 ;  /* 0x3f3504f308387820 */ /* 0x040fe20000400000 */
[----:B------:R-:W-:Y:S02]  /*11b60*/  FMUL R8, R8, 0.5 ;  /* 0x3f00000008087820 */ /* 0x000fe40000400000 */
[----:B------:R-:W3:Y:S01]  /*11b70*/  @P4 MUFU.EX2 R40, R34 ;  /* 0x0000002200284308 */ /* 0x000ee20000000800 */
[----:B-1----:R-:W-:Y:S01]  /*11b80*/  @P2 FADD R37, -R37, 1 ;  /* 0x3f80000025252421 */ /* 0x002fe20000000100 */
[----:B------:R-:W-:-:S04]  /*11b90*/  FMUL R58, R35, 0.70710676908493041992 ;  /* 0x3f3504f3233a7820 */ /* 0x000fc80000400000 */
[----:B------:R-:W-:Y:S01]  /*11ba0*/  @P2 LOP3.LUT R32, R37, 0x80000000, R42, 0xb8, !PT ;  /* 0x8000000025202812 */ /* 0x000fe200078eb82a */
[C---:B------:R-:W-:Y:S01]  /*11bb0*/  FMUL R37, R54.reuse, R54 ;  /* 0x0000003636257220 */ /* 0x040fe20000400000 */
[----:B------:R-:W-:Y:S01]  /*11bc0*/  FSETP.GE.AND P2, PT, |R54|, 1.0029599666595458984, PT ;  /* 0x3f8060fe3600780b */ /* 0x000fe20003f46200 */
[----:B--2---:R-:W-:Y:S01]  /*11bd0*/  @P3 FADD R39, -R39, 1 ;  /* 0x3f80000027273421 */ /* 0x004fe20000000100 */
[----:B------:R-:W-:Y:S01]  /*11be0*/  FMUL R43, R58, R58 ;  /* 0x0000003a3a2b7220 */ /* 0x000fe20000400000 */
[----:B------:R-:W-:Y:S01]  /*11bf0*/  FADD R32, R32, 1 ;  /* 0x3f80000020207421 */ /* 0x000fe20000000000 */
[----:B------:R-:W-:Y:S02]  /*11c00*/  FSEL R37, |R54|, R37, P2 ;  /* 0x0000002536257208 */ /* 0x000fe40001000200 */
[----:B------:R-:W-:Y:S01]  /*11c10*/  @P3 LOP3.LUT R33, R39, 0x80000000, R44, 0xb8, !PT ;  /* 0x8000000027213812 */ /* 0x000fe200078eb82c */
[C---:B------:R-:W-:Y:S01]  /*11c20*/  FMUL R39, R56.reuse, R56 ;  /* 0x0000003838277220 */ /* 0x040fe20000400000 */
[----:B------:R-:W-:Y:S01]  /*11c30*/  FSETP.GE.AND P3, PT, |R56|, 1.0029599666595458984, PT ;  /* 0x3f8060fe3800780b */ /* 0x000fe20003f66200 */
[----:B---3--:R-:W-:Y:S01]  /*11c40*/  @P4 FADD R40, -R40, 1 ;  /* 0x3f80000028284421 */ /* 0x008fe20000000100 */
[----:B------:R-:W-:Y:S01]  /*11c50*/  FSEL R38, R3, 8.4834944573231041431e-05, P2 ;  /* 0x38b1e96a03267808 */ /* 0x000fe20001000000 */
[----:B------:R-:W-:Y:S01]  /*11c60*/  FADD R33, R33, 1 ;  /* 0x3f80000021217421 */ /* 0x000fe20000000000 */
[----:B------:R-:W-:-:S02]  /*11c70*/  FSEL R41, |R56|, R39, P3 ;  /* 0x0000002738297208 */ /* 0x000fc40001800200 */
[----:B------:R-:W-:Y:S02]  /*11c80*/  @P4 LOP3.LUT R34, R40, 0x80000000, R49, 0xb8, !PT ;  /* 0x8000000028224812 */ /* 0x000fe400078eb831 */
[----:B------:R-:W-:Y:S02]  /*11c90*/  FSEL R40, -R12, -0.00082130916416645050049, P2 ;  /* 0xba574d200c287808 */ /* 0x000fe40001000100 */
[----:B------:R-:W-:Y:S01]  /*11ca0*/  FSEL R42, R3, 8.4834944573231041431e-05, P3 ;  /* 0x38b1e96a032a7808 */ /* 0x000fe20001800000 */
[----:B------:R-:W-:Y:S01]  /*11cb0*/  FADD R34, R34, 1 ;  /* 0x3f80000022227421 */ /* 0x000fe20000000000 */
[----:B------:R-:W-:Y:S01]  /*11cc0*/  FSEL R44, -R12, -0.00082130916416645050049, P3 ;  /* 0xba574d200c2c7808 */ /* 0x000fe20001800100 */
[----:B------:R-:W-:Y:S01]  /*11cd0*/  FFMA R38, R37, R38, R40 ;  /* 0x0000002625267223 */ /* 0x000fe20000000028 */
[----:B------:R-:W-:Y:S01]  /*11ce0*/  FSETP.GE.AND P4, PT, |R58|, 1.0029599666595458984, PT ;  /* 0x3f8060fe3a00780b */ /* 0x000fe20003f86200 */
[----:B------:R-:W-:Y:S01]  /*11cf0*/  FMUL R34, R34, R31 ;  /* 0x0000001f22227220 */ /* 0x000fe20000400000 */
[----:B------:R-:W-:Y:S01]  /*11d00*/  FSEL R40, R13, 0.0052134888246655464172, P2 ;  /* 0x3baad5ea0d287808 */ /* 0x000fe20001000000 */
[----:B------:R-:W-:Y:S01]  /*11d10*/  FFMA R44, R41, R42, R44 ;  /* 0x0000002a292c7223 */ /* 0x000fe2000000002c */
[----:B------:R-:W-:-:S02]  /*11d20*/  FSEL R43, |R58|, R43, P4 ;  /* 0x0000002b3a2b7208 */ /* 0x000fc40002000200 */
[----:B------:R-:W-:Y:S01]  /*11d30*/  FSEL R48, R3, 8.4834944573231041431e-05, P4 ;  /* 0x38b1e96a03307808 */ /* 0x000fe20002000000 */
[----:B------:R-:W-:Y:S01]  /*11d40*/  FFMA R38, R37, R38, R40 ;  /* 0x0000002625267223 */ /* 0x000fe20000000028 */
[----:B------:R-:W-:Y:S02]  /*11d50*/  FSEL R50, -R12, -0.00082130916416645050049, P4 ;  /* 0xba574d200c327808 */ /* 0x000fe40002000100 */
[----:B------:R-:W-:Y:S02]  /*11d60*/  FSEL R46, R13, 0.0052134888246655464172, P3 ;  /* 0x3baad5ea0d2e7808 */ /* 0x000fe40001800000 */
[C---:B------:R-:W-:Y:S01]  /*11d70*/  FSEL R42, -R14.reuse, -0.026868773624300956726, P2 ;  /* 0xbcdc1be70e2a7808 */ /* 0x040fe20001000100 */
        /* <DEDUP_REMOVED lines=19> */
[----:B------:R-:W-:Y:S01]  /*11eb0*/  FSEL R39, -|R54|, R54, P2 ;  /* 0x0000003636277208 */ /* 0x000fe20001000300 */
        /* <DEDUP_REMOVED lines=17> */
[----:B------:R-:W-:Y:S02]  /*11fd0*/  HADD2.F32 R40, -RZ, R9.H1_H1 ;  /* 0x30000009ff287230 */ /* 0x000fe40000004100 */
[----:B------:R-:W-:Y:S01]  /*11fe0*/  FMUL R9, R154, R148 ;  /* 0x000000949a097220 */ /* 0x000fe20000400000 */
[----:B------:R-:W-:Y:S02]  /*11ff0*/  HADD2.F32 R10, -RZ, R10.H1_H1 ;  /* 0x3000000aff0a7230 */ /* 0x000fe40000004100 */
[C---:B------:R-:W-:Y:S01]  /*12000*/  FFMA R49, R153.reuse, R40, R44 ;  /* 0x0000002899317223 */ /* 0x040fe2000000002c */
[----:B------:R-:W-:Y:S01]  /*12010*/  FFMA R51, R153, R42, R9 ;  /* 0x0000002a99337223 */ /* 0x000fe20000000009 */
[----:B------:R-:W3:Y:S01]  /*12020*/  @P4 MUFU.EX2 R45, R39 ;  /* 0x00000027002d4308 */ /* 0x000ee20000000800 */
[----:B-1----:R-:W-:Y:S01]  /*12030*/  @P2 FADD R41, -R41, 1 ;  /* 0x3f80000029292421 */ /* 0x002fe20000000100 */
[----:B------:R-:W-:-:S04]  /*12040*/  FFMA R149, R153, R10, R149 ;  /* 0x0000000a99957223 */ /* 0x000fc80000000095 */
[----:B------:R-:W-:Y:S01]  /*12050*/  @P2 LOP3.LUT R38, R41, 0x80000000, R54, 0xb8, !PT ;  /* 0x8000000029262812 */ /* 0x000fe200078eb836 */
[----:B------:R-:W-:Y:S01]  /*12060*/  FMUL R54, R49, 0.70710676908493041992 ;  /* 0x3f3504f331367820 */ /* 0x000fe20000400000 */
[----:B------:R-:W-:Y:S01]  /*12070*/  FMUL R47, R149, 0.70710676908493041992 ;  /* 0x3f3504f3952f7820 */ /* 0x000fe20000400000 */
[----:B--2---:R-:W-:Y:S02]  /*12080*/  @P3 FADD R43, -R43, 1 ;  /* 0x3f8000002b2b3421 */ /* 0x004fe40000000100 */
[C---:B------:R-:W-:Y:S01]  /*12090*/  FMUL R9, R54.reuse, R54 ;  /* 0x0000003636097220 */ /* 0x040fe20000400000 */
[----:B------:R-:W-:Y:S01]  /*120a0*/  FSETP.GE.AND P2, PT, |R54|, 1.0029599666595458984, PT ;  /* 0x3f8060fe3600780b */ /* 0x000fe20003f46200 */
[----:B------:R-:W-:Y:S01]  /*120b0*/  FADD R38, R38, 1 ;  /* 0x3f80000026267421 */ /* 0x000fe20000000000 */
[----:B------:R-:W-:Y:S01]  /*120c0*/  @P3 LOP3.LUT R37, R43, 0x80000000, R56, 0xb8, !PT ;  /* 0x800000002b253812 */ /* 0x000fe200078eb838 */
[----:B------:R-:W-:Y:S01]  /*120d0*/  FMUL R56, R51, 0.70710676908493041992 ;  /* 0x3f3504f333387820 */ /* 0x000fe20000400000 */
[----:B------:R-:W-:Y:S01]  /*120e0*/  FSEL R9, |R54|, R9, P2 ;  /* 0x0000000936097208 */ /* 0x000fe20001000200 */
[----:B---3--:R-:W-:Y:S01]  /*120f0*/  @P4 FADD R45, -R45, 1 ;  /* 0x3f8000002d2d4421 */ /* 0x008fe20000000100 */
[----:B------:R-:W-:Y:S01]  /*12100*/  FSEL R10, R3, 8.4834944573231041431e-05, P2 ;  /* 0x38b1e96a030a7808 */ /* 0x000fe20001000000 */
[C---:B------:R-:W-:Y:S01]  /*12110*/  FMUL R41, R56.reuse, R56 ;  /* 0x0000003838297220 */ /* 0x040fe20000400000 */
[----:B------:R-:W-:Y:S01]  /*12120*/  FSETP.GE.AND P3, PT, |R56|, 1.0029599666595458984, PT ;  /* 0x3f8060fe3800780b */ /* 0x000fe20003f66200 */
[----:B------:R-:W-:Y:S01]  /*12130*/  FADD R37, R37, 1 ;  /* 0x3f80000025257421 */ /* 0x000fe20000000000 */
[----:B------:R-:W-:-:S02]  /*12140*/  FSEL R40, -R12, -0.00082130916416645050049, P2 ;  /* 0xba574d200c287808 */ /* 0x000fc40001000100 */
[----:B------:R-:W-:Y:S01]  /*12150*/  FSEL R43, |R56|, R41, P3 ;  /* 0x00000029382b7208 */ /* 0x000fe20001800200 */
[----:B------:R-:W-:Y:S01]  /*12160*/  FMUL R37, R37, R8 ;  /* 0x0000000825257220 */ /* 0x000fe20000400000 */
[----:B------:R-:W-:Y:S01]  /*12170*/  FSEL R42, R3, 8.4834944573231041431e-05, P3 ;  /* 0x38b1e96a032a7808 */ /* 0x000fe20001800000 */
[----:B------:R-:W-:Y:S01]  /*12180*/  FFMA R10, R9, R10, R40 ;  /* 0x0000000a090a7223 */ /* 0x000fe20000000028 */
[----:B------:R-:W-:Y:S02]  /*12190*/  FSEL R44, -R12, -0.00082130916416645050049, P3 ;  /* 0xba574d200c2c7808 */ /* 0x000fe40001800100 */
[----:B------:R-:W-:Y:S01]  /*121a0*/  @P4 LOP3.LUT R39, R45, 0x80000000, R58, 0xb8, !PT ;  /* 0x800000002d274812 */ /* 0x000fe200078eb83a */
[----:B------:R-:W-:Y:S01]  /*121b0*/  FMUL R45, R47, R47 ;  /* 0x0000002f2f2d7220 */ /* 0x000fe20000400000 */
[----:B------:R-:W-:Y:S01]  /*121c0*/  FSEL R40, R13, 0.0052134888246655464172, P2 ;  /* 0x3baad5ea0d287808 */ /* 0x000fe20001000000 */
[----:B------:R-:W-:Y:S01]  /*121d0*/  FFMA R44, R43, R42, R44 ;  /* 0x0000002a2b2c7223 */ /* 0x000fe2000000002c */
[----:B------:R-:W-:Y:S01]  /*121e0*/  FSETP.GE.AND P4, PT, |R47|, 1.0029599666595458984, PT ;  /* 0x3f8060fe2f00780b */ /* 0x000fe20003f86200 */
[----:B------:R-:W-:Y:S01]  /*121f0*/  FADD R39, R39, 1 ;  /* 0x3f80000027277421 */ /* 0x000fe20000000000 */
[----:B------:R-:W-:Y:S01]  /*12200*/  FSEL R42, -R14, -0.026868773624300956726, P2 ;  /* 0xbcdc1be70e2a7808 */ /* 0x000fe20001000100 */
[----:B------:R-:W-:Y:S01]  /*12210*/  FFMA R10, R9, R10, R40 ;  /* 0x0000000a090a7223 */ /* 0x000fe20000000028 */
[----:B------:R-:W-:-:S02]  /*12220*/  FSEL R45, |R47|, R45, P4 ;  /* 0x0000002d2f2d7208 */ /* 0x000fc40002000200 */
[----:B------:R-:W-:Y:S01]  /*12230*/  FSEL R48, R3, 8.4834944573231041431e-05, P4 ;  /* 0x38b1e96a03307808 */ /* 0x000fe20002000000 */
[----:B------:R-:W-:Y:S01]  /*12240*/  FFMA R10, R9, R10, R42 ;  /* 0x0000000a090a7223 */ /* 0x000fe2000000002a */
[----:B------:R-:W-:Y:S02]  /*12250*/  FSEL R50, -R12, -0.00082130916416645050049, P4 ;  /* 0xba574d200c327808 */ /* 0x000fe40002000100 */
        /* <DEDUP_REMOVED lines=29> */
[----:B------:R-:W1:Y:S01]  /*12430*/  @P2 MUFU.EX2 R41, R42 ;  /* 0x0000002a00292308 */ /* 0x000e620000000800 */
[----:B------:R-:W-:Y:S01]  /*12440*/  FFMA R44, R40, R9, R9 ;  /* 0x00000009282c7223 */ /* 0x000fe20000000009 */
[----:B------:R-:W-:Y:S01]  /*12450*/  FSEL R9, -|R47|, R47, P4 ;  /* 0x0000002f2f097208 */ /* 0x000fe20002000300 */
[----:B------:R-:W-:Y:S01]  /*12460*/  FFMA R10, R45, R10, R43 ;  /* 0x0000000a2d0a7223 */ /* 0x000fe2000000002b */
[----:B------:R-:W-:-:S03]  /*12470*/  HADD2.F32 R40, -RZ, R11.H0_H0 ;  /* 0x2000000bff287230 */ /* 0x000fc60000004100 */
[----:B------:R-:W-:Y:S01]  /*12480*/  FFMA R45, R10, R9, R9 ;  /* 0x000000090a2d7223 */ /* 0x000fe20000000009 */
[----:B------:R-:W2:Y:S01]  /*12490*/  @P3 MUFU.EX2 R43, R44 ;  /* 0x0000002c002b3308 */ /* 0x000ea20000000800 */
[--C-:B------:R-:W-:Y:S02]  /*124a0*/  HADD2.F32 R10, -RZ, R4.reuse.H0_H0 ;  /* 0x20000004ff0a7230 */ /* 0x100fe40000004100 */
[----:B------:R-:W-:Y:S01]  /*124b0*/  FMUL R9, R154, R136 ;  /* 0x000000889a097220 */ /* 0x000fe20000400000 */
[C---:B------:R-:W-:Y:S01]  /*124c0*/  FFMA R150, R153.reuse, R40, R150 ;  /* 0x0000002899967223 */ /* 0x040fe20000000096 */
[----:B------:R-:W-:Y:S02]  /*124d0*/  HADD2.F32 R4, -RZ, R4.H1_H1 ;  /* 0x30000004ff047230 */ /* 0x000fe40000004100 */
[----:B------:R-:W-:Y:S01]  /*124e0*/  FFMA R48, R153, R10, R9 ;  /* 0x0000000a99307223 */ /* 0x000fe20000000009 */
[----:B------:R-:W-:Y:S01]  /*124f0*/  FMUL R52, R150, 0.70710676908493041992 ;  /* 0x3f3504f396347820 */ /* 0x000fe20000400000 */
[----:B------:R-:W3:Y:S01]  /*12500*/  @P4 MUFU.EX2 R46, R45 ;  /* 0x0000002d002e4308 */ /* 0x000ee20000000800 */
[----:B-1----:R-:W-:Y:S01]  /*12510*/  @P2 FADD R41, -R41, 1 ;  /* 0x3f80000029292421 */ /* 0x002fe20000000100 */
[----:B------:R-:W-:Y:S01]  /*12520*/  FFMA R137, R153, R4, R137 ;  /* 0x0000000499897223 */ /* 0x000fe20000000089 */
[----:B------:R-:W-:Y:S01]  /*12530*/  FMUL R53, R48, 0.70710676908493041992 ;  /* 0x3f3504f330357820 */ /* 0x000fe20000400000 */
[----:B------:R-:W-:-:S02]  /*12540*/  FMUL R9, R52, R52 ;  /* 0x0000003434097220 */ /* 0x000fc40000400000 */
[----:B------:R-:W-:Y:S01]  /*12550*/  @P2 LOP3.LUT R42, R41, 0x80000000, R54, 0xb8, !PT ;  /* 0x80000000292a2812 */ /* 0x000fe200078eb836 */
[----:B------:R-:W-:Y:S01]  /*12560*/  FMUL R50, R137, 0.70710676908493041992 ;  /* 0x3f3504f389327820 */ /* 0x000fe20000400000 */
[----:B------:R-:W-:Y:S01]  /*12570*/  FMUL R4, R53, R53 ;  /* 0x0000003535047220 */ /* 0x000fe20000400000 */
[----:B--2---:R-:W-:Y:S01]  /*12580*/  @P3 FADD R43, -R43, 1 ;  /* 0x3f8000002b2b3421 */ /* 0x004fe20000000100 */
[----:B------:R-:W-:Y:S01]  /*12590*/  FSETP.GE.AND P2, PT, |R53|, 1.0029599666595458984, PT ;  /* 0x3f8060fe3500780b */ /* 0x000fe20003f46200 */
[----:B------:R-:W-:Y:S01]  /*125a0*/  FMUL R10, R50, R50 ;  /* 0x00000032320a7220 */ /* 0x000fe20000400000 */
[----:B------:R-:W-:Y:S02]  /*125b0*/  FADD R42, R42, 1 ;  /* 0x3f8000002a2a7421 */ /* 0x000fe40000000000 */
[----:B------:R-:W-:Y:S02]  /*125c0*/  @P3 LOP3.LUT R44, R43, 0x80000000, R56, 0xb8, !PT ;  /* 0x800000002b2c3812 */ /* 0x000fe400078eb838 */
[----:B------:R-:W-:Y:S01]  /*125d0*/  FSETP.GE.AND P3, PT, |R50|, 1.0029599666595458984, PT ;  /* 0x3f8060fe3200780b */ /* 0x000fe20003f66200 */
[----:B---3--:R-:W-:Y:S01]  /*125e0*/  @P4 FADD R46, -R46, 1 ;  /* 0x3f8000002e2e4421 */ /* 0x008fe20000000100 */
[----:B------:R-:W-:Y:S01]  /*125f0*/  FSEL R4, |R53|, R4, P2 ;  /* 0x0000000435047208 */ /* 0x000fe20001000200 */
[----:B------:R-:W-:Y:S01]  /*12600*/  FADD R44, R44, 1 ;  /* 0x3f8000002c2c7421 */ /* 0x000fe20000000000 */
[----:B------:R-:W-:-:S02]  /*12610*/  FSEL R11, -R12, -0.00082130916416645050049, P2 ;  /* 0xba574d200c0b7808 */ /* 0x000fc40001000100 */
[----:B------:R-:W-:Y:S02]  /*12620*/  @P4 LOP3.LUT R45, R46, 0x80000000, R47, 0xb8, !PT ;  /* 0x800000002e2d4812 */ /* 0x000fe400078eb82f */
[----:B------:R-:W-:Y:S02]  /*12630*/  FSETP.GE.AND P4, PT, |R52|, 1.0029599666595458984, PT ;  /* 0x3f8060fe3400780b */ /* 0x000fe40003f86200 */
[----:B------:R-:W-:Y:S01]  /*12640*/  FSEL R10, |R50|, R10, P3 ;  /* 0x0000000a320a7208 */ /* 0x000fe20001800200 */
[----:B------:R-:W-:Y:S01]  /*12650*/  FADD R45, R45, 1 ;  /* 0x3f8000002d2d7421 */ /* 0x000fe20000000000 */
[----:B------:R-:W-:Y:S02]  /*12660*/  FSEL R40, |R52|, R9, P4 ;  /* 0x0000000934287208 */ /* 0x000fe40002000200 */
[----:B------:R-:W-:Y:S02]  /*12670*/  FSEL R41, R3, 8.4834944573231041431e-05, P4 ;  /* 0x38b1e96a03297808 */ /* 0x000fe40002000000 */
[----:B------:R-:W-:-:S02]  /*12680*/  FSEL R43, -R12, -0.00082130916416645050049, P4 ;  /* 0xba574d200c2b7808 */ /* 0x000fc40002000100 */
[----:B------:R-:W-:-:S03]  /*12690*/  FSEL R9, R3, 8.4834944573231041431e-05, P2 ;  /* 0x38b1e96a03097808 */ /* 0x000fc60001000000 */
[----:B------:R-:W-:Y:S01]  /*126a0*/  FFMA R47, R40, R41, R43 ;  /* 0x00000029282f7223 */ /* 0x000fe2000000002b */
[----:B------:R-:W-:Y:S01]  /*126b0*/  FSEL R41, R3, 8.4834944573231041431e-05, P3 ;  /* 0x38b1e96a03297808 */ /* 0x000fe20001800000 */
[----:B------:R-:W-:Y:S01]  /*126c0*/  FFMA R9, R4, R9, R11 ;  /* 0x0000000904097223 */ /* 0x000fe2000000000b */
[----:B------:R-:W-:Y:S02]  /*126d0*/  FSEL R43, -R12, -0.00082130916416645050049, P3 ;  /* 0xba574d200c2b7808 */ /* 0x000fe40001800100 */
[C---:B------:R-:W-:Y:S02]  /*126e0*/  FSEL R11, R13.reuse, 0.0052134888246655464172, P4 ;  /* 0x3baad5ea0d0b7808 */ /* 0x040fe40002000000 */
[C---:B------:R-:W-:Y:S01]  /*126f0*/  FSEL R3, R13.reuse, 0.0052134888246655464172, P2 ;  /* 0x3baad5ea0d037808 */ /* 0x040fe20001000000 */
[----:B------:R-:W-:Y:S01]  /*12700*/  FFMA R41, R10, R41, R43 ;  /* 0x000000290a297223 */ /* 0x000fe2000000002b */
[----:B------:R-:W-:Y:S01]  /*12710*/  FSEL R43, -R14, -0.026868773624300956726, P4 ;  /* 0xbcdc1be70e2b7808 */ /* 0x000fe20002000100 */
[----:B------:R-:W-:Y:S01]  /*12720*/  FFMA R11, R40, R47, R11 ;  /* 0x0000002f280b7223 */ /* 0x000fe2000000000b */
[----:B------:R-:W-:Y:S01]  /*12730*/  FSEL R13, R13, 0.0052134888246655464172, P3 ;  /* 0x3baad5ea0d0d7808 */ /* 0x000fe20001800000 */
[----:B------:R-:W-:Y:S01]  /*12740*/  FFMA R3, R4, R9, R3 ;  /* 0x0000000904037223 */ /* 0x000fe20000000003 */
[----:B------:R-:W-:Y:S01]  /*12750*/  FSEL R9, -R14, -0.026868773624300956726, P2 ;  /* 0xbcdc1be70e097808 */ /* 0x000fe20001000100 */
[----:B------:R-:W-:Y:S01]  /*12760*/  FFMA R43, R40, R11, R43 ;  /* 0x0000000b282b7223 */ /* 0x000fe2000000002b */
[C---:B------:R-:W-:Y:S01]  /*12770*/  FSEL R47, R15.reuse, 0.11284004896879196167, P4 ;  /* 0x3de718af0f2f7808 */ /* 0x040fe20002000000 */
[----:B------:R-:W-:Y:S01]  /*12780*/  FFMA R13, R10, R41, R13 ;  /* 0x000000290a0d7223 */ /* 0x000fe2000000000d */
[----:B------:R-:W-:Y:S01]  /*12790*/  FSEL R11, R15, 0.11284004896879196167, P2 ;  /* 0x3de718af0f0b7808 */ /* 0x000fe20001000000 */
[----:B------:R-:W-:Y:S01]  /*127a0*/  FFMA R3, R4, R3, R9 ;  /* 0x0000000304037223 */ /* 0x000fe20000000009 */
[----:B------:R-:W-:Y:S01]  /*127b0*/  FSEL R41, -R14, -0.026868773624300956726, P3 ;  /* 0xbcdc1be70e297808 */ /* 0x000fe20001800100 */
[----:B------:R-:W-:Y:S01]  /*127c0*/  FFMA R43, R40, R43, R47 ;  /* 0x0000002b282b7223 */ /* 0x000fe2000000002f */
[----:B------:R-:W-:Y:S01]  /*127d0*/  FSEL R9, R19, -0.37612664699554443359, P4 ;  /* 0xbec093ac13097808 */ /* 0x000fe20002000000 */
[----:B------:R-:W-:Y:S01]  /*127e0*/  FFMA R3, R4, R3, R11 ;  /* 0x0000000304037223 */ /* 0x000fe2000000000b */
[----:B------:R-:W-:Y:S01]  /*127f0*/  FSEL R11, R20, 0.12837915122509002686, P4 ;  /* 0x3e0375d3140b7808 */ /* 0x000fe20002000000 */
[----:B------:R-:W-:Y:S01]  /*12800*/  FFMA R13, R10, R13, R41 ;  /* 0x0000000d0a0d7223 */ /* 0x000fe20000000029 */
[----:B------:R-:W-:Y:S01]  /*12810*/  FSEL R15, R15, 0.11284004896879196167, P3 ;  /* 0x3de718af0f0f7808 */ /* 0x000fe20001800000 */
[----:B------:R-:W-:Y:S01]  /*12820*/  FFMA R43, R40, R43, R9 ;  /* 0x0000002b282b7223 */ /* 0x000fe20000000009 */
[----:B------:R-:W-:-:S02]  /*12830*/  FSEL R9, R19, -0.37612664699554443359, P2 ;  /* 0xbec093ac13097808 */ /* 0x000fc40001000000 */
[----:B------:R-:W-:Y:S01]  /*12840*/  FSEL R19, R19, -0.37612664699554443359, P3 ;  /* 0xbec093ac13137808 */ /* 0x000fe20001800000 */
[----:B------:R-:W-:Y:S01]  /*12850*/  FFMA R43, R40, R43, R11 ;  /* 0x0000002b282b7223 */ /* 0x000fe2000000000b */
[----:B------:R-:W-:Y:S01]  /*12860*/  FFMA R13, R10, R13, R15 ;  /* 0x0000000d0a0d7223 */ /* 0x000fe2000000000f */
[----:B------:R-:W-:Y:S01]  /*12870*/  FSEL R12, -|R52|, R52, P4 ;  /* 0x00000034340c7208 */ /* 0x000fe20002000300 */
        /* <DEDUP_REMOVED lines=9> */
[----:B------:R-:W1:Y:S03]  /*12910*/  @P4 MUFU.EX2 R11, R43 ;  /* 0x0000002b000b4308 */ /* 0x000e660000000800 */
[----:B------:R-:W-:Y:S01]  /*12920*/  FFMA R3, R3, R4, R4 ;  /* 0x0000000403037223 */ /* 0x000fe20000000004 */
[----:B------:R-:W-:-:S04]  /*12930*/  FFMA R12, R13, R12, R12 ;  /* 0x0000000c0d0c7223 */ /* 0x000fc8000000000c */
[----:B------:R-:W2:Y:S08]  /*12940*/  @P2 MUFU.EX2 R4, R3 ;  /* 0x0000000300042308 */ /* 0x000eb00000000800 */
[----:B------:R-:W3:Y:S01]  /*12950*/  @P3 MUFU.EX2 R9, R12 ;  /* 0x0000000c00093308 */ /* 0x000ee20000000800 */
[----:B-1----:R-:W-:-:S05]  /*12960*/  @P4 FADD R11, -R11, 1 ;  /* 0x3f8000000b0b4421 */ /* 0x002fca0000000100 */
[----:B------:R-:W-:Y:S01]  /*12970*/  @P4 LOP3.LUT R43, R11, 0x80000000, R52, 0xb8, !PT ;  /* 0x800000000b2b4812 */ /* 0x000fe200078eb834 */
[----:B--2---:R-:W-:-:S04]  /*12980*/  @P2 FADD R4, -R4, 1 ;  /* 0x3f80000004042421 */ /* 0x004fc80000000100 */
[----:B------:R-:W-:Y:S01]  /*12990*/  FADD R43, R43, 1 ;  /* 0x3f8000002b2b7421 */ /* 0x000fe20000000000 */
[----:B------:R-:W-:Y:S01]  /*129a0*/  @P2 LOP3.LUT R3, R4, 0x80000000, R53, 0xb8, !PT ;  /* 0x8000000004032812 */ /* 0x000fe200078eb835 */
[----:B------:R-:W-:Y:S01]  /*129b0*/  FMUL R4, R5, 0.5 ;  /* 0x3f00000005047820 */ /* 0x000fe20000400000 */
[----:B------:R-:W-:Y:S01]  /*129c0*/  FMUL R5, R26, 0.5 ;  /* 0x3f0000001a057820 */ /* 0x000fe20000400000 */
[----:B---3--:R-:W-:Y:S02]  /*129d0*/  @P3 FADD R9, -R9, 1 ;  /* 0x3f80000009093421 */ /* 0x008fe40000000100 */
[----:B------:R-:W-:Y:S01]  /*129e0*/  FMUL R27, R27, R4 ;  /* 0x000000041b1b7220 */ /* 0x000fe20000400000 */
[----:B------:R-:W-:Y:S01]  /*129f0*/  FMUL R30, R30, R5 ;  /* 0x000000051e1e7220 */ /* 0x000fe20000400000 */
[----:B------:R-:W-:Y:S01]  /*12a00*/  FMUL R5, R6, 0.5 ;  /* 0x3f00000006057820 */ /* 0x000fe20000400000 */
[----:B------:R-:W-:Y:S01]  /*12a10*/  @P3 LOP3.LUT R12, R9, 0x80000000, R50, 0xb8, !PT ;  /* 0x80000000090c3812 */ /* 0x000fe200078eb832 */
[----:B------:R-:W-:Y:S01]  /*12a20*/  FMUL R9, R24, 0.5 ;  /* 0x3f00000018097820 */ /* 0x000fe20000400000 */
[----:B------:R-:W-:Y:S01]  /*12a30*/  FMUL R4, R149, 0.5 ;  /* 0x3f00000095047820 */ /* 0x000fe20000400000 */
        /* <DEDUP_REMOVED lines=8> */
[----:B------:R-:W-:Y:S01]  /*12ac0*/  FMUL R0, R35, 0.5 ;  /* 0x3f00000023007820 */ /* 0x000fe20000400000 */
[----:B------:R-:W-:Y:S01]  /*12ad0*/  FADD R3, R3, 1 ;  /* 0x3f80000003037421 */ /* 0x000fe20000000000 */
[----:B------:R-:W-:Y:S01]  /*12ae0*/  FMUL R38, R38, R7 ;  /* 0x0000000726267220 */ /* 0x000fe20000400000 */
[----:B------:R-:W-:Y:S01]  /*12af0*/  FMUL R5, R137, 0.5 ;  /* 0x3f00000089057820 */ /* 0x000fe20000400000 */
[----:B------:R-:W-:Y:S01]  /*12b00*/  FMUL R13, R39, R0 ;  /* 0x00000000270d7220 */ /* 0x000fe20000400000 */
[----:B------:R-:W-:Y:S01]  /*12b10*/  FMUL R0, R48, 0.5 ;  /* 0x3f00000030007820 */ /* 0x000fe20000400000 */
[----:B------:R-:W-:Y:S01]  /*12b20*/  FADD R12, R12, 1 ;  /* 0x3f8000000c0c7421 */ /* 0x000fe20000000000 */
        /* <DEDUP_REMOVED lines=33> */
.L_x_126:
[----:B------:R-:W-:Y:S05]  /*12d40*/  BSYNC B0 ;  /* 0x0000000000007941 */ /* 0x000fea0003800000 */
.L_x_125:
[----:B------:R-:W-:Y:S06]  /*12d50*/  BAR.SYNC.DEFER_BLOCKING 0x1, 0x100 ;  /* 0x0044000000007b1d */ /* 0x000fec0000010000 */
[----:B------:R-:W-:Y:S04]  /*12d60*/  BSSY B0, `(.L_x_127) ;  /* 0x000000a000007945 */ /* 0x000fe80003800000 */
[----:B------:R-:W-:Y:S05]  /*12d70*/  @P0 BRA `(.L_x_128) ;  /* 0x0000000000200947 */ /* 0x000fea0003800000 */
[----:B------:R-:W-:-:S06]  /*12d80*/  UISETP.NE.AND UP0, UPT, UR49, 0x3, UPT ;  /* 0x000000033100788c */ /* 0x000fcc000bf05270 */
[----:B------:R-:W-:-:S13]  /*12d90*/  PLOP3.LUT P0, PT, PT, PT, UP0, 0x80, 0x0 ;  /* 0x000000000000781c */ /* 0x000fda0003f0f008 */
[----:B------:R-:W-:Y:S05]  /*12da0*/  @!P0 BRA `(.L_x_129) ;  /* 0x0000000000048947 */ /* 0x000fea0003800000 */
[----:B------:R-:W-:Y:S01]  /*12db0*/  BPT.TRAP 0x1 ;  /* 0x000000040000795c */ /* 0x000fe20000300000 */
.L_x_129:
[----:B------:R-:W-:-:S04]  /*12dc0*/  ULEA UR4, UR58, UR51, 0x3 ;  /* 0x000000333a047291 */ /* 0x000fc8000f8e183f */
[----:B------:R-:W-:-:S04]  /*12dd0*/  UIADD3 UR4, UR4, 0x60, URZ ;  /* 0x0000006004047890 */ /* 0x000fc8000fffe03f */
[----:B------:R-:W-:-:S09]  /*12de0*/  UPRMT UR4, UR50, 0x654, UR4 ;  /* 0x0000065432047896 */ /* 0x000fd20008000004 */
[----:B------:R-:W-:Y:S03]  /*12df0*/  SYNCS.ARRIVE.TRANS64.RED.A1T0 RZ, [UR4], RZ ;  /* 0x000000ffffff79a7 */ /* 0x000fe60008100404 */
.L_x_128:
[----:B------:R-:W-:Y:S05]  /*12e00*/  BSYNC B0 ;  /* 0x0000000000007941 */ /* 0x000fea0003800000 */
.L_x_127:
[----:B------:R-:W-:Y:S01]  /*12e10*/  IADD3 R16, P0, R16, UR54, RZ ;  /* 0x0000003610107c10 */ /* 0x000fe2000ff1e0ff */
[----:B------:R-:W-:Y:S01]  /*12e20*/  ULDC.64 UR4, c[0x0][0x8f8] ;  /* 0x00023e0000047ab9 */ /* 0x000fe20000000a00 */
[----:B------:R-:W-:Y:S01]  /*12e30*/  UIADD3 UR58, UR58, 0x1, URZ ;  /* 0x000000013a3a7890 */ /* 0x000fe2000fffe03f */
[----:B------:R-:W-:Y:S01]  /*12e40*/  PRMT R0, RZ, 0x7610, R0 ;  /* 0x00007610ff007816 */ /* 0x000fe20000000000 */
[----:B------:R-:W-:Y:S01]  /*12e50*/  UMOV UR43, 0xffffffff ;  /* 0xffffffff002b7882 */ /* 0x000fe20000000000 */
[----:B------:R-:W-:Y:S01]  /*12e60*/  IADD3.X R17, R17, UR38, RZ, P0, !PT ;  /* 0x0000002611117c10 */ /* 0x000fe200087fe4ff */
[----:B------:R-:W-:Y:S01]  /*12e70*/  UISETP.NE.AND UP0, UPT, UR58, 0x4, UPT ;  /* 0x000000043a00788c */ /* 0x000fe2000bf05270 */
[----:B------:R-:W-:Y:S02]  /*12e80*/  ISETP.GE.U32.AND P0, PT, R16, UR4, PT ;  /* 0x0000000410007c0c */ /* 0x000fe4000bf06070 */
[----:B------:R-:W-:Y:S01]  /*12e90*/  MOV R19, 0xffffffff ;  /* 0xffffffff00137802 */ /* 0x000fe20000000f00 */
[----:B------:R-:W-:Y:S01]  /*12ea0*/  USEL UR58, UR58, URZ, UP0 ;  /* 0x0000003f3a3a7287 */ /* 0x000fe20008000000 */
[----:B------:R-:W-:-:S02]  /*12eb0*/  ISETP.GE.U32.AND.EX P0, PT, R17, UR5, PT, P0 ;  /* 0x0000000511007c0c */ /* 0x000fc4000bf06100 */
[----:B------:R-:W-:-:S11]  /*12ec0*/  MOV R158, 0xffffffff ;  /* 0xffffffff009e7802 */ /* 0x000fd60000000f00 */
[----:B------:R-:W-:Y:S05]  /*12ed0*/  @P0 BRA `(.L_x_130) ;  /* 0x0000000400680947 */ /* 0x000fea0003800000 */
[----:B-1----:R-:W1:Y:S01]  /*12ee0*/  S2R R12, SR_CTAID.X ;  /* 0x00000000000c7919 */ /* 0x002e620000002500 */
[----:B------:R-:W2:Y:S01]  /*12ef0*/  LDC.64 R10, c[0x0][0x8d0] ;  /* 0x00023400ff0a7b82 */ /* 0x000ea20000000a00 */
[----:B------:R-:W-:Y:S01]  /*12f00*/  ULDC UR4, c[0x0][0x150] ;  /* 0x0000540000047ab9 */ /* 0x000fe20000000800 */
[----:B------:R-:W-:Y:S01]  /*12f10*/  MOV R8, R16 ;  /* 0x0000001000087202 */ /* 0x000fe20000000f00 */
[----:B------:R-:W3:Y:S01]  /*12f20*/  S2R R24, SR_CTAID.Y ;  /* 0x0000000000187919 */ /* 0x000ee20000002600 */
[----:B------:R-:W-:-:S04]  /*12f30*/  MOV R9, R17 ;  /* 0x0000001100097202 */ /* 0x000fc80000000f00 */
[----:B------:R-:W4:Y:S08]  /*12f40*/  LDC R25, c[0x0][0x144] ;  /* 0x00005100ff197b82 */ /* 0x000f300000000800 */
[----:B------:R-:W3:Y:S08]  /*12f50*/  LDC R0, c[0x0][0x8d8] ;  /* 0x00023600ff007b82 */ /* 0x000ef00000000800 */
[----:B------:R-:W3:Y:S01]  /*12f60*/  LDC.64 R14, c[0x0][0x8c8] ;  /* 0x00023200ff0e7b82 */ /* 0x000ee20000000a00 */
[----:B--2---:R-:W-:-:S04]  /*12f70*/  ISETP.NE.U32.AND P0, PT, R10, RZ, PT ;  /* 0x000000ff0a00720c */ /* 0x004fc80003f05070 */
[----:B------:R-:W-:Y:S02]  /*12f80*/  ISETP.NE.AND.EX P0, PT, R11, RZ, PT, P0 ;  /* 0x000000ff0b00720c */ /* 0x000fe40003f05300 */
[----:B-1----:R-:W-:-:S05]  /*12f90*/  I2FP.F32.U32 R3, R12 ;  /* 0x0000000c00037245 */ /* 0x002fca0000201000 */
[----:B------:R-:W-:-:S04]  /*12fa0*/  FMUL R3, R3, UR4 ;  /* 0x0000000403037c20 */ /* 0x000fc80008400000 */
[----:B------:R1:W2:Y:S02]  /*12fb0*/  F2I.U32.TRUNC.NTZ R19, R3 ;  /* 0x0000000300137305 */ /* 0x0002a4000020f000 */
[----:B----4-:R-:W-:Y:S05]  /*12fc0*/  @!P0 BRA `(.L_x_131) ;  /* 0x0000000000288947 */ /* 0x010fea0003800000 */
[----:B-1----:R-:W1:Y:S02]  /*12fd0*/  LDC R3, c[0x0][0x8dc] ;  /* 0x00023700ff037b82 */ /* 0x002e640000000800 */
[----:B-1----:R-:W-:-:S05]  /*12fe0*/  IADD3 R3, P0, R16, R3, RZ ;  /* 0x0000000310037210 */ /* 0x002fca0007f1e0ff */
[----:B------:R-:W-:-:S04]  /*12ff0*/  IMAD.X R13, RZ, RZ, R17, P0 ;  /* 0x000000ffff0d7224 */ /* 0x000fc800000e0611 */
[----:B------:R-:W-:-:S04]  /*13000*/  IMAD.WIDE.U32 R4, R13, R10, RZ ;  /* 0x0000000a0d047225 */ /* 0x000fc800078e00ff */
[----:B------:R-:W-:-:S04]  /*13010*/  IMAD.WIDE.U32 R6, P0, R3, R11, R4 ;  /* 0x0000000b03067225 */ /* 0x000fc80007800004 */
[----:B------:R-:W-:Y:S01]  /*13020*/  IMAD.WIDE.U32 R4, R3, R10, RZ ;  /* 0x0000000a03047225 */ /* 0x000fe200078e00ff */
[----:B------:R-:W-:Y:S02]  /*13030*/  IADD3.X R9, RZ, RZ, RZ, P0, !PT ;  /* 0x000000ffff097210 */ /* 0x000fe400007fe4ff */
[----:B------:R-:W-:Y:S02]  /*13040*/  MOV R8, R7 ;  /* 0x0000000700087202 */ /* 0x000fe40000000f00 */
[----:B------:R-:W-:-:S05]  /*13050*/  IADD3 RZ, P0, R5, R6, RZ ;  /* 0x0000000605ff7210 */ /* 0x000fca0007f1e0ff */
[----:B------:R-:W-:-:S08]  /*13060*/  IMAD.WIDE.U32.X R8, R13, R11, R8, P0 ;  /* 0x0000000b0d087225 */ /* 0x000fd000000e0408 */
.L_x_131:
[----:B------:R-:W4:Y:S01]  /*13070*/  LDC.64 R20, c[0x0][0x8e8] ;  /* 0x00023a00ff147b82 */ /* 0x000f220000000a00 */
[-CC-:B---3--:R-:W-:Y:S01]  /*13080*/  SHF.R.U64 R31, R8, R0.reuse, R9.reuse ;  /* 0x00000000081f7219 */ /* 0x188fe20000001209 */
[----:B------:R-:W-:Y:S01]  /*13090*/  ULDC UR4, c[0x0][0x154] ;  /* 0x0000550000047ab9 */ /* 0x000fe20000000800 */
[----:B------:R-:W-:Y:S02]  /*130a0*/  SHF.R.U32.HI R0, RZ, R0, R9 ;  /* 0x00000000ff007219 */ /* 0x000fe40000011609 */
[----:B-1----:R-:W-:Y:S02]  /*130b0*/  IADD3 R3, P0, RZ, -R31, RZ ;  /* 0x8000001fff037210 */ /* 0x002fe40007f1e0ff */
[----:B--2---:R-:W-:Y:S01]  /*130c0*/  IADD3 R19, -R19, RZ, RZ ;  /* 0x000000ff13137210 */ /* 0x004fe20007ffe1ff */
[----:B------:R-:W1:Y:S01]  /*130d0*/  LDC R6, c[0x0][0x8c0] ;  /* 0x00023000ff067b82 */ /* 0x000e620000000800 */
[----:B------:R-:W-:Y:S02]  /*130e0*/  IADD3.X R5, RZ, ~R0, RZ, P0, !PT ;  /* 0x80000000ff057210 */ /* 0x000fe400007fe4ff */
[----:B------:R-:W-:Y:S01]  /*130f0*/  MOV R7, 0x1 ;  /* 0x0000000100077802 */ /* 0x000fe20000000f00 */
[----:B------:R-:W-:-:S02]  /*13100*/  IMAD R26, R25, R19, R12 ;  /* 0x00000013191a7224 */ /* 0x000fc400078e020c */
[-C--:B------:R-:W-:Y:S02]  /*13110*/  IMAD R0, R5, R14.reuse, RZ ;  /* 0x0000000e05007224 */ /* 0x080fe400078e02ff */
[----:B------:R-:W2:Y:S01]  /*13120*/  LDC R8, c[0x0][0x8b0] ;  /* 0x00022c00ff087b82 */ /* 0x000ea20000000800 */
[----:B------:R-:W-:-:S04]  /*13130*/  IMAD.WIDE.U32 R4, R3, R14, R16 ;  /* 0x0000000e03047225 */ /* 0x000fc800078e0010 */
[----:B------:R-:W-:Y:S01]  /*13140*/  IMAD R3, R3, R15, R0 ;  /* 0x0000000f03037224 */ /* 0x000fe200078e0200 */
[----:B------:R-:W-:Y:S02]  /*13150*/  I2FP.F32.U32 R0, R24 ;  /* 0x0000001800007245 */ /* 0x000fe40000201000 */
[----:B------:R-:W3:Y:S01]  /*13160*/  LDC R28, c[0x0][0x900] ;  /* 0x00024000ff1c7b82 */ /* 0x000ee20000000800 */
[----:B----4-:R-:W-:Y:S02]  /*13170*/  ISETP.NE.U32.AND P0, PT, R20, RZ, PT ;  /* 0x000000ff1400720c */ /* 0x010fe40003f05070 */
[----:B------:R-:W-:Y:S01]  /*13180*/  IADD3 R3, R5, R3, RZ ;  /* 0x0000000305037210 */ /* 0x000fe20007ffe0ff */
[----:B------:R-:W-:Y:S01]  /*13190*/  FMUL R0, R0, UR4 ;  /* 0x0000000400007c20 */ /* 0x000fe20008400000 */
[----:B------:R-:W-:Y:S01]  /*131a0*/  ISETP.NE.AND.EX P0, PT, R21, RZ, PT, P0 ;  /* 0x000000ff1500720c */ /* 0x000fe20003f05300 */
[----:B------:R-:W-:Y:S02]  /*131b0*/  IMAD.MOV.U32 R5, RZ, RZ, -0x1 ;  /* 0xffffffffff057424 */ /* 0x000fe400078e00ff */
[----:B------:R-:W4:Y:S01]  /*131c0*/  LDC R15, c[0x0][0x148] ;  /* 0x00005200ff0f7b82 */ /* 0x000f220000000800 */
[-CC-:B-1----:R-:W-:Y:S01]  /*131d0*/  SHF.R.U64 R12, R4, R6.reuse, R3.reuse ;  /* 0x00000006040c7219 */ /* 0x182fe20000001203 */
[----:B------:R1:W1:Y:S01]  /*131e0*/  F2I.U32.TRUNC.NTZ R13, R0 ;  /* 0x00000000000d7305 */ /* 0x000262000020f000 */
[----:B------:R-:W-:-:S05]  /*131f0*/  SHF.R.U32.HI R3, RZ, R6, R3 ;  /* 0x00000006ff037219 */ /* 0x000fca0000011603 */
[----:B------:R-:W1:Y:S01]  /*13200*/  LDC R25, c[0x0][0x8a8] ;  /* 0x00022a00ff197b82 */ /* 0x000e620000000800 */
[-CC-:B--2---:R-:W-:Y:S02]  /*13210*/  SHF.R.U64 R10, R12, R8.reuse, R3.reuse ;  /* 0x000000080c0a7219 */ /* 0x184fe40000001203 */
[----:B------:R-:W-:-:S05]  /*13220*/  SHF.R.U32.HI R3, RZ, R8, R3 ;  /* 0x00000008ff037219 */ /* 0x000fca0000011603 */
[----:B------:R-:W2:Y:S01]  /*13230*/  LDC R27, c[0x0][0x8f0] ;  /* 0x00023c00ff1b7b82 */ /* 0x000ea20000000800 */
[-C--:B---3--:R-:W-:Y:S02]  /*13240*/  SHF.L.U32 R4, R5, R28.reuse, RZ ;  /* 0x0000001c05047219 */ /* 0x088fe400000006ff */
[-CC-:B------:R-:W-:Y:S02]  /*13250*/  SHF.R.U64 R14, R10, R28.reuse, R3.reuse ;  /* 0x0000001c0a0e7219 */ /* 0x180fe40000001203 */
[----:B------:R-:W-:Y:S02]  /*13260*/  SHF.R.U32.HI R5, RZ, R28, R3 ;  /* 0x0000001cff057219 */ /* 0x000fe40000011603 */
[----:B------:R-:W-:Y:S01]  /*13270*/  LOP3.LUT R19, RZ, R4, RZ, 0x33, !PT ;  /* 0x00000004ff137212 */ /* 0x000fe200078e33ff */
[----:B------:R-:W3:Y:S01]  /*13280*/  LDC R29, c[0x0][0x8e0] ;  /* 0x00023800ff1d7b82 */ /* 0x000ee20000000800 */
[----:B------:R-:W-:Y:S02]  /*13290*/  SHF.L.U32 R28, R7, R28, RZ ;  /* 0x0000001c071c7219 */ /* 0x000fe400000006ff */
[----:B------:R-:W-:-:S05]  /*132a0*/  MOV R4, R14 ;  /* 0x0000000e00047202 */ /* 0x000fca0000000f00 */
[----:B------:R-:W1:Y:S01]  /*132b0*/  LDC R30, c[0x0][0x8b8] ;  /* 0x00022e00ff1e7b82 */ /* 0x000e620000000800 */
[----:B------:R-:W-:Y:S05]  /*132c0*/  @!P0 BRA `(.L_x_132) ;  /* 0x0000000000288947 */ /* 0x000fea0003800000 */
        /* <DEDUP_REMOVED lines=10> */
.L_x_132:
[----:B------:R-:W-:Y:S01]  /*13370*/  ISETP.NE.AND P0, PT, R2, 0x1, PT ;  /* 0x000000010200780c */ /* 0x000fe20003f05270 */
[----:B-1----:R-:W-:Y:S01]  /*13380*/  IMAD.MOV R13, RZ, RZ, -R13 ;  /* 0x000000ffff0d7224 */ /* 0x002fe200078e0a0d */
[----:B--2---:R-:W-:Y:S02]  /*13390*/  SHF.R.U64 R0, R4, R27, R5 ;  /* 0x0000001b04007219 */ /* 0x004fe40000001205 */
[----:B------:R-:W-:Y:S02]  /*133a0*/  LOP3.LUT R19, R10, R19, RZ, 0xc0, !PT ;  /* 0x000000130a137212 */ /* 0x000fe400078ec0ff */
[----:B------:R-:W-:Y:S02]  /*133b0*/  IADD3 R5, R25, -0x1, RZ ;  /* 0xffffffff19057810 */ /* 0x000fe40007ffe0ff */
[----:B------:R-:W-:Y:S01]  /*133c0*/  IADD3 R3, -R0, RZ, RZ ;  /* 0x000000ff00037210 */ /* 0x000fe20007ffe1ff */
[----:B------:R-:W-:Y:S01]  /*133d0*/  IMAD R19, R28, R0, R19 ;  /* 0x000000001c137224 */ /* 0x000fe200078e0213 */
[----:B------:R-:W-:-:S02]  /*133e0*/  LOP3.LUT R5, R12, R5, RZ, 0xc0, !PT ;  /* 0x000000050c057212 */ /* 0x000fc400078ec0ff */
[----:B------:R-:W-:Y:S01]  /*133f0*/  R2UR UR43, R31 ;  /* 0x000000001f2b72ca */ /* 0x000fe200000e0000 */
[----:B----4-:R-:W-:Y:S02]  /*13400*/  @P0 IMAD R26, R15, R13, R24 ;  /* 0x0000000d0f1a0224 */ /* 0x010fe400078e0218 */
[----:B---3--:R-:W-:Y:S01]  /*13410*/  IMAD R0, R3, R29, R14 ;  /* 0x0000001d03007224 */ /* 0x008fe200078e020e */
[----:B------:R-:W-:Y:S01]  /*13420*/  MOV R3, 0x1 ;  /* 0x0000000100037802 */ /* 0x000fe20000000f00 */
[----:B------:R-:W-:Y:S02]  /*13430*/  IMAD R19, R19, R30, R26 ;  /* 0x0000001e13137224 */ /* 0x000fe400078e021a */
[----:B------:R-:W-:-:S05]  /*13440*/  IMAD R0, R0, R25, R5 ;  /* 0x0000001900007224 */ /* 0x000fca00078e0205 */
[----:B------:R-:W-:Y:S02]  /*13450*/  SEL R158, R0, R19, !P0 ;  /* 0x00000013009e7207 */ /* 0x000fe40004000000 */
[----:B------:R-:W-:Y:S02]  /*13460*/  SEL R19, R19, R0, !P0 ;  /* 0x0000000013137207 */ /* 0x000fe40004000000 */
[----:B------:R-:W-:-:S07]  /*13470*/  PRMT R0, R3, 0x7610, R0 ;  /* 0x0000761003007816 */ /* 0x000fce0000000000 */
.L_x_130:
[----:B------:R-:W-:Y:S01]  /*13480*/  R2UR UR59, R159 ;  /* 0x000000009f3b72ca */ /* 0x000fe200000e0000 */
[----:B------:R-:W-:Y:S01]  /*13490*/  UIADD3 UR36, UR36, 0x8, URZ ;  /* 0x0000000824247890 */ /* 0x000fe2000fffe03f */
[----:B------:R-:W-:-:S11]  /*134a0*/  LOP3.LUT P0, RZ, R0, 0xff, RZ, 0xc0, !PT ;  /* 0x000000ff00ff7812 */ /* 0x000fd6000780c0ff */
[----:B------:R-:W-:Y:S02]  /*134b0*/  ULOP3.LUT UR59, UR59, 0x3, URZ, 0xc0, !UPT ;  /* 0x000000033b3b7892 */ /* 0x000fe4000f8ec03f */
[----:B------:R-:W-:Y:S10]  /*134c0*/  @P0 BRA `(.L_x_133) ;  /* 0xfffffee000c80947 */ /* 0x000ff4000383ffff */
[----:B------:R-:W-:-:S13]  /*134d0*/  PLOP3.LUT P0, PT, PT, PT, PT, 0x8, 0x0 ;  /* 0x000000000000781c */ /* 0x000fda0003f0e170 */
.L_x_22:
[----:B------:R-:W-:Y:S05]  /*134e0*/  @P0 BRA `(.L_x_14) ;  /* 0x0000003000280947 */ /* 0x000fea0003800000 */
[----:B------:R-:W-:Y:S01]  /*134f0*/  ULDC.64 UR6, c[0x0][0x588] ;  /* 0x0001620000067ab9 */ /* 0x000fe20000000a00 */
[----:B------:R-:W-:Y:S01]  /*13500*/  ISETP.NE.AND.EX P1, PT, R175, RZ, PT, P1 ;  /* 0x000000ffaf00720c */ /* 0x000fe20003f25310 */
[----:B------:R-:W-:-:S04]  /*13510*/  DEPBAR.LE SB0, 0x0 ;  /* 0x000080000000791a */ /* 0x000fc80000000000 */
[----:B------:R-:W-:Y:S01]  /*13520*/  ISETP.NE.U32.AND P0, PT, RZ, UR6, PT ;  /* 0x00000006ff007c0c */ /* 0x000fe2000bf05070 */
[----:B------:R-:W-:Y:S03]  /*13530*/  BSSY B0, `(.L_x_134) ;  /* 0x0000014000007945 */ /* 0x000fe60003800000 */
[----:B------:R-:W-:-:S13]  /*13540*/  ISETP.NE.AND.EX P0, PT, RZ, UR7, PT, P0 ;  /* 0x00000007ff007c0c */ /* 0x000fda000bf05300 */
[----:B------:R-:W-:Y:S05]  /*13550*/  @P0 BRA P1, `(.L_x_135) ;  /* 0x0000000000440947 */ /* 0x000fea0000800000 */
[----:B------:R-:W-:-:S04]  /*13560*/  ISETP.NE.U32.AND P0, PT, R174, RZ, PT ;  /* 0x000000ffae00720c */ /* 0x000fc80003f05070 */
[----:B------:R-:W-:-:S13]  /*13570*/  ISETP.NE.AND.EX P0, PT, R175, RZ, PT, P0 ;  /* 0x000000ffaf00720c */ /* 0x000fda0003f05300 */
[----:B------:R-:W-:Y:S05]  /*13580*/  @!P0 BRA `(.L_x_136) ;  /* 0x00000000002c8947 */ /* 0x000fea0003800000 */
[----:B------:R-:W-:-:S13]  /*13590*/  LOP3.LUT P0, RZ, R22, 0xff, RZ, 0xc0, !PT ;  /* 0x000000ff16ff7812 */ /* 0x000fda000780c0ff */
[----:B------:R-:W-:Y:S05]  /*135a0*/  @!P0 BRA `(.L_x_137) ;  /* 0x0000000000108947 */ /* 0x000fea0003800000 */
[----:B-----5:R-:W-:-:S13]  /*135b0*/  FSETP.NEU.AND P0, PT, R153, RZ, PT ;  /* 0x000000ff9900720b */ /* 0x020fda0003f0d000 */
[----:B------:R-:W-:Y:S05]  /*135c0*/  @!P0 BREAK B0 ;  /* 0x0000000000008942 */ /* 0x000fea0003800000 */
[----:B------:R-:W-:Y:S05]  /*135d0*/  @P0 BRA `(.L_x_135) ;  /* 0x0000000000240947 */ /* 0x000fea0003800000 */
[----:B------:R-:W-:Y:S05]  /*135e0*/  BRA `(.L_x_14) ;  /* 0x0000002c00e87947 */ /* 0x000fea0003800000 */
.L_x_137:
[----:B------:R-:W-:-:S04]  /*135f0*/  ISETP.NE.U32.AND P0, PT, RZ, UR6, PT ;  /* 0x00000006ff007c0c */ /* 0x000fc8000bf05070 */
[----:B------:R-:W-:-:S13]  /*13600*/  ISETP.NE.AND.EX P0, PT, RZ, UR7, PT, P0 ;  /* 0x00000007ff007c0c */ /* 0x000fda000bf05300 */
[----:B------:R-:W-:Y:S05]  /*13610*/  @!P0 BREAK B0 ;  /* 0x0000000000008942 */ /* 0x000fea0003800000 */
[----:B------:R-:W-:Y:S05]  /*13620*/  @P0 BRA `(.L_x_135) ;  /* 0x0000000000100947 */ /* 0x000fea0003800000 */
[----:B------:R-:W-:Y:S05]  /*13630*/  BRA `(.L_x_14) ;  /* 0x0000002c00d47947 */ /* 0x000fea0003800000 */
.L_x_136:
[----:B-----5:R-:W-:-:S13]  /*13640*/  FSETP.NEU.AND P0, PT, R153, RZ, PT ;  /* 0x000000ff9900720b */ /* 0x020fda0003f0d000 */
[----:B------:R-:W-:Y:S05]  /*13650*/  @!P0 BREAK B0 ;  /* 0x0000000000008942 */ /* 0x000fea0003800000 */
[----:B------:R-:W-:Y:S05]  /*13660*/  @!P0 BRA `(.L_x_14) ;  /* 0x0000002c00c88947 */ /* 0x000fea0003800000 */
.L_x_135:
[----:B-1----:R-:W-:Y:S05]  /*13670*/  BSYNC B0 ;  /* 0x0000000000007941 */ /* 0x002fea0003800000 */
.L_x_134:
[----:B------:R-:W-:-:S04]  /*13680*/  ULOP3.LUT UR4, UR39, 0x1, URZ, 0xfc, !UPT ;  /* 0x0000000127047892 */ /* 0x000fc8000f8efc3f */
[----:B------:R-:W-:-:S06]  /*13690*/  UISETP.NE.AND UP0, UPT, UR4, 0x3, UPT ;  /* 0x000000030400788c */ /* 0x000fcc000bf05270 */
[----:B------:R-:W-:-:S13]  /*136a0*/  PLOP3.LUT P0, PT, PT, PT, UP0, 0x80, 0x0 ;  /* 0x000000000000781c */ /* 0x000fda0003f0f008 */
[----:B------:R-:W-:Y:S05]  /*136b0*/  @!P0 BRA `(.L_x_138) ;  /* 0x0000000000048947 */ /* 0x000fea0003800000 */
[----:B------:R-:W-:Y:S01]  /*136c0*/  BPT.TRAP 0x1 ;  /* 0x000000040000795c */ /* 0x000fe20000300000 */
.L_x_138:
[----:B------:R-:W1:Y:S01]  /*136d0*/  S2UR UR5, SR_CgaCtaId ;  /* 0x00000000000579c3 */ /* 0x000e620000008800 */
[----:B------:R-:W-:Y:S02]  /*136e0*/  UMOV UR4, 0x400 ;  /* 0x0000040000047882 */ /* 0x000fe40000000000 */
[----:B-1----:R-:W-:-:S04]  /*136f0*/  ULEA UR4, UR5, UR4, 0x18 ;  /* 0x0000000405047291 */ /* 0x002fc8000f8ec03f */
[----:B------:R-:W-:-:S04]  /*13700*/  ULEA UR4, UR58, UR4, 0x3 ;  /* 0x000000043a047291 */ /* 0x000fc8000f8e183f */
[----:B------:R-:W-:-:S04]  /*13710*/  UIADD3 UR4, UR4, 0x60, URZ ;  /* 0x0000006004047890 */ /* 0x000fc8000fffe03f */
[----:B------:R-:W-:-:S09]  /*13720*/  UPRMT UR4, UR5, 0x654, UR4 ;  /* 0x0000065405047896 */ /* 0x000fd20008000004 */
[----:B------:R-:W-:Y:S01]  /*13730*/  SYNCS.ARRIVE.TRANS64.RED.A1T0 RZ, [UR4], RZ ;  /* 0x000000ffffff79a7 */ /* 0x000fe20008100404 */
[----:B------:R-:W-:Y:S05]  /*13740*/  BRA `(.L_x_14) ;  /* 0x0000002c00907947 */ /* 0x000fea0003800000 */
.L_x_13:
[----:B------:R-:W-:Y:S01]  /*13750*/  ULDC.64 UR4, c[0x0][0x8f8] ;  /* 0x00023e0000047ab9 */ /* 0x000fe20000000a00 */
[----:B------:R-:W-:Y:S01]  /*13760*/  PRMT R3, RZ, 0x7610, R3 ;  /* 0x00007610ff037816 */ /* 0x000fe20000000003 */
[----:B------:R-:W-:Y:S01]  /*13770*/  IMAD.MOV.U32 R6, RZ, RZ, -0x1 ;  /* 0xffffffffff067424 */ /* 0x000fe200078e00ff */
[----:B------:R-:W-:Y:S02]  /*13780*/  ISETP.GE.U32.AND P0, PT, R16, UR4, PT ;  /* 0x0000000410007c0c */ /* 0x000fe4000bf06070 */
[----:B------:R-:W-:Y:S02]  /*13790*/  MOV R9, 0xffffffff ;  /* 0xffffffff00097802 */ /* 0x000fe40000000f00 */
[----:B------:R-:W-:Y:S02]  /*137a0*/  ISETP.GE.U32.AND.EX P0, PT, R17, UR5, PT, P0 ;  /* 0x0000000511007c0c */ /* 0x000fe4000bf06100 */
[----:B------:R-:W-:-:S11]  /*137b0*/  MOV R7, 0xffffffff ;  /* 0xffffffff00077802 */ /* 0x000fd60000000f00 */
[----:B------:R-:W-:Y:S05]  /*137c0*/  @P0 BRA `(.L_x_139) ;  /* 0x00000004002c0947 */ /* 0x000fea0003800000 */
[----:B------:R-:W2:Y:S01]  /*137d0*/  LDC.64 R20, c[0x0][0x8d0] ;  /* 0x00023400ff147b82 */ /* 0x000ea20000000a00 */
[----:B------:R-:W-:Y:S02]  /*137e0*/  MOV R10, R16 ;  /* 0x00000010000a7202 */ /* 0x000fe40000000f00 */
[----:B------:R-:W-:-:S05]  /*137f0*/  MOV R11, R17 ;  /* 0x00000011000b7202 */ /* 0x000fca0000000f00 */
        /* <DEDUP_REMOVED lines=15> */
.L_x_140:
[----:B------:R-:W2:Y:S01]  /*138f0*/  LDC.64 R28, c[0x0][0x8e8] ;  /* 0x00023a00ff1c7b82 */ /* 0x000ea20000000a00 */
[-CC-:B------:R-:W-:Y:S02]  /*13900*/  SHF.R.U64 R19, R10, R12.reuse, R11.reuse ;  /* 0x0000000c0a137219 */ /* 0x180fe4000000120b */
[----:B------:R-:W-:Y:S02]  /*13910*/  SHF.R.U32.HI R3, RZ, R12, R11 ;  /* 0x0000000cff037219 */ /* 0x000fe4000001160b */
[----:B------:R-:W-:Y:S02]  /*13920*/  IADD3 R9, P0, RZ, -R19, RZ ;  /* 0x80000013ff097210 */ /* 0x000fe40007f1e0ff */
[----:B------:R-:W-:Y:S01]  /*13930*/  MOV R27, 0x1 ;  /* 0x00000001001b7802 */ /* 0x000fe20000000f00 */
[----:B------:R-:W3:Y:S02]  /*13940*/  LDC R10, c[0x0][0x8c0] ;  /* 0x00023000ff0a7b82 */ /* 0x000ee40000000800 */
[----:B------:R-:W-:-:S02]  /*13950*/  IMAD.X R3, RZ, RZ, ~R3, P0 ;  /* 0x000000ffff037224 */ /* 0x000fc400000e0e03 */
[----:B------:R-:W-:-:S04]  /*13960*/  IMAD.WIDE.U32 R6, R9, R22, R16 ;  /* 0x0000001609067225 */ /* 0x000fc800078e0010 */
[----:B------:R-:W4:Y:S01]  /*13970*/  LDC R24, c[0x0][0x8b0] ;  /* 0x00022c00ff187b82 */ /* 0x000f220000000800 */
[----:B------:R-:W-:-:S04]  /*13980*/  IMAD R8, R3, R22, RZ ;  /* 0x0000001603087224 */ /* 0x000fc800078e02ff */
[----:B------:R-:W-:-:S03]  /*13990*/  IMAD R3, R9, R23, R8 ;  /* 0x0000001709037224 */ /* 0x000fc600078e0208 */
[----:B------:R-:W5:Y:S01]  /*139a0*/  LDC R26, c[0x0][0x900] ;  /* 0x00024000ff1a7b82 */ /* 0x000f620000000800 */
[----:B--2---:R-:W-:Y:S02]  /*139b0*/  ISETP.NE.U32.AND P0, PT, R28, RZ, PT ;  /* 0x000000ff1c00720c */ /* 0x004fe40003f05070 */
[----:B------:R-:W-:Y:S02]  /*139c0*/  IADD3 R3, R7, R3, RZ ;  /* 0x0000000307037210 */ /* 0x000fe40007ffe0ff */
[----:B------:R-:W-:Y:S02]  /*139d0*/  ISETP.NE.AND.EX P0, PT, R29, RZ, PT, P0 ;  /* 0x000000ff1d00720c */ /* 0x000fe40003f05300 */
[----:B------:R-:W-:Y:S01]  /*139e0*/  MOV R7, 0xffffffff ;  /* 0xffffffff00077802 */ /* 0x000fe20000000f00 */
        /* <DEDUP_REMOVED lines=8> */
[--C-:B------:R-:W-:Y:S02]  /*13a70*/  SHF.R.U64 R22, R20, R26, R3.reuse ;  /* 0x0000001a14167219 */ /* 0x100fe40000001203 */
[----:B------:R-:W-:Y:S02]  /*13a80*/  LOP3.LUT R31, RZ, R6, RZ, 0x33, !PT ;  /* 0x00000006ff1f7212 */ /* 0x000fe400078e33ff */
[----:B------:R-:W-:Y:S01]  /*13a90*/  SHF.R.U32.HI R7, RZ, R26, R3 ;  /* 0x0000001aff077219 */ /* 0x000fe20000011603 */
        /* <DEDUP_REMOVED lines=9> */
[----:B------:R-:W-:-:S03]  /*13b30*/  MOV R10, R9 ;  /* 0x00000009000a7202 */ /* 0x000fc60000000f00 */
[----:B------:R-:W-:Y:S01]  /*13b40*/  IMAD.X R11, RZ, RZ, RZ, P0 ;  /* 0x000000ffff0b7224 */ /* 0x000fe200000e06ff */
[----:B------:R-:W-:-:S05]  /*13b50*/  IADD3 RZ, P0, R7, R8, RZ ;  /* 0x0000000807ff7210 */ /* 0x000fca0007f1e0ff */
[----:B------:R-:W-:-:S08]  /*13b60*/  IMAD.WIDE.U32.X R6, R15, R29, R10, P0 ;  /* 0x0000001d0f067225 */ /* 0x000fd000000e040a */
.L_x_141:
[----:B------:R-:W-:Y:S02]  /*13b70*/  ISETP.NE.AND P0, PT, R2, 0x1, PT ;  /* 0x000000010200780c */ /* 0x000fe40003f05270 */
[----:B---3--:R-:W-:Y:S02]  /*13b80*/  SHF.R.U64 R6, R6, R23, R7 ;  /* 0x0000001706067219 */ /* 0x008fe40000001207 */
[----:B------:R-:W-:Y:S02]  /*13b90*/  SHF.L.U32 R5, R27, R26, RZ ;  /* 0x0000001a1b057219 */ /* 0x000fe400000006ff */
[----:B------:R-:W-:Y:S02]  /*13ba0*/  LOP3.LUT R3, R20, R31, RZ, 0xc0, !PT ;  /* 0x0000001f14037212 */ /* 0x000fe400078ec0ff */
[----:B--2---:R-:W-:Y:S02]  /*13bb0*/  IADD3 R9, R21, -0x1, RZ ;  /* 0xffffffff15097810 */ /* 0x004fe40007ffe0ff */
[----:B------:R-:W-:Y:S01]  /*13bc0*/  IADD3 R7, -R6, RZ, RZ ;  /* 0x000000ff06077210 */ /* 0x000fe20007ffe1ff */
[----:B------:R-:W-:Y:S01]  /*13bd0*/  IMAD R5, R5, R6, R3 ;  /* 0x0000000605057224 */ /* 0x000fe200078e0203 */
[----:B------:R-:W-:Y:S01]  /*13be0*/  LOP3.LUT R12, R12, R9, RZ, 0xc0, !PT ;  /* 0x000000090c0c7212 */ /* 0x000fe200078ec0ff */
[----:B------:R-:W-:Y:S01]  /*13bf0*/  @P0 IMAD R0, R13, R14, R4 ;  /* 0x0000000e0d000224 */ /* 0x000fe200078e0204 */
[----:B------:R-:W-:Y:S01]  /*13c00*/  MOV R4, 0x1 ;  /* 0x0000000100047802 */ /* 0x000fe20000000f00 */
[----:B----4-:R-:W-:Y:S01]  /*13c10*/  IMAD R3, R7, R25, R22 ;  /* 0x0000001907037224 */ /* 0x010fe200078e0216 */
[----:B------:R-:W-:Y:S01]  /*13c20*/  MOV R6, R19 ;  /* 0x0000001300067202 */ /* 0x000fe20000000f00 */
[----:B-1----:R-:W-:-:S02]  /*13c30*/  IMAD R0, R5, R30, R0 ;  /* 0x0000001e05007224 */ /* 0x002fc400078e0200 */
[----:B------:R-:W-:Y:S01]  /*13c40*/  IMAD R9, R3, R21, R12 ;  /* 0x0000001503097224 */ /* 0x000fe200078e020c */
[----:B------:R-:W-:-:S04]  /*13c50*/  PRMT R3, R4, 0x7610, R3 ;  /* 0x0000761004037816 */ /* 0x000fc80000000003 */
[----:B------:R-:W-:Y:S02]  /*13c60*/  SEL R7, R9, R0, !P0 ;  /* 0x0000000009077207 */ /* 0x000fe40004000000 */
[----:B------:R-:W-:-:S07]  /*13c70*/  SEL R9, R0, R9, !P0 ;  /* 0x0000000900097207 */ /* 0x000fce0004000000 */
.L_x_139:
[----:B------:R-:W-:-:S08]  /*13c80*/  NOP ;  /* 0x0000000000007918 */ /* 0x000fd00000000000 */
[----:B------:R-:W2:-:S00]  /*13c90*/  USETMAXREG.DEALLOC.CTAPOOL 0x28 ;  /* 0x00000028000079c8 */ /* 0x000e8000080e0500 */
[----:B------:R-:W-:-:S06]  /*13ca0*/  UISETP.NE.AND UP0, UPT, UR46, 0x1, UPT ;  /* 0x000000012e00788c */ /* 0x000fcc000bf05270 */
[----:B------:R-:W-:-:S13]  /*13cb0*/  PLOP3.LUT P0, PT, PT, PT, UP0, 0x80, 0x0 ;  /* 0x000000000000781c */ /* 0x000fda0003f0f008 */
[----:B--2---:R-:W-:Y:S05]  /*13cc0*/  @!P0 BRA `(.L_x_14) ;  /* 0x0000002800308947 */ /* 0x004fea0003800000 */
[----:B------:R-:W-:-:S06]  /*13cd0*/  UISETP.NE.AND UP0, UPT, UR46, URZ, UPT ;  /* 0x0000003f2e00728c */ /* 0x000fcc000bf05270 */
[----:B------:R-:W-:-:S13]  /*13ce0*/  PLOP3.LUT P0, PT, PT, PT, UP0, 0x80, 0x0 ;  /* 0x000000000000781c */ /* 0x000fda0003f0f008 */
[----:B------:R-:W-:Y:S05]  /*13cf0*/  @!P0 BRA `(.L_x_142) ;  /* 0x0000001800308947 */ /* 0x000fea0003800000 */
[----:B------:R-:W-:-:S04]  /*13d00*/  UISETP.NE.AND UP0, UPT, UR48, URZ, UPT ;  /* 0x0000003f3000728c */ /* 0x000fc8000bf05270 */
[----:B------:R-:W-:-:S06]  /*13d10*/  UISETP.NE.OR UP0, UPT, UR46, 0x2, UP0 ;  /* 0x000000022e00788c */ /* 0x000fcc0008705670 */
[----:B------:R-:W-:-:S13]  /*13d20*/  PLOP3.LUT P0, PT, PT, PT, UP0, 0x80, 0x0 ;  /* 0x000000000000781c */ /* 0x000fda0003f0f008 */
[----:B------:R-:W-:Y:S05]  /*13d30*/  @P0 BRA `(.L_x_14) ;  /* 0x0000002800140947 */ /* 0x000fea0003800000 */
[----:B------:R-:W-:-:S13]  /*13d40*/  LOP3.LUT P2, RZ, R3, 0xff, RZ, 0xc0, !PT ;  /* 0x000000ff03ff7812 */ /* 0x000fda000784c0ff */
[----:B------:R-:W-:Y:S05]  /*13d50*/  @!P2 BRA `(.L_x_143) ;  /* 0x000000000018a947 */ /* 0x000fea0003800000 */
[----:B------:R-:W-:Y:S01]  /*13d60*/  UMOV UR4, 0x400 ;  /* 0x0000040000047882 */ /* 0x000fe20000000000 */
[----:B------:R-:W-:Y:S01]  /*13d70*/  IMAD.MOV.U32 R0, RZ, RZ, RZ ;  /* 0x000000ffff007224 */ /* 0x000fe200078e00ff */
[----:B-1----:R-:W-:-:S04]  /*13d80*/  ULEA UR4, UR37, UR4, 0x18 ;  /* 0x0000000425047291 */ /* 0x002fc8000f8ec03f */
[----:B------:R-:W-:-:S05]  /*13d90*/  SHF.L.U32 R0, R0, 0x1f, RZ ;  /* 0x0000001f00007819 */ /* 0x000fca00000006ff */
[----:B------:R-:W1:Y:S02]  /*13da0*/  SYNCS.PHASECHK.TRANS64.TRYWAIT P0, [UR4+0x88], R0 ;  /* 0x00008800ff0075a7 */ /* 0x000e640008000144 */
[----:B-1----:R-:W-:Y:S05]  /*13db0*/  @!P0 BRA `(.L_x_144) ;  /* 0x0000002800cc8947 */ /* 0x002fea0003800000 */
.L_x_143:
[----:B------:R-:W-:Y:S01]  /*13dc0*/  PRMT R12, RZ, 0x7610, R12 ;  /* 0x00007610ff0c7816 */ /* 0x000fe2000000000c */
[----:B------:R-:W-:Y:S06]  /*13dd0*/  @P1 BRA `(.L_x_145) ;  /* 0x00000000002c1947 */ /* 0x000fec0003800000 */
[----:B------:R-:W-:Y:S02]  /*13de0*/  ULDC.64 UR4, c[0x0][0x588] ;  /* 0x0001620000047ab9 */ /* 0x000fe40000000a00 */
[----:B------:R-:W-:-:S04]  /*13df0*/  ISETP.NE.U32.AND P0, PT, RZ, UR4, PT ;  /* 0x00000004ff007c0c */ /* 0x000fc8000bf05070 */
[----:B------:R-:W-:-:S13]  /*13e00*/  ISETP.NE.AND.EX P0, PT, RZ, UR5, PT, P0 ;  /* 0x00000005ff007c0c */ /* 0x000fda000bf05300 */
[----:B------:R-:W-:Y:S05]  /*13e10*/  @!P0 BRA `(.L_x_146) ;  /* 0x0000000000148947 */ /* 0x000fea0003800000 */
[----:B------:R-:W-:Y:S02]  /*13e20*/  MOV R4, UR52 ;  /* 0x0000003400047c02 */ /* 0x000fe40008000f00 */
[----:B------:R-:W-:-:S05]  /*13e30*/  MOV R5, UR53 ;  /* 0x0000003500057c02 */ /* 0x000fca0008000f00 */
[----:B------:R2:W5:Y:S01]  /*13e40*/  LDG.E R11, desc[UR56][R4.64] ;  /* 0x00000038040b7981 */ /* 0x000562000c1e1900 */
[----:B------:R-:W-:Y:S01]  /*13e50*/  MOV R12, 0x1 ;  /* 0x00000001000c7802 */ /* 0x000fe20000000f00 */
[----:B------:R-:W-:Y:S06]  /*13e60*/  BRA `(.L_x_145) ;  /* 0x0000000000087947 */ /* 0x000fec0003800000 */
.L_x_146:
[----:B------:R-:W3:Y:S01]  /*13e70*/  LDC R11, c[0x0][0x580] ;  /* 0x00016000ff0b7b82 */ /* 0x000ee20000000800 */
[----:B------:R-:W-:-:S07]  /*13e80*/  MOV R12, 0x1 ;  /* 0x00000001000c7802 */ /* 0x000fce0000000f00 */
.L_x_145:
[----:B------:R-:W-:Y:S05]  /*13e90*/  @!P2 BRA `(.L_x_147) ;  /* 0x00000014004ca947 */ /* 0x000fea0003800000 */
[----:B------:R-:W4:Y:S01]  /*13ea0*/  LDC R10, c[0x0][0x900] ;  /* 0x00024000ff0a7b82 */ /* 0x000f220000000800 */
[----:B--2---:R-:W-:Y:S01]  /*13eb0*/  MOV R5, 0xffffffff ;  /* 0xffffffff00057802 */ /* 0x004fe20000000f00 */
[----:B------:R-:W-:Y:S01]  /*13ec0*/  IMAD.MOV.U32 R13, RZ, RZ, 0x1 ;  /* 0x00000001ff0d7424 */ /* 0x000fe200078e00ff */
[----:B------:R-:W-:Y:S01]  /*13ed0*/  ULOP3.LUT UR21, UR39, 0x2, URZ, 0xfc, !UPT ;  /* 0x0000000227157892 */ /* 0x000fe2000f8efc3f */
[----:B------:R-:W-:Y:S01]  /*13ee0*/  ULDC.64 UR22, c[0x0][0x198] ;  /* 0x0000660000167ab9 */ /* 0x000fe20000000a00 */
[----:B------:R-:W-:Y:S01]  /*13ef0*/  ULDC.64 UR4, c[0x0][0x588] ;  /* 0x0001620000047ab9 */ /* 0x000fe20000000a00 */
[----:B------:R-:W-:Y:S02]  /*13f00*/  ULDC.64 UR6, c[0x0][0x8f8] ;  /* 0x00023e0000067ab9 */ /* 0x000fe40000000a00 */
[----:B-1----:R-:W1:Y:S01]  /*13f10*/  LDC R3, c[0x0][0x8a8] ;  /* 0x00022a00ff037b82 */ /* 0x002e620000000800 */
[----:B------:R-:W-:Y:S01]  /*13f20*/  ULDC.64 UR14, c[0x0][0x590] ;  /* 0x00016400000e7ab9 */ /* 0x000fe20000000a00 */
[----:B----4-:R-:W-:-:S02]  /*13f30*/  SHF.L.U32 R0, R5, R10, RZ ;  /* 0x0000000a05007219 */ /* 0x010fc400000006ff */
[----:B------:R-:W-:Y:S02]  /*13f40*/  SHF.L.U32 R10, R13, R10, RZ ;  /* 0x0000000a0d0a7219 */ /* 0x000fe400000006ff */
[----:B------:R-:W-:Y:S02]  /*13f50*/  LOP3.LUT R0, RZ, R0, RZ, 0x33, !PT ;  /* 0x00000000ff007212 */ /* 0x000fe400078e33ff */
[----:B-1----:R-:W-:-:S07]  /*13f60*/  IADD3 R3, R3, -0x1, RZ ;  /* 0xffffffff03037810 */ /* 0x002fce0007ffe0ff */
.L_x_203:
[----:B------:R-:W-:Y:S02]  /*13f70*/  ISETP.NE.U32.AND P0, PT, RZ, UR14, PT ;  /* 0x0000000eff007c0c */ /* 0x000fe4000bf05070 */
[----:B------:R-:W-:Y:S02]  /*13f80*/  R2UR UR43, R9 ;  /* 0x00000000092b72ca */ /* 0x000fe400000e0000 */
[----:B------:R-:W-:Y:S02]  /*13f90*/  R2UR UR42, R7 ;  /* 0x00000000072a72ca */ /* 0x000fe400000e0000 */
[----:B------:R-:W-:-:S09]  /*13fa0*/  ISETP.NE.AND.EX P0, PT, RZ, UR15, PT, P0 ;  /* 0x0000000fff007c0c */ /* 0x000fd2000bf05300 */
[----:B------:R-:W-:Y:S02]  /*13fb0*/  USHF.L.U32 UR43, UR43, 0x7, URZ ;  /* 0x000000072b2b7899 */ /* 0x000fe4000800063f */
[----:B------:R-:W-:Y:S02]  /*13fc0*/  USHF.L.U32 UR42, UR42, 0x8, URZ ;  /* 0x000000082a2a7899 */ /* 0x000fe4000800063f */
[----:B--234-:R-:W-:Y:S10]  /*13fd0*/  @!P0 BRA `(.L_x_148) ;  /* 0x00000000002c8947 */ /* 0x01cff40003800000 */
[----:B------:R-:W-:-:S04]  /*13fe0*/  ISETP.NE.U32.AND P1, PT, RZ, UR4, PT ;  /* 0x00000004ff007c0c */ /* 0x000fc8000bf25070 */
[----:B------:R-:W-:-:S13]  /*13ff0*/  ISETP.NE.AND.EX P1, PT, RZ, UR5, PT, P1 ;  /* 0x00000005ff007c0c */ /* 0x000fda000bf25310 */
[----:B------:R-:W-:Y:S05]  /*14000*/  @!P1 BRA `(.L_x_149) ;  /* 0x0000000000189947 */ /* 0x000fea0003800000 */
[----:B------:R-:W1:Y:S01]  /*14010*/  LDC.64 R4, c[0x0][0x588] ;  /* 0x00016200ff047b82 */ /* 0x000e620000000a00 */
[----:B------:R-:W-:-:S04]  /*14020*/  IMAD R7, R6, UR14, RZ ;  /* 0x0000000e06077c24 */ /* 0x000fc8000f8e02ff */
[----:B-1----:R-:W-:-:S05]  /*14030*/  IMAD.WIDE R4, R7, 0x4, R4 ;  /* 0x0000000407047825 */ /* 0x002fca00078e0204 */
[----:B---3-5:R2:W5:Y:S01]  /*14040*/  LDG.E R11, desc[UR56][R4.64] ;  /* 0x00000038040b7981 */ /* 0x028562000c1e1900 */
[----:B------:R-:W-:Y:S01]  /*14050*/  MOV R12, 0x1 ;  /* 0x00000001000c7802 */ /* 0x000fe20000000f00 */
[----:B------:R-:W-:Y:S06]  /*14060*/  BRA `(.L_x_148) ;  /* 0x0000000000087947 */ /* 0x000fec0003800000 */
.L_x_149:
[----:B---3-5:R-:W1:Y:S01]  /*14070*/  LDC R11, c[0x0][0x580] ;  /* 0x00016000ff0b7b82 */ /* 0x028e620000000800 */
[----:B------:R-:W-:-:S07]  /*14080*/  MOV R12, 0x1 ;  /* 0x00000001000c7802 */ /* 0x000fce0000000f00 */
.L_x_148:
[----:B------:R-:W-:Y:S05]  /*14090*/  @!P0 BRA `(.L_x_150) ;  /* 0x00000000001c8947 */ /* 0x000fea0003800000 */
[----:B------:R-:W-:-:S13]  /*140a0*/  LOP3.LUT P2, RZ, R12, 0xff, RZ, 0xc0, !PT ;  /* 0x000000ff0cff7812 */ /* 0x000fda000784c0ff */
[----:B--2---:R-:W2:Y:S02]  /*140b0*/  @!P2 LDC.64 R4, c[0x0][0x588] ;  /* 0x00016200ff04ab82 */ /* 0x004ea40000000a00 */
[----:B--2---:R-:W-:-:S04]  /*140c0*/  @!P2 ISETP.NE.U32.AND P0, PT, R4, RZ, PT ;  /* 0x000000ff0400a20c */ /* 0x004fc80003f05070 */
[----:B------:R-:W-:Y:S02]  /*140d0*/  @!P2 ISETP.NE.AND.EX P1, PT, R5, RZ, PT, P0 ;  /* 0x000000ff0500a20c */ /* 0x000fe40003f25300 */
[----:B-1-3-5:R-:W-:Y:S02]  /*140e0*/  @P2 FSETP.EQ.AND P0, PT, R11, RZ, PT ;  /* 0x000000ff0b00220b */ /* 0x02afe40003f02000 */
[----:B------:R-:W-:Y:S01]  /*140f0*/  @!P2 PLOP3.LUT P0, PT, P1, PT, PT, 0x8, 0x0 ;  /* 0x000000000000a81c */ /* 0x000fe20000f0e170 */
[----:B------:R-:W-:-:S12]  /*14100*/  BRA `(.L_x_151) ;  /* 0x0000000000047947 */ /* 0x000fd80003800000 */
.L_x_150:
[----:B-1-3-5:R-:W-:-:S13]  /*14110*/  FSETP.EQ.AND P0, PT, R11, RZ, PT ;  /* 0x000000ff0b00720b */ /* 0x02afda0003f02000 */
.L_x_151:
[----:B------:R-:W-:Y:S01]  /*14120*/  UISETP.NE.AND UP0, UPT, UR21, 0x3, UPT ;  /* 0x000000031500788c */ /* 0x000fe2000bf05270 */
[----:B------:R-:W-:-:S04]  /*14130*/  ELECT P1, URZ, PT ;  /* 0x00000000003f782f */ /* 0x000fc80003820000 */
[----:B------:R-:W-:Y:S02]  /*14140*/  PLOP3.LUT P0, PT, P1, P0, PT, 0x20, 0x0 ;  /* 0x000000000000781c */ /* 0x000fe40000f00470 */
[----:B------:R-:W-:-:S13]  /*14150*/  PLOP3.LUT P1, PT, PT, PT, UP0, 0x80, 0x0 ;  /* 0x000000000000781c */ /* 0x000fda0003f2f008 */
[----:B------:R-:W-:Y:S05]  /*14160*/  @!P1 BRA `(.L_x_152) ;  /* 0x0000000000049947 */ /* 0x000fea0003800000 */
[----:B------:R-:W-:Y:S01]  /*14170*/  BPT.TRAP 0x1 ;  /* 0x000000040000795c */ /* 0x000fe20000300000 */
.L_x_152:
[----:B------:R-:W1:Y:S01]  /*14180*/  S2UR UR37, SR_CgaCtaId ;  /* 0x00000000002579c3 */ /* 0x000e620000008800 */
[----:B------:R-:W-:Y:S01]  /*14190*/  UMOV UR13, 0x400 ;  /* 0x00000400000d7882 */ /* 0x000fe20000000000 */
[----:B--2---:R-:W-:-:S04]  /*141a0*/  MOV R4, 0x1 ;  /* 0x0000000100047802 */ /* 0x004fc80000000f00 */
[----:B------:R-:W-:Y:S01]  /*141b0*/  SHF.L.U32 R4, R4, 0x1f, RZ ;  /* 0x0000001f04047819 */ /* 0x000fe200000006ff */
[----:B-1----:R-:W-:-:S09]  /*141c0*/  ULEA UR13, UR37, UR13, 0x18 ;  /* 0x0000000d250d7291 */ /* 0x002fd2000f8ec03f */
[----:B------:R-:W1:Y:S02]  /*141d0*/  SYNCS.PHASECHK.TRANS64.TRYWAIT P2, [UR13+0x60], R4 ;  /* 0x00006004ff0075a7 */ /* 0x000e64000804014d */
[----:B-1----:R-:W-:Y:S05]  /*141e0*/  @!P2 BRA `(.L_x_153) ;  /* 0x0000002400d8a947 */ /* 0x002fea0003800000 */
.L_x_238:
[----:B------:R-:W-:Y:S04]  /*141f0*/  BSSY B0, `(.L_x_154) ;  /* 0x000000e000007945 */ /* 0x000fe80003800000 */
[----:B------:R-:W-:Y:S05]  /*14200*/  @!P0 BRA `(.L_x_155) ;  /* 0x0000000000308947 */ /* 0x000fea0003800000 */
[----:B------:R-:W-:Y:S01]  /*14210*/  R2UR UR44, R6 ;  /* 0x00000000062c72ca */ /* 0x000fe200000e0000 */
[----:B------:R-:W-:Y:S02]  /*14220*/  UIADD3 UR8, UP0, UR22, 0x3f0, URZ ;  /* 0x000003f016087890 */ /* 0x000fe4000ff1e03f */
[----:B------:R-:W-:Y:S02]  /*14230*/  UIADD3 UR40, UR13, 0x200, URZ ;  /* 0x000002000d287890 */ /* 0x000fe4000fffe03f */
[----:B------:R-:W-:Y:S02]  /*14240*/  UIADD3 UR41, UR13, 0x40, URZ ;  /* 0x000000400d297890 */ /* 0x000fe4000fffe03f */
[----:B------:R-:W-:Y:S01]  /*14250*/  UIADD3.X UR9, URZ, UR23, URZ, UP0, !UPT ;  /* 0x000000173f097290 */ /* 0x000fe200087fe43f */
[----:B------:R-:W-:Y:S01]  /*14260*/  UMOV UR10, 0x0 ;  /* 0x00000000000a7882 */ /* 0x000fe20000000000 */
[----:B------:R-:W-:-:S07]  /*14270*/  UMOV UR11, 0x10000000 ;  /* 0x10000000000b7882 */ /* 0x000fce0000000000 */
[----:B------:R2:W-:Y:S02]  /*14280*/  UTMALDG.3D [UR40], [UR8], desc[UR10] ;  /* 0x00000a28080075b4 */ /* 0x0005e40008011000 */
[----:B--2---:R-:W-:Y:S05]  /*14290*/  @!P1 BRA `(.L_x_156) ;  /* 0x0000000000049947 */ /* 0x004fea0003800000 */
[----:B------:R-:W-:Y:S01]  /*142a0*/  BPT.TRAP 0x1 ;  /* 0x000000040000795c */ /* 0x000fe20000300000 */
.L_x_156:
[----:B-1----:R-:W1:Y:S02]  /*142b0*/  LDC R5, c[0x0][0x800] ;  /* 0x00020000ff057b82 */ /* 0x002e640000000800 */
[----:B-1----:R2:W-:Y:S02]  /*142c0*/  SYNCS.ARRIVE.TRANS64.RED.A0TR RZ, [UR13+0x40], R5 ;  /* 0x00004005ffff79a7 */ /* 0x0025e4000830040d */
.L_x_155:
[----:B------:R-:W-:Y:S05]  /*142d0*/  BSYNC B0 ;  /* 0x0000000000007941 */ /* 0x000fea0003800000 */
.L_x_154:
[----:B------:R-:W-:Y:S05]  /*142e0*/  @!P1 BRA `(.L_x_157) ;  /* 0x0000000000049947 */ /* 0x000fea0003800000 */
[----:B------:R-:W-:Y:S01]  /*142f0*/  BPT.TRAP 0x1 ;  /* 0x000000040000795c */ /* 0x000fe20000300000 */
.L_x_157:
[----:B------:R-:W-:-:S04]  /*14300*/  UIADD3 UR33, UR13, 0x40, URZ ;  /* 0x000000400d217890 */ /* 0x000fc8000fffe03f */
[----:B------:R-:W-:-:S09]  /*14310*/  UPRMT UR16, UR37, 0x654, UR33 ;  /* 0x0000065425107896 */ /* 0x000fd20008000021 */
[----:B------:R-:W-:Y:S01]  /*14320*/  SYNCS.ARRIVE.TRANS64.RED.A1T0 RZ, [UR16], RZ ;  /* 0x000000ffffff79a7 */ /* 0x000fe20008100410 */
[----:B------:R-:W-:Y:S05]  /*14330*/  @!P1 BRA `(.L_x_158) ;  /* 0x0000000000049947 */ /* 0x000fea0003800000 */
[----:B------:R-:W-:Y:S01]  /*14340*/  BPT.TRAP 0x1 ;  /* 0x000000040000795c */ /* 0x000fe20000300000 */
.L_x_158:
[----:B------:R-:W3:Y:S02]  /*14350*/  SYNCS.PHASECHK.TRANS64.TRYWAIT P2, [UR13+0x68], R4 ;  /* 0x00006804ff0075a7 */ /* 0x000ee4000804014d */
[----:B---3--:R-:W-:Y:S05]  /*14360*/  @!P2 BRA `(.L_x_159) ;  /* 0x000000240090a947 */ /* 0x008fea0003800000 */
.L_x_239:
[----:B------:R-:W-:Y:S04]  /*14370*/  BSSY B0, `(.L_x_160) ;  /* 0x0000010000007945 */ /* 0x000fe80003800000 */
[----:B------:R-:W-:Y:S05]  /*14380*/  @!P0 BRA `(.L_x_161) ;  /* 0x0000000000388947 */ /* 0x000fea0003800000 */
[----:B------:R-:W-:Y:S01]  /*14390*/  UIADD3 UR18, UP0, UR22, 0x3f0, URZ ;  /* 0x000003f016127890 */ /* 0x000fe2000ff1e03f */
[----:B------:R-:W-:Y:S01]  /*143a0*/  R2UR UR12, R6 ;  /* 0x00000000060c72ca */ /* 0x000fe200000e0000 */
[----:B------:R-:W-:Y:S02]  /*143b0*/  UIADD3 UR10, UR42, 0x20, URZ ;  /* 0x000000202a0a7890 */ /* 0x000fe4000fffe03f */
[----:B------:R-:W-:Y:S02]  /*143c0*/  UIADD3 UR8, UR13, 0x2200, URZ ;  /* 0x000022000d087890 */ /* 0x000fe4000fffe03f */
[----:B------:R-:W-:Y:S02]  /*143d0*/  UIADD3 UR9, UR13, 0x48, URZ ;  /* 0x000000480d097890 */ /* 0x000fe4000fffe03f */
[----:B------:R-:W-:Y:S01]  /*143e0*/  UIADD3.X UR19, URZ, UR23, URZ, UP0, !UPT ;  /* 0x000000173f137290 */ /* 0x000fe200087fe43f */
[----:B------:R-:W-:Y:S01]  /*143f0*/  UMOV UR24, 0x0 ;  /* 0x0000000000187882 */ /* 0x000fe20000000000 */
[----:B------:R-:W-:Y:S01]  /*14400*/  UMOV UR25, 0x10000000 ;  /* 0x1000000000197882 */ /* 0x000fe20000000000 */
[----:B------:R-:W-:-:S06]  /*14410*/  UMOV UR11, UR43 ;  /* 0x0000002b000b7c82 */ /* 0x000fcc0008000000 */
[----:B------:R3:W-:Y:S02]  /*14420*/  UTMALDG.3D [UR8], [UR18], desc[UR24] ;  /* 0x00001808120075b4 */ /* 0x0007e40008011000 */
[----:B---3--:R-:W-:Y:S05]  /*14430*/  @!P1 BRA `(.L_x_162) ;  /* 0x0000000000049947 */ /* 0x008fea0003800000 */
[----:B------:R-:W-:Y:S01]  /*14440*/  BPT.TRAP 0x1 ;  /* 0x000000040000795c */ /* 0x000fe20000300000 */
.L_x_162:
[----:B-12---:R-:W1:Y:S02]  /*14450*/  LDC R5, c[0x0][0x800] ;  /* 0x00020000ff057b82 */ /* 0x006e640000000800 */
[----:B-1----:R3:W-:Y:S02]  /*14460*/  SYNCS.ARRIVE.TRANS64.RED.A0TR RZ, [UR13+0x48], R5 ;  /* 0x00004805ffff79a7 */ /* 0x0027e4000830040d */
.L_x_161:
[----:B------:R-:W-:Y:S05]  /*14470*/  BSYNC B0 ;  /* 0x0000000000007941 */ /* 0x000fea0003800000 */
.L_x_160:
[----:B------:R-:W-:Y:S05]  /*14480*/  @!P1 BRA `(.L_x_163) ;  /* 0x0000000000049947 */ /* 0x000fea0003800000 */
[----:B------:R-:W-:Y:S01]  /*14490*/  BPT.TRAP 0x1 ;  /* 0x000000040000795c */ /* 0x000fe20000300000 */
.L_x_163:
[----:B------:R-:W-:-:S04]  /*144a0*/  UIADD3 UR25, UR13, 0x48, URZ ;  /* 0x000000480d197890 */ /* 0x000fc8000fffe03f */
[----:B------:R-:W-:-:S09]  /*144b0*/  UPRMT UR18, UR37, 0x654, UR25 ;  /* 0x0000065425127896 */ /* 0x000fd20008000019 */
[----:B------:R-:W-:Y:S01]  /*144c0*/  SYNCS.ARRIVE.TRANS64.RED.A1T0 RZ, [UR18], RZ ;  /* 0x000000ffffff79a7 */ /* 0x000fe20008100412 */
[----:B------:R-:W-:Y:S05]  /*144d0*/  @!P1 BRA `(.L_x_164) ;  /* 0x0000000000049947 */ /* 0x000fea0003800000 */
[----:B------:R-:W-:Y:S01]  /*144e0*/  BPT.TRAP 0x1 ;  /* 0x000000040000795c */ /* 0x000fe20000300000 */
.L_x_164:
[----:B------:R-:W4:Y:S02]  /*144f0*/  SYNCS.PHASECHK.TRANS64.TRYWAIT P2, [UR13+0x70], R4 ;  /* 0x00007004ff0075a7 */ /* 0x000f24000804014d */
[----:B----4-:R-:W-:Y:S05]  /*14500*/  @!P2 BRA `(.L_x_165) ;  /* 0x000000240040a947 */ /* 0x010fea0003800000 */
.L_x_240:
        /* <DEDUP_REMOVED lines=12> */
[----:B----4-:R-:W-:Y:S05]  /*145d0*/  @!P1 BRA `(.L_x_168) ;  /* 0x0000000000049947 */ /* 0x010fea0003800000 */
[----:B------:R-:W-:Y:S01]  /*145e0*/  BPT.TRAP 0x1 ;  /* 0x000000040000795c */ /* 0x000fe20000300000 */
.L_x_168:
[----:B-123--:R-:W1:Y:S02]  /*145f0*/  LDC R5, c[0x0][0x800] ;  /* 0x00020000ff057b82 */ /* 0x00ee640000000800 */
[----:B-1----:R4:W-:Y:S02]  /*14600*/  SYNCS.ARRIVE.TRANS64.RED.A0TR RZ, [UR13+0x50], R5 ;  /* 0x00005005ffff79a7 */ /* 0x0029e4000830040d */
.L_x_167:
[----:B------:R-:W-:Y:S05]  /*14610*/  BSYNC B0 ;  /* 0x0000000000007941 */ /* 0x000fea0003800000 */
.L_x_166:
[----:B------:R-:W-:Y:S05]  /*14620*/  @!P1 BRA `(.L_x_169) ;  /* 0x0000000000049947 */ /* 0x000fea0003800000 */
[----:B------:R-:W-:Y:S01]  /*14630*/  BPT.TRAP 0x1 ;  /* 0x000000040000795c */ /* 0x000fe20000300000 */
.L_x_169:
[----:B------:R-:W-:-:S04]  /*14640*/  UIADD3 UR17, UR13, 0x50, URZ ;  /* 0x000000500d117890 */ /* 0x000fc8000fffe03f */
[----:B------:R-:W-:-:S09]  /*14650*/  UPRMT UR29, UR37, 0x654, UR17 ;  /* 0x00000654251d7896 */ /* 0x000fd20008000011 */
[----:B------:R-:W-:Y:S01]  /*14660*/  SYNCS.ARRIVE.TRANS64.RED.A1T0 RZ, [UR29], RZ ;  /* 0x000000ffffff79a7 */ /* 0x000fe2000810041d */
[----:B------:R-:W-:Y:S05]  /*14670*/  @!P1 BRA `(.L_x_170) ;  /* 0x0000000000049947 */ /* 0x000fea0003800000 */
[----:B------:R-:W-:Y:S01]  /*14680*/  BPT.TRAP 0x1 ;  /* 0x000000040000795c */ /* 0x000fe20000300000 */
.L_x_170:
[----:B------:R-:W5:Y:S02]  /*14690*/  SYNCS.PHASECHK.TRANS64.TRYWAIT P2, [UR13+0x78], R4 ;  /* 0x00007804ff0075a7 */ /* 0x000f64000804014d */
[----:B-----5:R-:W-:Y:S05]  /*146a0*/  @!P2 BRA `(.L_x_171) ;  /* 0x0000002000f0a947 */ /* 0x020fea0003800000 */
.L_x_241:
        /* <DEDUP_REMOVED lines=12> */
[----:B-1----:R-:W-:Y:S05]  /*14770*/  @!P1 BRA `(.L_x_174) ;  /* 0x0000000000049947 */ /* 0x002fea0003800000 */
[----:B------:R-:W-:Y:S01]  /*14780*/  BPT.TRAP 0x1 ;  /* 0x000000040000795c */ /* 0x000fe20000300000 */
.L_x_174:
[----:B------:R-:W1:Y:S02]  /*14790*/  LDC R4, c[0x0][0x800] ;  /* 0x00020000ff047b82 */ /* 0x000e640000000800 */
[----:B-1----:R1:W-:Y:S02]  /*147a0*/  SYNCS.ARRIVE.TRANS64.RED.A0TR RZ, [UR13+0x58], R4 ;  /* 0x00005804ffff79a7 */ /* 0x0023e4000830040d */
.L_x_173:
[----:B------:R-:W-:Y:S05]  /*147b0*/  BSYNC B0 ;  /* 0x0000000000007941 */ /* 0x000fea0003800000 */
.L_x_172:
[----:B------:R-:W-:Y:S05]  /*147c0*/  @!P1 BRA `(.L_x_175) ;  /* 0x0000000000049947 */ /* 0x000fea0003800000 */
[----:B------:R-:W-:Y:S01]  /*147d0*/  BPT.TRAP 0x1 ;  /* 0x000000040000795c */ /* 0x000fe20000300000 */
.L_x_175:
[----:B------:R-:W-:-:S04]  /*147e0*/  UIADD3 UR9, UR13, 0x58, URZ ;  /* 0x000000580d097890 */ /* 0x000fc8000fffe03f */
[----:B------:R-:W-:-:S09]  /*147f0*/  UPRMT UR30, UR37, 0x654, UR9 ;  /* 0x00000654251e7896 */ /* 0x000fd20008000009 */
[----:B------:R-:W-:Y:S01]  /*14800*/  SYNCS.ARRIVE.TRANS64.RED.A1T0 RZ, [UR30], RZ ;  /* 0x000000ffffff79a7 */ /* 0x000fe2000810041e */
[----:B------:R-:W-:Y:S05]  /*14810*/  @!P1 BRA `(.L_x_176) ;  /* 0x0000000000049947 */ /* 0x000fea0003800000 */
[----:B------:R-:W-:Y:S01]  /*14820*/  BPT.TRAP 0x1 ;  /* 0x000000040000795c */ /* 0x000fe20000300000 */
.L_x_176:
[----:B-1----:R-:W-:-:S04]  /*14830*/  SHF.L.U32 R4, RZ, 0x1f, RZ ;  /* 0x0000001fff047819 */ /* 0x002fc800000006ff */
[----:B------:R-:W1:Y:S02]  /*14840*/  SYNCS.PHASECHK.TRANS64.TRYWAIT P2, [UR13+0x60], R4 ;  /* 0x00006004ff0075a7 */ /* 0x000e64000804014d */
[----:B-1----:R-:W-:Y:S05]  /*14850*/  @!P2 BRA `(.L_x_177) ;  /* 0x00000020009ca947 */ /* 0x002fea0003800000 */
.L_x_242:
        /* <DEDUP_REMOVED lines=13> */
.L_x_180:
[----:B--234-:R-:W1:Y:S02]  /*14930*/  LDC R5, c[0x0][0x800] ;  /* 0x00020000ff057b82 */ /* 0x01ce640000000800 */
[----:B-1----:R1:W-:Y:S02]  /*14940*/  SYNCS.ARRIVE.TRANS64.RED.A0TR RZ, [UR13+0x40], R5 ;  /* 0x00004005ffff79a7 */ /* 0x0023e4000830040d */
.L_x_179:
[----:B------:R-:W-:Y:S05]  /*14950*/  BSYNC B0 ;  /* 0x0000000000007941 */ /* 0x000fea0003800000 */
.L_x_178:
[----:B------:R-:W-:Y:S05]  /*14960*/  @!P1 BRA `(.L_x_181) ;  /* 0x0000000000049947 */ /* 0x000fea0003800000 */
[----:B------:R-:W-:Y:S01]  /*14970*/  BPT.TRAP 0x1 ;  /* 0x000000040000795c */ /* 0x000fe20000300000 */
.L_x_181:
[----:B------:R-:W-:Y:S01]  /*14980*/  SYNCS.ARRIVE.TRANS64.RED.A1T0 RZ, [UR16], RZ ;  /* 0x000000ffffff79a7 */ /* 0x000fe20008100410 */
[----:B------:R-:W-:Y:S05]  /*14990*/  @!P1 BRA `(.L_x_182) ;  /* 0x0000000000049947 */ /* 0x000fea0003800000 */
[----:B------:R-:W-:Y:S01]  /*149a0*/  BPT.TRAP 0x1 ;  /* 0x000000040000795c */ /* 0x000fe20000300000 */
.L_x_182:
[----:B------:R-:W5:Y:S02]  /*149b0*/  SYNCS.PHASECHK.TRANS64.TRYWAIT P2, [UR13+0x68], R4 ;  /* 0x00006804ff0075a7 */ /* 0x000f64000804014d */
[----:B-----5:R-:W-:Y:S05]  /*149c0*/  @!P2 BRA `(.L_x_183) ;  /* 0x000000200058a947 */ /* 0x020fea0003800000 */
.L_x_243:
        /* <DEDUP_REMOVED lines=13> */
.L_x_186:
[----:B--234-:R-:W1:Y:S02]  /*14aa0*/  LDC R5, c[0x0][0x800] ;  /* 0x00020000ff057b82 */ /* 0x01ce640000000800 */
[----:B-1----:R1:W-:Y:S02]  /*14ab0*/  SYNCS.ARRIVE.TRANS64.RED.A0TR RZ, [UR13+0x48], R5 ;  /* 0x00004805ffff79a7 */ /* 0x0023e4000830040d */
.L_x_185:
[----:B------:R-:W-:Y:S05]  /*14ac0*/  BSYNC B0 ;  /* 0x0000000000007941 */ /* 0x000fea0003800000 */
.L_x_184:
[----:B------:R-:W-:Y:S05]  /*14ad0*/  @!P1 BRA `(.L_x_187) ;  /* 0x0000000000049947 */ /* 0x000fea0003800000 */
[----:B------:R-:W-:Y:S01]  /*14ae0*/  BPT.TRAP 0x1 ;  /* 0x000000040000795c */ /* 0x000fe20000300000 */
.L_x_187:
[----:B------:R-:W-:Y:S01]  /*14af0*/  SYNCS.ARRIVE.TRANS64.RED.A1T0 RZ, [UR18], RZ ;  /* 0x000000ffffff79a7 */ /* 0x000fe20008100412 */
[----:B------:R-:W-:Y:S05]  /*14b00*/  @!P1 BRA `(.L_x_188) ;  /* 0x0000000000049947 */ /* 0x000fea0003800000 */
[----:B------:R-:W-:Y:S01]  /*14b10*/  BPT.TRAP 0x1 ;  /* 0x000000040000795c */ /* 0x000fe20000300000 */
.L_x_188:
[----:B------:R-:W5:Y:S02]  /*14b20*/  SYNCS.PHASECHK.TRANS64.TRYWAIT P2, [UR13+0x70], R4 ;  /* 0x00007004ff0075a7 */ /* 0x000f64000804014d */
[----:B-----5:R-:W-:Y:S05]  /*14b30*/  @!P2 BRA `(.L_x_189) ;  /* 0x000000200014a947 */ /* 0x020fea0003800000 */
.L_x_244:
        /* <DEDUP_REMOVED lines=13> */
.L_x_192:
[----:B--234-:R-:W1:Y:S02]  /*14c10*/  LDC R5, c[0x0][0x800] ;  /* 0x00020000ff057b82 */ /* 0x01ce640000000800 */
[----:B-1----:R1:W-:Y:S02]  /*14c20*/  SYNCS.ARRIVE.TRANS64.RED.A0TR RZ, [UR13+0x50], R5 ;  /* 0x00005005ffff79a7 */ /* 0x0023e4000830040d */
.L_x_191:
[----:B------:R-:W-:Y:S05]  /*14c30*/  BSYNC B0 ;  /* 0x0000000000007941 */ /* 0x000fea0003800000 */
.L_x_190:
[----:B------:R-:W-:Y:S05]  /*14c40*/  @!P1 BRA `(.L_x_193) ;  /* 0x0000000000049947 */ /* 0x000fea0003800000 */
[----:B------:R-:W-:Y:S01]  /*14c50*/  BPT.TRAP 0x1 ;  /* 0x000000040000795c */ /* 0x000fe20000300000 */
.L_x_193:
[----:B------:R-:W-:Y:S01]  /*14c60*/  SYNCS.ARRIVE.TRANS64.RED.A1T0 RZ, [UR29], RZ ;  /* 0x000000ffffff79a7 */ /* 0x000fe2000810041d */
[----:B------:R-:W-:Y:S05]  /*14c70*/  @!P1 BRA `(.L_x_194) ;  /* 0x0000000000049947 */ /* 0x000fea0003800000 */
[----:B------:R-:W-:Y:S01]  /*14c80*/  BPT.TRAP 0x1 ;  /* 0x000000040000795c */ /* 0x000fe20000300000 */
.L_x_194:
[----:B------:R-:W5:Y:S02]  /*14c90*/  SYNCS.PHASECHK.TRANS64.TRYWAIT P2, [UR13+0x78], R4 ;  /* 0x00007804ff0075a7 */ /* 0x000f64000804014d */
[----:B-----5:R-:W-:Y:S05]  /*14ca0*/  @!P2 BRA `(.L_x_195) ;  /* 0x0000001c00d0a947 */ /* 0x020fea0003800000 */
.L_x_245:
        /* <DEDUP_REMOVED lines=13> */
.L_x_198:
[----:B------:R-:W1:Y:S02]  /*14d80*/  LDC R4, c[0x0][0x800] ;  /* 0x00020000ff047b82 */ /* 0x000e640000000800 */
[----:B-1----:R1:W-:Y:S02]  /*14d90*/  SYNCS.ARRIVE.TRANS64.RED.A0TR RZ, [UR13+0x58], R4 ;  /* 0x00005804ffff79a7 */ /* 0x0023e4000830040d */
.L_x_197:
[----:B------:R-:W-:Y:S05]  /*14da0*/  BSYNC B0 ;  /* 0x0000000000007941 */ /* 0x000fea0003800000 */
.L_x_196:
[----:B------:R-:W-:Y:S05]  /*14db0*/  @!P1 BRA `(.L_x_199) ;  /* 0x0000000000049947 */ /* 0x000fea0003800000 */
[----:B------:R-:W-:Y:S01]  /*14dc0*/  BPT.TRAP 0x1 ;  /* 0x000000040000795c */ /* 0x000fe20000300000 */
.L_x_199:
[----:B------:R-:W-:Y:S01]  /*14dd0*/  IADD3 R16, P0, R16, UR54, RZ ;  /* 0x0000003610107c10 */ /* 0x000fe2000ff1e0ff */
[----:B------:R-:W-:Y:S01]  /*14de0*/  SYNCS.ARRIVE.TRANS64.RED.A1T0 RZ, [UR30], RZ ;  /* 0x000000ffffff79a7 */ /* 0x000fe2000810041e */
[----:B-1----:R-:W-:Y:S01]  /*14df0*/  PRMT R4, RZ, 0x7610, R4 ;  /* 0x00007610ff047816 */ /* 0x002fe20000000004 */
[----:B------:R-:W-:Y:S01]  /*14e00*/  IMAD.MOV.U32 R7, RZ, RZ, -0x1 ;  /* 0xffffffffff077424 */ /* 0x000fe200078e00ff */
[----:B------:R-:W-:Y:S02]  /*14e10*/  IADD3.X R17, R17, UR38, RZ, P0, !PT ;  /* 0x0000002611117c10 */ /* 0x000fe400087fe4ff */
[----:B------:R-:W-:Y:S02]  /*14e20*/  ISETP.GE.U32.AND P0, PT, R16, UR6, PT ;  /* 0x0000000610007c0c */ /* 0x000fe4000bf06070 */
[----:B------:R-:W-:Y:S02]  /*14e30*/  MOV R9, 0xffffffff ;  /* 0xffffffff00097802 */ /* 0x000fe40000000f00 */
[----:B------:R-:W-:-:S02]  /*14e40*/  ISETP.GE.U32.AND.EX P0, PT, R17, UR7, PT, P0 ;  /* 0x0000000711007c0c */ /* 0x000fc4000bf06100 */
[----:B------:R-:W-:-:S11]  /*14e50*/  MOV R6, 0xffffffff ;  /* 0xffffffff00067802 */ /* 0x000fd60000000f00 */
[----:B------:R-:W-:Y:S05]  /*14e60*/  @P0 BRA `(.L_x_200) ;  /* 0x0000000400500947 */ /* 0x000fea0003800000 */
[----:B------:R-:W1:Y:S01]  /*14e70*/  LDC.64 R18, c[0x0][0x8d0] ;  /* 0x00023400ff127b82 */ /* 0x000e620000000a00 */
[----:B------:R-:W-:Y:S02]  /*14e80*/  MOV R4, R16 ;  /* 0x0000001000047202 */ /* 0x000fe40000000f00 */
[----:B--234-:R-:W-:-:S05]  /*14e90*/  MOV R5, R17 ;  /* 0x0000001100057202 */ /* 0x01cfca0000000f00 */
[----:B------:R-:W2:Y:S08]  /*14ea0*/  LDC R20, c[0x0][0x8d8] ;  /* 0x00023600ff147b82 */ /* 0x000eb00000000800 */
[----:B------:R-:W3:Y:S01]  /*14eb0*/  LDC.64 R14, c[0x0][0x8c8] ;  /* 0x00023200ff0e7b82 */ /* 0x000ee20000000a00 */
[----:B-1----:R-:W-:-:S04]  /*14ec0*/  ISETP.NE.U32.AND P0, PT, R18, RZ, PT ;  /* 0x000000ff1200720c */ /* 0x002fc80003f05070 */
[----:B------:R-:W-:-:S13]  /*14ed0*/  ISETP.NE.AND.EX P0, PT, R19, RZ, PT, P0 ;  /* 0x000000ff1300720c */ /* 0x000fda0003f05300 */
[----:B--23--:R-:W-:Y:S05]  /*14ee0*/  @!P0 BRA `(.L_x_201) ;  /* 0x0000000000288947 */ /* 0x00cfea0003800000 */
[----:B------:R-:W1:Y:S02]  /*14ef0*/  LDC R5, c[0x0][0x8dc] ;  /* 0x00023700ff057b82 */ /* 0x000e640000000800 */
[----:B-1----:R-:W-:-:S04]  /*14f00*/  IADD3 R5, P0, R16, R5, RZ ;  /* 0x0000000510057210 */ /* 0x002fc80007f1e0ff */
[----:B------:R-:W-:Y:S01]  /*14f10*/  IADD3.X R13, RZ, R17, RZ, P0, !PT ;  /* 0x00000011ff0d7210 */ /* 0x000fe200007fe4ff */
[----:B------:R-:W-:-:S04]  /*14f20*/  IMAD.WIDE.U32 R8, R5, R18, RZ ;  /* 0x0000001205087225 */ /* 0x000fc800078e00ff */
[----:B------:R-:W-:-:S04]  /*14f30*/  IMAD.WIDE.U32 R6, R13, R18, RZ ;  /* 0x000000120d067225 */ /* 0x000fc800078e00ff */
[----:B------:R-:W-:-:S04]  /*14f40*/  IMAD.WIDE.U32 R6, P0, R5, R19, R6 ;  /* 0x0000001305067225 */ /* 0x000fc80007800006 */
[----:B------:R-:W-:Y:S01]  /*14f50*/  IMAD.MOV.U32 R4, RZ, RZ, R7 ;  /* 0x000000ffff047224 */ /* 0x000fe200078e0007 */
[----:B------:R-:W-:Y:S02]  /*14f60*/  IADD3.X R5, RZ, RZ, RZ, P0, !PT ;  /* 0x000000ffff057210 */ /* 0x000fe400007fe4ff */
[----:B------:R-:W-:-:S05]  /*14f70*/  IADD3 RZ, P0, R9, R6, RZ ;  /* 0x0000000609ff7210 */ /* 0x000fca0007f1e0ff */
[----:B------:R-:W-:-:S08]  /*14f80*/  IMAD.WIDE.U32.X R4, R13, R19, R4, P0 ;  /* 0x000000130d047225 */ /* 0x000fd000000e0404 */
.L_x_201:
[----:B------:R-:W1:Y:S01]  /*14f90*/  LDC.64 R8, c[0x0][0x8e8] ;  /* 0x00023a00ff087b82 */ /* 0x000e620000000a00 */
[-CC-:B------:R-:W-:Y:S01]  /*14fa0*/  SHF.R.U64 R13, R4, R20.reuse, R5.reuse ;  /* 0x00000014040d7219 */ /* 0x180fe20000001205 */
[----:B------:R-:W2:Y:S01]  /*14fb0*/  S2R R18, SR_CTAID.X ;  /* 0x0000000000127919 */ /* 0x000ea20000002500 */
[----:B------:R-:W-:Y:S01]  /*14fc0*/  SHF.R.U32.HI R4, RZ, R20, R5 ;  /* 0x00000014ff047219 */ /* 0x000fe20000011605 */
[----:B------:R-:W-:Y:S01]  /*14fd0*/  ULDC UR8, c[0x0][0x150] ;  /* 0x0000540000087ab9 */ /* 0x000fe20000000800 */
[----:B------:R-:W-:-:S03]  /*14fe0*/  IADD3 R5, P0, RZ, -R13, RZ ;  /* 0x8000000dff057210 */ /* 0x000fc60007f1e0ff */
[----:B------:R-:W3:Y:S01]  /*14ff0*/  LDC R6, c[0x0][0x8c0] ;  /* 0x00023000ff067b82 */ /* 0x000ee20000000800 */
[----:B------:R-:W-:-:S05]  /*15000*/  IADD3.X R7, RZ, ~R4, RZ, P0, !PT ;  /* 0x80000004ff077210 */ /* 0x000fca00007fe4ff */
[-C--:B------:R-:W-:Y:S02]  /*15010*/  IMAD R4, R7, R14.reuse, RZ ;  /* 0x0000000e07047224 */ /* 0x080fe400078e02ff */
[----:B------:R-:W4:Y:S02]  /*15020*/  LDC R20, c[0x0][0x8b0] ;  /* 0x00022c00ff147b82 */ /* 0x000f240000000800 */
[C---:B------:R-:W-:Y:S02]  /*15030*/  IMAD R7, R5.reuse, R15, R4 ;  /* 0x0000000f05077224 */ /* 0x040fe400078e0204 */
[----:B------:R-:W-:Y:S01]  /*15040*/  IMAD.WIDE.U32 R4, R5, R14, R16 ;  /* 0x0000000e05047225 */ /* 0x000fe200078e0010 */
[----:B------:R-:W2:Y:S03]  /*15050*/  S2R R15, SR_CTAID.Y ;  /* 0x00000000000f7919 */ /* 0x000ea60000002600 */
[----:B------:R-:W5:Y:S01]  /*15060*/  LDC R23, c[0x0][0x900] ;  /* 0x00024000ff177b82 */ /* 0x000f620000000800 */
[----:B-1----:R-:W-:-:S02]  /*15070*/  ISETP.NE.U32.AND P0, PT, R8, RZ, PT ;  /* 0x000000ff0800720c */ /* 0x002fc40003f05070 */
[----:B------:R-:W-:Y:S02]  /*15080*/  IADD3 R5, R5, R7, RZ ;  /* 0x0000000705057210 */ /* 0x000fe40007ffe0ff */
[----:B------:R-:W-:Y:S02]  /*15090*/  ISETP.NE.AND.EX P0, PT, R9, RZ, PT, P0 ;  /* 0x000000ff0900720c */ /* 0x000fe40003f05300 */
[-CC-:B---3--:R-:W-:Y:S02]  /*150a0*/  SHF.R.U64 R14, R4, R6.reuse, R5.reuse ;  /* 0x00000006040e7219 */ /* 0x188fe40000001205 */
[----:B------:R-:W-:-:S04]  /*150b0*/  SHF.R.U32.HI R5, RZ, R6, R5 ;  /* 0x00000006ff057219 */ /* 0x000fc80000011605 */
[-CC-:B----4-:R-:W-:Y:S02]  /*150c0*/  SHF.R.U64 R21, R14, R20.reuse, R5.reuse ;  /* 0x000000140e157219 */ /* 0x190fe40000001205 */
[----:B------:R-:W-:Y:S02]  /*150d0*/  SHF.R.U32.HI R4, RZ, R20, R5 ;  /* 0x00000014ff047219 */ /* 0x000fe40000011605 */
[----:B--2---:R-:W-:Y:S02]  /*150e0*/  I2FP.F32.U32 R5, R18 ;  /* 0x0000001200057245 */ /* 0x004fe40000201000 */
[----:B-----5:R-:W-:-:S03]  /*150f0*/  SHF.R.U64 R19, R21, R23, R4 ;  /* 0x0000001715137219 */ /* 0x020fc60000001204 */
[----:B------:R-:W-:Y:S01]  /*15100*/  FMUL R20, R5, UR8 ;  /* 0x0000000805147c20 */ /* 0x000fe20008400000 */
[----:B------:R-:W-:Y:S02]  /*15110*/  SHF.R.U32.HI R23, RZ, R23, R4 ;  /* 0x00000017ff177219 */ /* 0x000fe40000011604 */
[----:B------:R-:W-:Y:S02]  /*15120*/  MOV R4, R19 ;  /* 0x0000001300047202 */ /* 0x000fe40000000f00 */
[----:B------:R-:W-:Y:S01]  /*15130*/  MOV R5, R23 ;  /* 0x0000001700057202 */ /* 0x000fe20000000f00 */
[----:B------:R-:W-:Y:S06]  /*15140*/  @!P0 BRA `(.L_x_202) ;  /* 0x0000000000288947 */ /* 0x000fec0003800000 */
[----:B------:R-:W1:Y:S02]  /*15150*/  LDC R4, c[0x0][0x8f4] ;  /* 0x00023d00ff047b82 */ /* 0x000e640000000800 */
[----:B-1----:R-:W-:-:S04]  /*15160*/  IADD3 R5, P0, R19, R4, RZ ;  /* 0x0000000413057210 */ /* 0x002fc80007f1e0ff */
[----:B------:R-:W-:-:S05]  /*15170*/  IADD3.X R23, RZ, R23, RZ, P0, !PT ;  /* 0x00000017ff177210 */ /* 0x000fca00007fe4ff */
[----:B------:R-:W-:-:S04]  /*15180*/  IMAD.WIDE.U32 R6, R23, R8, RZ ;  /* 0x0000000817067225 */ /* 0x000fc800078e00ff */
[----:B------:R-:W-:-:S04]  /*15190*/  IMAD.WIDE.U32 R6, P0, R5, R9, R6 ;  /* 0x0000000905067225 */ /* 0x000fc80007800006 */
[----:B------:R-:W-:Y:S01]  /*151a0*/  IMAD.WIDE.U32 R4, R5, R8, RZ ;  /* 0x0000000805047225 */ /* 0x000fe200078e00ff */
[----:B------:R-:W-:-:S04]  /*151b0*/  MOV R4, R7 ;  /* 0x0000000700047202 */ /* 0x000fc80000000f00 */
[----:B------:R-:W-:Y:S01]  /*151c0*/  IADD3 RZ, P1, R5, R6, RZ ;  /* 0x0000000605ff7210 */ /* 0x000fe20007f3e0ff */
[----:B------:R-:W-:-:S04]  /*151d0*/  IMAD.X R5, RZ, RZ, RZ, P0 ;  /* 0x000000ffff057224 */ /* 0x000fc800000e06ff */
[----:B------:R-:W-:-:S08]  /*151e0*/  IMAD.WIDE.U32.X R4, R23, R9, R4, P1 ;  /* 0x0000000917047225 */ /* 0x000fd000008e0404 */
.L_x_202:
[----:B------:R-:W1:Y:S01]  /*151f0*/  LDC R9, c[0x0][0x8f0] ;  /* 0x00023c00ff097b82 */ /* 0x000e620000000800 */
[----:B------:R-:W-:Y:S01]  /*15200*/  I2FP.F32.U32 R6, R15 ;  /* 0x0000000f00067245 */ /* 0x000fe20000201000 */
[----:B------:R-:W-:Y:S01]  /*15210*/  ULDC UR8, c[0x0][0x154] ;  /* 0x0000550000087ab9 */ /* 0x000fe20000000800 */
[----:B------:R-:W2:Y:S01]  /*15220*/  F2I.U32.TRUNC.NTZ R20, R20 ;  /* 0x0000001400147305 */ /* 0x000ea2000020f000 */
[----:B------:R-:W-:Y:S02]  /*15230*/  ISETP.NE.AND P0, PT, R2, 0x1, PT ;  /* 0x000000010200780c */ /* 0x000fe40003f05270 */
[----:B------:R-:W-:Y:S01]  /*15240*/  FMUL R8, R6, UR8 ;  /* 0x0000000806087c20 */ /* 0x000fe20008400000 */
[----:B------:R-:W-:Y:S01]  /*15250*/  LOP3.LUT R21, R21, R0, RZ, 0xc0, !PT ;  /* 0x0000000015157212 */ /* 0x000fe200078ec0ff */
[----:B------:R-:W3:Y:S01]  /*15260*/  LDC R7, c[0x0][0x144] ;  /* 0x00005100ff077b82 */ /* 0x000ee20000000800 */
[----:B------:R-:W-:-:S03]  /*15270*/  LOP3.LUT R14, R14, R3, RZ, 0xc0, !PT ;  /* 0x000000030e0e7212 */ /* 0x000fc600078ec0ff */
[----:B------:R-:W4:Y:S04]  /*15280*/  F2I.U32.TRUNC.NTZ R8, R8 ;  /* 0x0000000800087305 */ /* 0x000f28000020f000 */
[----:B------:R-:W5:Y:S01]  /*15290*/  LDC R22, c[0x0][0x148] ;  /* 0x00005200ff167b82 */ /* 0x000f620000000800 */
[----:B--2---:R-:W-:-:S07]  /*152a0*/  IADD3 R6, -R20, RZ, RZ ;  /* 0x000000ff14067210 */ /* 0x004fce0007ffe1ff */
[----:B------:R-:W2:Y:S01]  /*152b0*/  LDC R23, c[0x0][0x8e0] ;  /* 0x00023800ff177b82 */ /* 0x000ea20000000800 */
[----:B-1----:R-:W-:Y:S02]  /*152c0*/  SHF.R.U64 R4, R4, R9, R5 ;  /* 0x0000000904047219 */ /* 0x002fe40000001205 */
[----:B----4-:R-:W-:-:S03]  /*152d0*/  IADD3 R5, -R8, RZ, RZ ;  /* 0x000000ff08057210 */ /* 0x010fc60007ffe1ff */
[----:B------:R-:W-:Y:S02]  /*152e0*/  IMAD R9, R10, R4, R21 ;  /* 0x000000040a097224 */ /* 0x000fe400078e0215 */
[----:B------:R-:W1:Y:S01]  /*152f0*/  LDC R24, c[0x0][0x8b8] ;  /* 0x00022e00ff187b82 */ /* 0x000e620000000800 */
[----:B---3--:R-:W-:Y:S01]  /*15300*/  IMAD R18, R7, R6, R18 ;  /* 0x0000000607127224 */ /* 0x008fe200078e0212 */
[----:B------:R-:W-:Y:S02]  /*15310*/  IADD3 R6, -R4, RZ, RZ ;  /* 0x000000ff04067210 */ /* 0x000fe40007ffe1ff */
[----:B------:R-:W-:-:S04]  /*15320*/  MOV R4, 0x1 ;  /* 0x0000000100047802 */ /* 0x000fc80000000f00 */
[----:B------:R-:W3:Y:S01]  /*15330*/  LDC R25, c[0x0][0x8a8] ;  /* 0x00022a00ff197b82 */ /* 0x000ee20000000800 */
[----:B-----5:R-:W-:Y:S02]  /*15340*/  @P0 IMAD R18, R22, R5, R15 ;  /* 0x0000000516120224 */ /* 0x020fe400078e020f */
[----:B--2---:R-:W-:Y:S02]  /*15350*/  IMAD R19, R6, R23, R19 ;  /* 0x0000001706137224 */ /* 0x004fe400078e0213 */
[----:B-1----:R-:W-:Y:S02]  /*15360*/  IMAD R9, R9, R24, R18 ;  /* 0x0000001809097224 */ /* 0x002fe400078e0212 */
[----:B---3--:R-:W-:-:S05]  /*15370*/  IMAD R6, R19, R25, R14 ;  /* 0x0000001913067224 */ /* 0x008fca00078e020e */
[----:B------:R-:W-:Y:S02]  /*15380*/  SEL R7, R6, R9, !P0 ;  /* 0x0000000906077207 */ /* 0x000fe40004000000 */
[----:B------:R-:W-:Y:S01]  /*15390*/  SEL R9, R9, R6, !P0 ;  /* 0x0000000609097207 */ /* 0x000fe20004000000 */
[----:B------:R-:W-:-:S07]  /*153a0*/  IMAD.MOV.U32 R6, RZ, RZ, R13 ;  /* 0x000000ffff067224 */ /* 0x000fce00078e000d */
.L_x_200:
[----:B------:R-:W-:-:S13]  /*153b0*/  LOP3.LUT P0, RZ, R4, 0xff, RZ, 0xc0, !PT ;  /* 0x000000ff04ff7812 */ /* 0x000fda000780c0ff */
[----:B------:R-:W-:Y:S05]  /*153c0*/  @P0 BRA `(.L_x_203) ;  /* 0xffffffe800e80947 */ /* 0x000fea000383ffff */
.L_x_147:
[----:B------:R-:W-:-:S13]  /*153d0*/  ELECT P0, URZ, PT ;  /* 0x00000000003f782f */ /* 0x000fda0003800000 */
[----:B------:R-:W-:Y:S05]  /*153e0*/  @!P0 BRA `(.L_x_14) ;  /* 0x0000001000688947 */ /* 0x000fea0003800000 */
[----:B------:R-:W-:-:S06]  /*153f0*/  ULOP3.LUT UR4, UR39, 0x2, URZ, 0xfc, !UPT ;  /* 0x0000000227047892 */ /* 0x000fcc000f8efc3f */
[----:B-1----:R-:W-:-:S04]  /*15400*/  MOV R0, UR4 ;  /* 0x0000000400007c02 */ /* 0x002fc80008000f00 */
[----:B------:R-:W-:-:S13]  /*15410*/  ISETP.NE.AND P1, PT, R0, 0x3, PT ;  /* 0x000000030000780c */ /* 0x000fda0003f25270 */
[----:B------:R-:W-:Y:S05]  /*15420*/  @!P1 BRA `(.L_x_204) ;  /* 0x0000000000049947 */ /* 0x000fea0003800000 */
[----:B------:R-:W-:Y:S01]  /*15430*/  BPT.TRAP 0x1 ;  /* 0x000000040000795c */ /* 0x000fe20000300000 */
.L_x_204:
[----:B------:R-:W-:Y:S02]  /*15440*/  MOV R0, 0x400 ;  /* 0x0000040000007802 */ /* 0x000fe40000000f00 */
[----:B------:R-:W-:Y:S02]  /*15450*/  MOV R3, UR37 ;  /* 0x0000002500037c02 */ /* 0x000fe40008000f00 */
[----:B------:R-:W-:Y:S02]  /*15460*/  MOV R2, 0x1 ;  /* 0x0000000100027802 */ /* 0x000fe40000000f00 */
[----:B------:R-:W-:Y:S02]  /*15470*/  LEA R0, R3, R0, 0x18 ;  /* 0x0000000003007211 */ /* 0x000fe400078ec0ff */
[----:B------:R-:W-:-:S04]  /*15480*/  SHF.L.U32 R3, R2, 0x1f, RZ ;  /* 0x0000001f02037819 */ /* 0x000fc800000006ff */
[----:B------:R-:W1:Y:S02]  /*15490*/  SYNCS.PHASECHK.TRANS64.TRYWAIT P0, [R0+URZ+0x60], R3 ;  /* 0x00006003000075a7 */ /* 0x000e64000800017f */
[----:B-1----:R-:W-:Y:S05]  /*154a0*/  @!P0 BRA `(.L_x_205) ;  /* 0x0000001400e88947 */ /* 0x002fea0003800000 */
.L_x_246:
[----:B------:R-:W-:Y:S05]  /*154b0*/  @!P1 BRA `(.L_x_206) ;  /* 0x0000000000049947 */ /* 0x000fea0003800000 */
[----:B------:R-:W-:Y:S01]  /*154c0*/  BPT.TRAP 0x1 ;  /* 0x000000040000795c */ /* 0x000fe20000300000 */
.L_x_206:
[----:B------:R-:W1:Y:S02]  /*154d0*/  SYNCS.PHASECHK.TRANS64.TRYWAIT P0, [R0+URZ+0x68], R3 ;  /* 0x00006803000075a7 */ /* 0x000e64000800017f */
[----:B-1----:R-:W-:Y:S05]  /*154e0*/  @!P0 BRA `(.L_x_207) ;  /* 0x0000001400ec8947 */ /* 0x002fea0003800000 */
.L_x_247:
[----:B------:R-:W-:Y:S05]  /*154f0*/  @!P1 BRA `(.L_x_208) ;  /* 0x0000000000049947 */ /* 0x000fea0003800000 */
[----:B------:R-:W-:Y:S01]  /*15500*/  BPT.TRAP 0x1 ;  /* 0x000000040000795c */ /* 0x000fe20000300000 */
.L_x_208:
[----:B------:R-:W1:Y:S02]  /*15510*/  SYNCS.PHASECHK.TRANS64.TRYWAIT P0, [R0+URZ+0x70], R3 ;  /* 0x00007003000075a7 */ /* 0x000e64000800017f */
[----:B-1----:R-:W-:Y:S05]  /*15520*/  @!P0 BRA `(.L_x_209) ;  /* 0x0000001400f08947 */ /* 0x002fea0003800000 */
.L_x_248:
[----:B------:R-:W-:Y:S05]  /*15530*/  @!P1 BRA `(.L_x_210) ;  /* 0x0000000000049947 */ /* 0x000fea0003800000 */
[----:B------:R-:W-:Y:S01]  /*15540*/  BPT.TRAP 0x1 ;  /* 0x000000040000795c */ /* 0x000fe20000300000 */
.L_x_210:
[----:B------:R-:W-:-:S04]  /*15550*/  MOV R3, 0x1 ;  /* 0x0000000100037802 */ /* 0x000fc80000000f00 */
[----:B------:R-:W-:-:S07]  /*15560*/  SHF.L.U32 R3, R3, 0x1f, RZ ;  /* 0x0000001f03037819 */ /* 0x000fce00000006ff */
.L_x_211:
[----:B------:R1:W1:Y:S02]  /*15570*/  SYNCS.PHASECHK.TRANS64.TRYWAIT P0, [R0+URZ+0x78], R3 ;  /* 0x00007803000075a7 */ /* 0x000264000800017f */
[----:B-1----:R-:W-:Y:S05]  /*15580*/  @!P0 NANOSLEEP.SYNCS 0x989680 ;  /* 0x009896800000895d */ /* 0x002fea0003900000 */
[----:B------:R-:W1:Y:S02]  /*15590*/  @!P0 SYNCS.PHASECHK.TRANS64 P0, [R0+URZ+0x78], R3 ;  /* 0x00007803000085a7 */ /* 0x000e64000800007f */
[----:B-1----:R-:W-:Y:S05]  /*155a0*/  @P0 BRA `(.L_x_14) ;  /* 0x0000000c00f80947 */ /* 0x002fea0003800000 */
[----:B------:R-:W-:Y:S05]  /*155b0*/  BRA `(.L_x_211) ;  /* 0xfffffffc00ec7947 */ /* 0x000fea000383ffff */
.L_x_142:
[----:B------:R-:W-:Y:S01]  /*155c0*/  LOP3.LUT P0, RZ, R3, 0xff, RZ, 0xc0, !PT ;  /* 0x000000ff03ff7812 */ /* 0x000fe2000780c0ff */
[----:B------:R-:W-:Y:S01]  /*155d0*/  IMAD.MOV.U32 R11, RZ, RZ, RZ ;  /* 0x000000ffff0b7224 */ /* 0x000fe200078e00ff */
[----:B------:R-:W-:-:S11]  /*155e0*/  MOV R12, 0x1 ;  /* 0x00000001000c7802 */ /* 0x000fd60000000f00 */
[----:B------:R-:W-:Y:S05]  /*155f0*/  @!P0 BRA `(.L_x_212) ;  /* 0x0000000c002c8947 */ /* 0x000fea0003800000 */
[----:B------:R-:W2:Y:S01]  /*15600*/  LDC R0, c[0x0][0x28c] ;  /* 0x0000a300ff007b82 */ /* 0x000ea20000000800 */
[----:B------:R-:W-:Y:S01]  /*15610*/  ULDC UR15, c[0x0][0x900] ;  /* 0x00024000000f7ab9 */ /* 0x000fe20000000800 */
[----:B------:R-:W-:Y:S01]  /*15620*/  UMOV UR4, 0xffffffff ;  /* 0xffffffff00047882 */ /* 0x000fe20000000000 */
[----:B------:R-:W-:Y:S01]  /*15630*/  BSSY B0, `(.L_x_212) ;  /* 0x00000c7000007945 */ /* 0x000fe20003800000 */
[----:B-1----:R-:W-:Y:S01]  /*15640*/  USHF.L.U32 UR13, UR37, 0x7, URZ ;  /* 0x00000007250d7899 */ /* 0x002fe2000800063f */
[----:B------:R-:W-:Y:S01]  /*15650*/  MOV R12, 0x1 ;  /* 0x00000001000c7802 */ /* 0x000fe20000000f00 */
[----:B------:R-:W-:Y:S01]  /*15660*/  USHF.L.U32 UR4, UR4, UR15, URZ ;  /* 0x0000000f04047299 */ /* 0x000fe2000800063f */
[----:B------:R-:W-:Y:S01]  /*15670*/  MOV R11, RZ ;  /* 0x000000ff000b7202 */ /* 0x000fe20000000f00 */
[----:B------:R-:W-:Y:S01]  /*15680*/  ULDC UR14, c[0x0][0x8a8] ;  /* 0x00022a00000e7ab9 */ /* 0x000fe20000000800 */
[----:B------:R-:W-:Y:S01]  /*15690*/  UMOV UR5, 0x1 ;  /* 0x0000000100057882 */ /* 0x000fe20000000000 */
[----:B------:R-:W-:-:S02]  /*156a0*/  USHF.L.U32 UR24, UR37, 0xd, URZ ;  /* 0x0000000d25187899 */ /* 0x000fc4000800063f */
[----:B------:R-:W-:Y:S02]  /*156b0*/  ULOP3.LUT UR25, UR45, 0x2, URZ, 0xfc, !UPT ;  /* 0x000000022d197892 */ /* 0x000fe4000f8efc3f */
[----:B------:R-:W-:Y:S02]  /*156c0*/  ULOP3.LUT UR13, UR13, 0x80, URZ, 0xc0, !UPT ;  /* 0x000000800d0d7892 */ /* 0x000fe4000f8ec03f */
[----:B------:R-:W-:Y:S02]  /*156d0*/  UIADD3 UR14, UR14, -0x1, URZ ;  /* 0xffffffff0e0e7890 */ /* 0x000fe4000fffe03f */
[----:B------:R-:W-:Y:S02]  /*156e0*/  USHF.L.U32 UR15, UR5, UR15, URZ ;  /* 0x0000000f050f7299 */ /* 0x000fe4000800063f */
[----:B------:R-:W-:Y:S01]  /*156f0*/  ULOP3.LUT UR16, URZ, UR4, URZ, 0x33, !UPT ;  /* 0x000000043f107292 */ /* 0x000fe2000f8e333f */
[----:B------:R-:W-:Y:S01]  /*15700*/  ULDC.64 UR20, c[0x0][0x198] ;  /* 0x0000660000147ab9 */ /* 0x000fe20000000a00 */
[----:B--2---:R-:W-:-:S04]  /*15710*/  IADD3 R0, R0, 0x3f, RZ ;  /* 0x0000003f00007810 */ /* 0x004fc80007ffe0ff */
[----:B------:R-:W-:-:S04]  /*15720*/  SHF.R.S32.HI R3, RZ, 0x1f, R0 ;  /* 0x0000001fff037819 */ /* 0x000fc80000011400 */
[----:B------:R-:W-:Y:S02]  /*15730*/  LEA.HI R3, R3, R0, RZ, 0x6 ;  /* 0x0000000003037211 */ /* 0x000fe400078f30ff */
[----:B------:R-:W-:Y:S02]  /*15740*/  MOV R0, 0x1 ;  /* 0x0000000100007802 */ /* 0x000fe40000000f00 */
[--C-:B------:R-:W-:Y:S02]  /*15750*/  SHF.R.S32.HI R10, RZ, 0x6, R3.reuse ;  /* 0x00000006ff0a7819 */ /* 0x100fe40000011403 */
[----:B------:R-:W-:Y:S02]  /*15760*/  PRMT R3, R0, 0x7610, R3 ;  /* 0x0000761000037816 */ /* 0x000fe40000000003 */
[----:B------:R-:W-:-:S07]  /*15770*/  IADD3 R0, R10, 0x1, RZ ;  /* 0x000000010a007810 */ /* 0x000fce0007ffe0ff */
.L_x_223:
[----:B------:R-:W-:-:S03]  /*15780*/  UMOV UR4, 0xffffffff ;  /* 0xffffffff00047882 */ /* 0x000fc60000000000 */
[----:B------:R-:W-:Y:S05]  /*15790*/  BRA.DIV UR4, `(.L_x_213) ;  /* 0x0000001604687947 */ /* 0x000fea000b800000 */
[----:B------:R-:W-:-:S13]  /*157a0*/  ELECT P6, URZ, PT ;  /* 0x00000000003f782f */ /* 0x000fda00038c0000 */
.L_x_251:
[----:B------:R-:W1:Y:S01]  /*157b0*/  LDC R4, c[0x0][0x28c] ;  /* 0x0000a300ff047b82 */ /* 0x000e620000000800 */
[----:B------:R-:W-:Y:S01]  /*157c0*/  BSSY B1, `(.L_x_214) ;  /* 0x0000039000017945 */ /* 0x000fe20003800000 */
[----:B-1----:R-:W-:-:S13]  /*157d0*/  ISETP.LT.OR P6, PT, R4, 0x1, !P6 ;  /* 0x000000010400780c */ /* 0x002fda00077c1670 */
[----:B------:R-:W-:Y:S05]  /*157e0*/  @P6 BRA `(.L_x_215) ;  /* 0x0000000000d86947 */ /* 0x000fea0003800000 */
[----:B------:R-:W-:Y:S01]  /*157f0*/  LEA R13, R7, UR13, 0x8 ;  /* 0x0000000d070d7c11 */ /* 0x000fe2000f8e40ff */
[----:B------:R-:W-:Y:S01]  /*15800*/  IMAD.SHL.U32 R14, R9, 0x80, RZ ;  /* 0x00000080090e7824 */ /* 0x000fe200078e00ff */
[----:B------:R-:W-:Y:S02]  /*15810*/  MOV R19, RZ ;  /* 0x000000ff00137202 */ /* 0x000fe40000000f00 */
[----:B------:R-:W-:Y:S02]  /*15820*/  MOV R4, R0 ;  /* 0x0000000000047202 */ /* 0x000fe40000000f00 */
[----:B------:R-:W-:Y:S02]  /*15830*/  MOV R5, R12 ;  /* 0x0000000c00057202 */ /* 0x000fe40000000f00 */
[----:B------:R-:W-:-:S07]  /*15840*/  MOV R7, R11 ;  /* 0x0000000b00077202 */ /* 0x000fce0000000f00 */
.L_x_218:
[----:B------:R-:W1:Y:S01]  /*15850*/  S2R R9, SR_CgaCtaId ;  /* 0x0000000000097919 */ /* 0x000e620000008800 */
[----:B------:R-:W-:Y:S02]  /*15860*/  MOV R8, 0x400 ;  /* 0x0000040000087802 */ /* 0x000fe40000000f00 */
[----:B------:R-:W-:Y:S02]  /*15870*/  LOP3.LUT P1, RZ, R18, 0x7f, RZ, 0xc0, !PT ;  /* 0x0000007f12ff7812 */ /* 0x000fe4000782c0ff */
[----:B-1----:R-:W-:Y:S02]  /*15880*/  LEA R20, R9, R8, 0x18 ;  /* 0x0000000809147211 */ /* 0x002fe400078ec0ff */
[----:B------:R-:W-:-:S09]  /*15890*/  SHF.L.U32 R8, R5, 0x1f, RZ ;  /* 0x0000001f05087819 */ /* 0x000fd200000006ff */
[----:B------:R-:W1:Y:S01]  /*158a0*/  @!P1 LDC R9, c[0x0][0x500] ;  /* 0x00014000ff099b82 */ /* 0x000e620000000800 */
[----:B------:R-:W-:-:S04]  /*158b0*/  LEA R15, R7, R20, 0x3 ;  /* 0x00000014070f7211 */ /* 0x000fc800078e18ff */
[----:B------:R-:W2:Y:S02]  /*158c0*/  SYNCS.PHASECHK.TRANS64.TRYWAIT P0, [R15+URZ+0x20], R8 ;  /* 0x000020080f0075a7 */ /* 0x000ea4000800017f */
[----:B--2---:R-:W-:Y:S05]  /*158d0*/  @!P0 BRA `(.L_x_216) ;  /* 0x0000001400388947 */ /* 0x004fea0003800000 */
.L_x_252:
[----:B------:R-:W-:Y:S01]  /*158e0*/  UPRMT UR4, UR25, 0x9910, URZ ;  /* 0x0000991019047896 */ /* 0x000fe2000800003f */
[----:B-1----:R1:W-:Y:S03]  /*158f0*/  @!P1 SYNCS.ARRIVE.TRANS64 RZ, [R15+URZ], R9 ;  /* 0x000000090fff99a7 */ /* 0x0023e6000800003f */
[----:B------:R-:W-:-:S06]  /*15900*/  UISETP.NE.AND UP0, UPT, UR4, 0x2, UPT ;  /* 0x000000020400788c */ /* 0x000fcc000bf05270 */
[----:B------:R-:W-:-:S13]  /*15910*/  PLOP3.LUT P0, PT, PT, PT, UP0, 0x80, 0x0 ;  /* 0x000000000000781c */ /* 0x000fda0003f0f008 */
[----:B-1----:R-:W-:Y:S05]  /*15920*/  @P0 BRA `(.L_x_217) ;  /* 0x0000000000040947 */ /* 0x002fea0003800000 */
[----:B------:R-:W-:Y:S01]  /*15930*/  BPT.TRAP 0x1 ;  /* 0x000000040000795c */ /* 0x000fe20000300000 */
.L_x_217:
[----:B------:R-:W-:Y:S01]  /*15940*/  R2UR UR7, R7 ;  /* 0x00000000070772ca */ /* 0x000fe200000e0000 */
[----:B------:R-:W-:Y:S01]  /*15950*/  UIADD3 UR6, UP0, UR20, 0xf0, URZ ;  /* 0x000000f014067890 */ /* 0x000fe2000ff1e03f */
[----:B------:R-:W-:Y:S01]  /*15960*/  R2UR UR17, R20 ;  /* 0x00000000141172ca */ /* 0x000fe200000e0000 */
[----:B------:R-:W-:Y:S01]  /*15970*/  UIADD3 UR22, UP1, UR20, 0x1f0, URZ ;  /* 0x000001f014167890 */ /* 0x000fe2000ff3e03f */
[----:B------:R-:W-:Y:S01]  /*15980*/  R2UR UR9, R15 ;  /* 0x000000000f0972ca */ /* 0x000fe200000e0000 */
[----:B------:R-:W-:Y:S01]  /*15990*/  VIADD R7, R7, 0x1 ;  /* 0x0000000107077836 */ /* 0x000fe20000000000 */
[----:B------:R-:W-:Y:S01]  /*159a0*/  R2UR UR11, R14 ;  /* 0x000000000e0b72ca */ /* 0x000fe200000e0000 */
[----:B------:R-:W-:Y:S01]  /*159b0*/  UIADD3.X UR23, URZ, UR21, URZ, UP1, !UPT ;  /* 0x000000153f177290 */ /* 0x000fe20008ffe43f */
[----:B------:R-:W-:Y:S01]  /*159c0*/  R2UR UR10, R19 ;  /* 0x00000000130a72ca */ /* 0x000fe200000e0000 */
[----:B------:R-:W-:Y:S01]  /*159d0*/  UMOV UR4, 0x0 ;  /* 0x0000000000047882 */ /* 0x000fe20000000000 */
[----:B------:R-:W-:Y:S01]  /*159e0*/  R2UR UR12, R6 ;  /* 0x00000000060c72ca */ /* 0x000fe200000e0000 */
[----:B------:R-:W-:Y:S01]  /*159f0*/  UMOV UR5, 0x10000000 ;  /* 0x1000000000057882 */ /* 0x000fe20000000000 */
[----:B------:R-:W-:Y:S01]  /*15a00*/  IADD3 R4, R4, -0x1, RZ ;  /* 0xffffffff04047810 */ /* 0x000fe20007ffe0ff */
[----:B------:R-:W-:Y:S01]  /*15a10*/  USHF.L.U32 UR7, UR7, 0xe, URZ ;  /* 0x0000000e07077899 */ /* 0x000fe2000800063f */
[----:B------:R-:W-:Y:S01]  /*15a20*/  R2UR UR19, R13 ;  /* 0x000000000d1372ca */ /* 0x000fe200000e0000 */
[----:B------:R-:W-:Y:S01]  /*15a30*/  UMOV UR26, 0x30000 ;  /* 0x00030000001a7882 */ /* 0x000fe20000000000 */
[----:B------:R-:W-:Y:S01]  /*15a40*/  ISETP.GT.AND P1, PT, R4, 0x1, PT ;  /* 0x000000010400780c */ /* 0x000fe20003f24270 */
[----:B------:R-:W-:Y:S01]  /*15a50*/  ULOP3.LUT UR8, UR7, 0x2000, UR24, 0xf8, !UPT ;  /* 0x0000200007087892 */ /* 0x000fe2000f8ef818 */
[----:B------:R-:W-:-:S02]  /*15a60*/  ISETP.NE.AND P0, PT, R7, 0x4, PT ;  /* 0x000000040700780c */ /* 0x000fc40003f05270 */
[----:B------:R-:W-:Y:S01]  /*15a70*/  IADD3 R19, R19, 0x40, RZ ;  /* 0x0000004013137810 */ /* 0x000fe20007ffe0ff */
[----:B------:R-:W-:Y:S01]  /*15a80*/  ULEA UR8, UR8, UR17, 0x1 ;  /* 0x0000001108087291 */ /* 0x000fe2000f8e083f */
[----:B--2---:R-:W-:Y:S01]  /*15a90*/  SEL R8, RZ, 0x1, P0 ;  /* 0x00000001ff087807 */ /* 0x004fe20000000000 */
[----:B------:R-:W-:Y:S01]  /*15aa0*/  UIADD3 UR17, UR17, 0x8400, UR7 ;  /* 0x0000840011117890 */ /* 0x000fe2000fffe007 */
[----:B------:R-:W-:Y:S01]  /*15ab0*/  SEL R7, R7, RZ, P0 ;  /* 0x000000ff07077207 */ /* 0x000fe20000000000 */
[----:B------:R-:W-:Y:S01]  /*15ac0*/  UIADD3.X UR7, URZ, UR21, URZ, UP0, !UPT ;  /* 0x000000153f077290 */ /* 0x000fe200087fe43f */
[----:B------:R-:W-:Y:S01]  /*15ad0*/  LOP3.LUT R5, R5, R8, RZ, 0x3c, !PT ;  /* 0x0000000805057212 */ /* 0x000fe200078e3cff */
[----:B------:R-:W-:-:S03]  /*15ae0*/  UIADD3 UR18, UR8, 0x18400, URZ ;  /* 0x0001840008127890 */ /* 0x000fc6000fffe03f */
[----:B------:R-:W-:-:S04]  /*15af0*/  UMOV UR8, UR17 ;  /* 0x0000001100087c82 */ /* 0x000fc80008000000 */
[----:B------:R1:W-:Y:S02]  /*15b00*/  UTMALDG.3D [UR8], [UR6], desc[UR4] ;  /* 0x00000408060075b4 */ /* 0x0003e40008011000 */
[----:B-1----:R-:W-:Y:S01]  /*15b10*/  UMOV UR8, UR18 ;  /* 0x0000001200087c82 */ /* 0x002fe20008000000 */
[----:B------:R-:W-:Y:S02]  /*15b20*/  UMOV UR11, UR19 ;  /* 0x00000013000b7c82 */ /* 0x000fe40008000000 */
[----:B------:R1:W-:Y:S02]  /*15b30*/  UTMALDG.3D.MULTICAST [UR8], [UR22], UR26, desc[UR4] ;  /* 0x00000408160073b4 */ /* 0x0003e4000801181a */
[----:B-1----:R-:W-:Y:S05]  /*15b40*/  @P1 BRA `(.L_x_218) ;  /* 0xfffffffc00401947 */ /* 0x002fea000383ffff */
.L_x_215:
[----:B------:R-:W-:Y:S05]  /*15b50*/  BSYNC B1 ;  /* 0x0000000000017941 */ /* 0x000fea0003800000 */
.L_x_214:
[----:B------:R-:W-:Y:S01]  /*15b60*/  LOP3.LUT P1, RZ, R3, 0xff, RZ, 0xc0, !PT ;  /* 0x000000ff03ff7812 */ /* 0x000fe2000782c0ff */
[----:B------:R-:W-:Y:S01]  /*15b70*/  ULDC.64 UR4, c[0x0][0x8f8] ;  /* 0x00023e0000047ab9 */ /* 0x000fe20000000a00 */
[----:B------:R-:W-:Y:S01]  /*15b80*/  IADD3 R11, R10, R11, RZ ;  /* 0x0000000b0a0b7210 */ /* 0x000fe20007ffe0ff */
[----:B------:R-:W-:Y:S01]  /*15b90*/  BSSY B1, `(.L_x_219) ;  /* 0x000006e000017945 */ /* 0x000fe20003800000 */
[----:B------:R-:W-:Y:S01]  /*15ba0*/  IADD3 R16, P2, R16, UR54, RZ ;  /* 0x0000003610107c10 */ /* 0x000fe2000ff5e0ff */
[----:B------:R-:W-:Y:S01]  /*15bb0*/  IMAD.MOV.U32 R6, RZ, RZ, -0x1 ;  /* 0xffffffffff067424 */ /* 0x000fe200078e00ff */
[----:B------:R-:W-:Y:S02]  /*15bc0*/  SHF.R.U32.HI R3, RZ, 0x2, R11 ;  /* 0x00000002ff037819 */ /* 0x000fe4000001160b */
[----:B------:R-:W-:Y:S02]  /*15bd0*/  ISETP.GT.U32.AND P0, PT, R11, 0x3, PT ;  /* 0x000000030b00780c */ /* 0x000fe40003f04070 */
[----:B------:R-:W-:-:S02]  /*15be0*/  LOP3.LUT R3, R3, 0x1, RZ, 0xc0, !PT ;  /* 0x0000000103037812 */ /* 0x000fc400078ec0ff */
[----:B------:R-:W-:Y:S01]  /*15bf0*/  ISETP.LT.U32.AND P0, PT, R10, 0x4, P0 ;  /* 0x000000040a00780c */ /* 0x000fe20000701070 */
[----:B------:R-:W1:Y:S01]  /*15c00*/  @P1 S2R R5, SR_CgaCtaId ;  /* 0x0000000000051919 */ /* 0x000e620000008800 */
[----:B------:R-:W-:Y:S02]  /*15c10*/  @P1 MOV R4, 0x400 ;  /* 0x0000040000041802 */ /* 0x000fe40000000f00 */
[----:B------:R-:W-:Y:S02]  /*15c20*/  IADD3.X R17, R17, UR38, RZ, P2, !PT ;  /* 0x0000002611117c10 */ /* 0x000fe400097fe4ff */
[----:B------:R-:W-:Y:S02]  /*15c30*/  ISETP.GE.U32.AND P2, PT, R16, UR4, PT ;  /* 0x0000000410007c0c */ /* 0x000fe4000bf46070 */
[----:B------:R-:W-:Y:S02]  /*15c40*/  MOV R9, 0xffffffff ;  /* 0xffffffff00097802 */ /* 0x000fe40000000f00 */
[----:B------:R-:W-:-:S02]  /*15c50*/  MOV R7, 0xffffffff ;  /* 0xffffffff00077802 */ /* 0x000fc40000000f00 */
[----:B------:R-:W-:Y:S02]  /*15c60*/  LOP3.LUT R11, R11, 0x3, RZ, 0xc0, !PT ;  /* 0x000000030b0b7812 */ /* 0x000fe400078ec0ff */
[----:B-1----:R-:W-:-:S04]  /*15c70*/  @P1 LEA R4, R5, R4, 0x18 ;  /* 0x0000000405041211 */ /* 0x002fc800078ec0ff */
[----:B------:R1:W-:Y:S01]  /*15c80*/  @P1 SYNCS.ARRIVE.TRANS64.A1T0 RZ, [R4+URZ+0x88], RZ ;  /* 0x000088ff04ff19a7 */ /* 0x0003e2000810003f */
[----:B------:R-:W-:Y:S02]  /*15c90*/  ISETP.NE.U32.AND P1, PT, R3, 0x1, PT ;  /* 0x000000010300780c */ /* 0x000fe40003f25070 */
[----:B------:R-:W-:Y:S02]  /*15ca0*/  SEL R3, RZ, 0x1, !P0 ;  /* 0x00000001ff037807 */ /* 0x000fe40004000000 */
[----:B------:R-:W-:Y:S02]  /*15cb0*/  ISETP.GE.U32.AND.EX P0, PT, R17, UR5, PT, P2 ;  /* 0x0000000511007c0c */ /* 0x000fe4000bf06120 */
[----:B------:R-:W-:-:S04]  /*15cc0*/  ISETP.GT.U32.AND P1, PT, R10, 0x3, !P1 ;  /* 0x000000030a00780c */ /* 0x000fc80004f24070 */
[----:B-1----:R-:W-:-:S04]  /*15cd0*/  SEL R4, RZ, 0x1, !P1 ;  /* 0x00000001ff047807 */ /* 0x002fc80004800000 */
[--C-:B------:R-:W-:Y:S02]  /*15ce0*/  LOP3.LUT R12, R4, R12, R3.reuse, 0x96, !PT ;  /* 0x0000000c040c7212 */ /* 0x100fe400078e9603 */
[----:B------:R-:W-:Y:S02]  /*15cf0*/  PRMT R4, RZ, 0x7610, R4 ;  /* 0x00007610ff047816 */ /* 0x000fe40000000004 */
[----:B------:R-:W-:Y:S01]  /*15d00*/  PRMT R3, RZ, 0x7610, R3 ;  /* 0x00007610ff037816 */ /* 0x000fe20000000003 */
[----:B------:R-:W-:Y:S06]  /*15d10*/  @P0 BRA `(.L_x_220) ;  /* 0x0000000400540947 */ /* 0x000fec0003800000 */
[----:B------:R-:W-:Y:S01]  /*15d20*/  ULDC.64 UR4, c[0x0][0x8d0] ;  /* 0x0002340000047ab9 */ /* 0x000fe20000000a00 */
[----:B------:R-:W1:Y:S01]  /*15d30*/  S2R R14, SR_CTAID.X ;  /* 0x00000000000e7919 */ /* 0x000e620000002500 */
[----:B------:R-:W-:Y:S01]  /*15d40*/  ISETP.NE.U32.AND P0, PT, RZ, UR4, PT ;  /* 0x00000004ff007c0c */ /* 0x000fe2000bf05070 */
[----:B------:R-:W-:Y:S01]  /*15d50*/  ULDC UR7, c[0x0][0x8d8] ;  /* 0x0002360000077ab9 */ /* 0x000fe20000000800 */
[----:B------:R-:W-:Y:S01]  /*15d60*/  MOV R4, R16 ;  /* 0x0000001000047202 */ /* 0x000fe20000000f00 */
[----:B------:R-:W2:Y:S01]  /*15d70*/  S2R R13, SR_CTAID.Y ;  /* 0x00000000000d7919 */ /* 0x000ea20000002600 */
[----:B------:R-:W-:Y:S02]  /*15d80*/  ISETP.NE.AND.EX P0, PT, RZ, UR5, PT, P0 ;  /* 0x00000005ff007c0c */ /* 0x000fe4000bf05300 */
[----:B------:R-:W-:-:S11]  /*15d90*/  MOV R5, R17 ;  /* 0x0000001100057202 */ /* 0x000fd60000000f00 */
[----:B------:R-:W-:Y:S05]  /*15da0*/  @!P0 BRA `(.L_x_221) ;  /* 0x0000000000288947 */ /* 0x000fea0003800000 */
[----:B------:R-:W-:Y:S02]  /*15db0*/  ULDC UR6, c[0x0][0x8dc] ;  /* 0x0002370000067ab9 */ /* 0x000fe40000000800 */
[----:B------:R-:W-:-:S04]  /*15dc0*/  IADD3 R9, P0, R16, UR6, RZ ;  /* 0x0000000610097c10 */ /* 0x000fc8000ff1e0ff */
[----:B------:R-:W-:-:S05]  /*15dd0*/  IADD3.X R15, RZ, R17, RZ, P0, !PT ;  /* 0x00000011ff0f7210 */ /* 0x000fca00007fe4ff */
[----:B------:R-:W-:-:S04]  /*15de0*/  IMAD.WIDE.U32 R6, R15, UR4, RZ ;  /* 0x000000040f067c25 */ /* 0x000fc8000f8e00ff */
[----:B------:R-:W-:-:S04]  /*15df0*/  IMAD.WIDE.U32 R6, P0, R9, UR5, R6 ;  /* 0x0000000509067c25 */ /* 0x000fc8000f800006 */
[----:B------:R-:W-:Y:S01]  /*15e00*/  IMAD.WIDE.U32 R8, R9, UR4, RZ ;  /* 0x0000000409087c25 */ /* 0x000fe2000f8e00ff */
[----:B------:R-:W-:Y:S02]  /*15e10*/  IADD3.X R5, RZ, RZ, RZ, P0, !PT ;  /* 0x000000ffff057210 */ /* 0x000fe400007fe4ff */
[----:B------:R-:W-:Y:S02]  /*15e20*/  MOV R4, R7 ;  /* 0x0000000700047202 */ /* 0x000fe40000000f00 */
[----:B------:R-:W-:-:S05]  /*15e30*/  IADD3 RZ, P0, R9, R6, RZ ;  /* 0x0000000609ff7210 */ /* 0x000fca0007f1e0ff */
[----:B------:R-:W-:-:S08]  /*15e40*/  IMAD.WIDE.U32.X R4, R15, UR5, R4, P0 ;  /* 0x000000050f047c25 */ /* 0x000fd000080e0404 */
.L_x_221:
[--C-:B------:R-:W-:Y:S01]  /*15e50*/  SHF.R.U64 R8, R4, UR7, R5.reuse ;  /* 0x0000000704087c19 */ /* 0x100fe20008001205 */
[----:B------:R-:W-:Y:S01]  /*15e60*/  ULDC.64 UR4, c[0x0][0x8c8] ;  /* 0x0002320000047ab9 */ /* 0x000fe20000000a00 */
[----:B------:R-:W-:Y:S01]  /*15e70*/  SHF.R.U32.HI R4, RZ, UR7, R5 ;  /* 0x00000007ff047c19 */ /* 0x000fe20008011605 */
[----:B------:R-:W3:Y:S01]  /*15e80*/  LDC R25, c[0x0][0x144] ;  /* 0x00005100ff197b82 */ /* 0x000ee20000000800 */
[----:B------:R-:W-:Y:S01]  /*15e90*/  IADD3 R7, P0, RZ, -R8, RZ ;  /* 0x80000008ff077210 */ /* 0x000fe20007f1e0ff */
[----:B------:R-:W-:Y:S01]  /*15ea0*/  ULDC.64 UR8, c[0x0][0x8e8] ;  /* 0x00023a0000087ab9 */ /* 0x000fe20000000a00 */
[----:B-1----:R-:W-:Y:S01]  /*15eb0*/  I2FP.F32.U32 R9, R14 ;  /* 0x0000000e00097245 */ /* 0x002fe20000201000 */
[----:B------:R-:W-:Y:S02]  /*15ec0*/  ULDC UR6, c[0x0][0x8b0] ;  /* 0x00022c0000067ab9 */ /* 0x000fe40000000800 */
[----:B------:R-:W-:Y:S01]  /*15ed0*/  IMAD.X R4, RZ, RZ, ~R4, P0 ;  /* 0x000000ffff047224 */ /* 0x000fe200000e0e04 */
[----:B------:R-:W-:Y:S01]  /*15ee0*/  ISETP.NE.U32.AND P0, PT, RZ, UR8, PT ;  /* 0x00000008ff007c0c */ /* 0x000fe2000bf05070 */
[----:B------:R-:W1:Y:S02]  /*15ef0*/  LDC R20, c[0x0][0x148] ;  /* 0x00005200ff147b82 */ /* 0x000e640000000800 */
[----:B------:R-:W-:Y:S01]  /*15f00*/  IMAD R6, R4, UR4, RZ ;  /* 0x0000000404067c24 */ /* 0x000fe2000f8e02ff */
[----:B------:R-:W-:Y:S01]  /*15f10*/  ISETP.NE.AND.EX P0, PT, RZ, UR9, PT, P0 ;  /* 0x00000009ff007c0c */ /* 0x000fe2000bf05300 */
[----:B------:R-:W-:Y:S01]  /*15f20*/  IMAD.WIDE.U32 R4, R7, UR4, R16 ;  /* 0x0000000407047c25 */ /* 0x000fe2000f8e0010 */
[----:B------:R-:W-:-:S03]  /*15f30*/  ULDC UR4, c[0x0][0x150] ;  /* 0x0000540000047ab9 */ /* 0x000fc60000000800 */
[----:B------:R-:W-:Y:S02]  /*15f40*/  IMAD R7, R7, UR5, R6 ;  /* 0x0000000507077c24 */ /* 0x000fe4000f8e0206 */
[----:B------:R-:W-:Y:S01]  /*15f50*/  FMUL R6, R9, UR4 ;  /* 0x0000000409067c20 */ /* 0x000fe20008400000 */
[----:B------:R-:W-:Y:S01]  /*15f60*/  ULDC UR4, c[0x0][0x8c0] ;  /* 0x0002300000047ab9 */ /* 0x000fe20000000800 */
[----:B------:R-:W-:Y:S01]  /*15f70*/  ULDC UR5, c[0x0][0x154] ;  /* 0x0000550000057ab9 */ /* 0x000fe20000000800 */
[----:B------:R-:W-:-:S03]  /*15f80*/  IADD3 R5, R5, R7, RZ ;  /* 0x0000000705057210 */ /* 0x000fc60007ffe0ff */
[----:B------:R-:W4:Y:S01]  /*15f90*/  F2I.U32.TRUNC.NTZ R6, R6 ;  /* 0x0000000600067305 */ /* 0x000f22000020f000 */
[----:B------:R-:W-:Y:S02]  /*15fa0*/  SHF.R.U64 R9, R4, UR4, R5 ;  /* 0x0000000404097c19 */ /* 0x000fe40008001205 */
[----:B--2---:R-:W-:-:S05]  /*15fb0*/  I2FP.F32.U32 R4, R13 ;  /* 0x0000000d00047245 */ /* 0x004fca0000201000 */
[----:B------:R-:W-:Y:S01]  /*15fc0*/  FMUL R21, R4, UR5 ;  /* 0x0000000504157c20 */ /* 0x000fe20008400000 */
[----:B------:R-:W-:Y:S01]  /*15fd0*/  SHF.R.U32.HI R4, RZ, UR4, R5 ;  /* 0x00000004ff047c19 */ /* 0x000fe20008011605 */
[----:B------:R-:W-:-:S03]  /*15fe0*/  ULDC UR4, c[0x0][0x900] ;  /* 0x0002400000047ab9 */ /* 0x000fc60000000800 */
[--C-:B------:R-:W-:Y:S01]  /*15ff0*/  SHF.R.U64 R19, R9, UR6, R4.reuse ;  /* 0x0000000609137c19 */ /* 0x100fe20008001204 */
[----:B------:R-:W2:Y:S01]  /*16000*/  F2I.U32.TRUNC.NTZ R21, R21 ;  /* 0x0000001500157305 */ /* 0x000ea2000020f000 */
[----:B------:R-:W-:Y:S02]  /*16010*/  SHF.R.U32.HI R4, RZ, UR6, R4 ;  /* 0x00000006ff047c19 */ /* 0x000fe40008011604 */
[----:B----4-:R-:W-:Y:S02]  /*16020*/  IADD3 R6, -R6, RZ, RZ ;  /* 0x000000ff06067210 */ /* 0x010fe40007ffe1ff */
[--C-:B------:R-:W-:Y:S02]  /*16030*/  SHF.R.U64 R15, R19, UR4, R4.reuse ;  /* 0x00000004130f7c19 */ /* 0x100fe40008001204 */
[----:B------:R-:W-:Y:S01]  /*16040*/  SHF.R.U32.HI R23, RZ, UR4, R4 ;  /* 0x00000004ff177c19 */ /* 0x000fe20008011604 */
[----:B---3--:R-:W-:Y:S01]  /*16050*/  IMAD R14, R25, R6, R14 ;  /* 0x00000006190e7224 */ /* 0x008fe200078e020e */
[----:B------:R-:W-:-:S02]  /*16060*/  MOV R4, R15 ;  /* 0x0000000f00047202 */ /* 0x000fc40000000f00 */
[----:B------:R-:W-:Y:S01]  /*16070*/  MOV R5, R23 ;  /* 0x0000001700057202 */ /* 0x000fe20000000f00 */
[----:B------:R-:W-:Y:S06]  /*16080*/  @!P0 BRA `(.L_x_222) ;  /* 0x0000000000288947 */ /* 0x000fec0003800000 */
[----:B------:R-:W-:Y:S02]  /*16090*/  ULDC UR4, c[0x0][0x8f4] ;  /* 0x00023d0000047ab9 */ /* 0x000fe40000000800 */
[----:B------:R-:W-:-:S04]  /*160a0*/  IADD3 R5, P0, R15, UR4, RZ ;  /* 0x000000040f057c10 */ /* 0x000fc8000ff1e0ff */
[----:B------:R-:W-:-:S05]  /*160b0*/  IADD3.X R23, RZ, R23, RZ, P0, !PT ;  /* 0x00000017ff177210 */ /* 0x000fca00007fe4ff */
[----:B------:R-:W-:-:S04]  /*160c0*/  IMAD.WIDE.U32 R6, R23, UR8, RZ ;  /* 0x0000000817067c25 */ /* 0x000fc8000f8e00ff */
[----:B------:R-:W-:-:S04]  /*160d0*/  IMAD.WIDE.U32 R6, P0, R5, UR9, R6 ;  /* 0x0000000905067c25 */ /* 0x000fc8000f800006 */
[----:B------:R-:W-:Y:S01]  /*160e0*/  IMAD.WIDE.U32 R4, R5, UR8, RZ ;  /* 0x0000000805047c25 */ /* 0x000fe2000f8e00ff */
[----:B------:R-:W-:-:S04]  /*160f0*/  MOV R4, R7 ;  /* 0x0000000700047202 */ /* 0x000fc80000000f00 */
[----:B------:R-:W-:Y:S01]  /*16100*/  IADD3 RZ, P1, R5, R6, RZ ;  /* 0x0000000605ff7210 */ /* 0x000fe20007f3e0ff */
[----:B------:R-:W-:-:S04]  /*16110*/  IMAD.X R5, RZ, RZ, RZ, P0 ;  /* 0x000000ffff057224 */ /* 0x000fc800000e06ff */
[----:B------:R-:W-:-:S08]  /*16120*/  IMAD.WIDE.U32.X R4, R23, UR9, R4, P1 ;  /* 0x0000000917047c25 */ /* 0x000fd000088e0404 */
.L_x_222:
[----:B------:R-:W-:Y:S01]  /*16130*/  ISETP.NE.AND P0, PT, R2, 0x1, PT ;  /* 0x000000010200780c */ /* 0x000fe20003f05270 */
[----:B------:R-:W-:Y:S01]  /*16140*/  ULDC UR4, c[0x0][0x8f0] ;  /* 0x00023c0000047ab9 */ /* 0x000fe20000000800 */
[----:B------:R-:W-:Y:S01]  /*16150*/  LOP3.LUT R19, R19, UR16, RZ, 0xc0, !PT ;  /* 0x0000001013137c12 */ /* 0x000fe2000f8ec0ff */
[----:B------:R-:W-:Y:S01]  /*16160*/  ULDC UR5, c[0x0][0x8b8] ;  /* 0x00022e0000057ab9 */ /* 0x000fe20000000800 */
[----:B------:R-:W-:Y:S01]  /*16170*/  SHF.R.U64 R4, R4, UR4, R5 ;  /* 0x0000000404047c19 */ /* 0x000fe20008001205 */
[----:B------:R-:W-:Y:S01]  /*16180*/  ULDC UR4, c[0x0][0x8e0] ;  /* 0x0002380000047ab9 */ /* 0x000fe20000000800 */
[----:B--2---:R-:W-:Y:S02]  /*16190*/  IADD3 R21, -R21, RZ, RZ ;  /* 0x000000ff15157210 */ /* 0x004fe40007ffe1ff */
[C---:B------:R-:W-:Y:S01]  /*161a0*/  IADD3 R6, -R4.reuse, RZ, RZ ;  /* 0x000000ff04067210 */ /* 0x040fe20007ffe1ff */
[----:B------:R-:W-:Y:S01]  /*161b0*/  IMAD R19, R4, UR15, R19 ;  /* 0x0000000f04137c24 */ /* 0x000fe2000f8e0213 */
[----:B------:R-:W-:-:S02]  /*161c0*/  LOP3.LUT R4, R9, UR14, RZ, 0xc0, !PT ;  /* 0x0000000e09047c12 */ /* 0x000fc4000f8ec0ff */
[----:B------:R-:W-:Y:S01]  /*161d0*/  MOV R5, 0x1 ;  /* 0x0000000100057802 */ /* 0x000fe20000000f00 */
[----:B-1----:R-:W-:Y:S02]  /*161e0*/  @P0 IMAD R14, R20, R21, R13 ;  /* 0x00000015140e0224 */ /* 0x002fe400078e020d */
[----:B------:R-:W-:Y:S01]  /*161f0*/  IMAD R15, R6, UR4, R15 ;  /* 0x00000004060f7c24 */ /* 0x000fe2000f8e020f */
[----:B------:R-:W-:Y:S01]  /*16200*/  ULDC UR4, c[0x0][0x8a8] ;  /* 0x00022a0000047ab9 */ /* 0x000fe20000000800 */
[----:B------:R-:W-:Y:S01]  /*16210*/  IMAD R14, R19, UR5, R14 ;  /* 0x00000005130e7c24 */ /* 0x000fe2000f8e020e */
[----:B------:R-:W-:Y:S01]  /*16220*/  MOV R6, R8 ;  /* 0x0000000800067202 */ /* 0x000fe20000000f00 */
[--C-:B------:R-:W-:Y:S01]  /*16230*/  IMAD R15, R15, UR4, R4.reuse ;  /* 0x000000040f0f7c24 */ /* 0x100fe2000f8e0204 */
[----:B------:R-:W-:-:S04]  /*16240*/  PRMT R4, R5, 0x7610, R4 ;  /* 0x0000761005047816 */ /* 0x000fc80000000004 */
[----:B------:R-:W-:Y:S02]  /*16250*/  SEL R7, R15, R14, !P0 ;  /* 0x0000000e0f077207 */ /* 0x000fe40004000000 */
[----:B------:R-:W-:-:S07]  /*16260*/  SEL R9, R14, R15, !P0 ;  /* 0x0000000f0e097207 */ /* 0x000fce0004000000 */
.L_x_220:
[----:B------:R-:W-:Y:S05]  /*16270*/  BSYNC B1 ;  /* 0x0000000000017941 */ /* 0x000fea0003800000 */
.L_x_219:
[----:B------:R-:W-:-:S13]  /*16280*/  LOP3.LUT P0, RZ, R4, 0xff, RZ, 0xc0, !PT ;  /* 0x000000ff04ff7812 */ /* 0x000fda000780c0ff */
[----:B------:R-:W-:Y:S05]  /*16290*/  @P0 BRA `(.L_x_223) ;  /* 0xfffffff400380947 */ /* 0x000fea000383ffff */
[----:B------:R-:W-:Y:S05]  /*162a0*/  BSYNC B0 ;  /* 0x0000000000007941 */ /* 0x000fea0003800000 */
.L_x_212:
[----:B------:R-:W-:-:S03]  /*162b0*/  UMOV UR4, 0xffffffff ;  /* 0xffffffff00047882 */ /* 0x000fc60000000000 */
[----:B------:R-:W-:Y:S05]  /*162c0*/  BRA.DIV UR4, `(.L_x_224) ;  /* 0x0000000a04d07947 */ /* 0x000fea000b800000 */
[----:B------:R-:W-:-:S13]  /*162d0*/  ELECT P6, URZ, PT ;  /* 0x00000000003f782f */ /* 0x000fda00038c0000 */
.L_x_255:
[----:B------:R-:W-:Y:S05]  /*162e0*/  @!P6 BRA `(.L_x_14) ;  /* 0x0000000000a8e947 */ /* 0x000fea0003800000 */
[----:B------:R-:W-:-:S04]  /*162f0*/  ULOP3.LUT UR4, UR45, 0x2, URZ, 0xfc, !UPT ;  /* 0x000000022d047892 */ /* 0x000fc8000f8efc3f */
[----:B------:R-:W-:-:S06]  /*16300*/  UISETP.NE.AND UP0, UPT, UR4, 0x3, UPT ;  /* 0x000000030400788c */ /* 0x000fcc000bf05270 */
[----:B------:R-:W-:-:S13]  /*16310*/  PLOP3.LUT P0, PT, PT, PT, UP0, 0x80, 0x0 ;  /* 0x000000000000781c */ /* 0x000fda0003f0f008 */
[----:B------:R-:W-:Y:S05]  /*16320*/  @!P0 BRA `(.L_x_225) ;  /* 0x0000000000048947 */ /* 0x000fea0003800000 */
[----:B-1----:R-:W-:Y:S01]  /*16330*/  BPT.TRAP 0x1 ;  /* 0x000000040000795c */ /* 0x002fe20000300000 */
.L_x_225:
[----:B------:R-:W2:Y:S01]  /*16340*/  S2R R3, SR_CgaCtaId ;  /* 0x0000000000037919 */ /* 0x000ea20000008800 */
[----:B------:R-:W-:Y:S02]  /*16350*/  MOV R0, 0x400 ;  /* 0x0000040000007802 */ /* 0x000fe40000000f00 */
[----:B------:R-:W-:Y:S02]  /*16360*/  SHF.L.U32 R2, R12, 0x1f, RZ ;  /* 0x0000001f0c027819 */ /* 0x000fe400000006ff */
[----:B--2---:R-:W-:-:S05]  /*16370*/  LEA R0, R3, R0, 0x18 ;  /* 0x0000000003007211 */ /* 0x004fca00078ec0ff */
[----:B------:R-:W-:-:S05]  /*16380*/  VIADD R0, R0, 0x20 ;  /* 0x0000002000007836 */ /* 0x000fca0000000000 */
[C---:B------:R-:W-:Y:S02]  /*16390*/  LEA R5, R11.reuse, R0, 0x3 ;  /* 0x000000000b057211 */ /* 0x040fe400078e18ff */
[----:B------:R-:W-:Y:S02]  /*163a0*/  IADD3 R11, R11, 0x1, RZ ;  /* 0x000000010b0b7810 */ /* 0x000fe40007ffe0ff */
[----:B------:R-:W2:Y:S02]  /*163b0*/  SYNCS.PHASECHK.TRANS64.TRYWAIT P0, [R5+URZ], R2 ;  /* 0x00000002050075a7 */ /* 0x000ea4000800017f */
[----:B------:R-:W-:-:S04]  /*163c0*/  ISETP.NE.AND P1, PT, R11, 0x4, PT ;  /* 0x000000040b00780c */ /* 0x000fc80003f25270 */
[----:B------:R-:W-:Y:S02]  /*163d0*/  SEL R3, RZ, 0x1, P1 ;  /* 0x00000001ff037807 */ /* 0x000fe40000800000 */
[----:B------:R-:W-:Y:S02]  /*163e0*/  SEL R11, R11, RZ, P1 ;  /* 0x000000ff0b0b7207 */ /* 0x000fe40000800000 */
[----:B------:R-:W-:Y:S02]  /*163f0*/  LOP3.LUT R12, R12, R3, RZ, 0x3c, !PT ;  /* 0x000000030c0c7212 */ /* 0x000fe400078e3cff */
[----:B------:R-:W-:Y:S02]  /*16400*/  LEA R7, R11, R0, 0x3 ;  /* 0x000000000b077211 */ /* 0x000fe400078e18ff */
[----:B------:R-:W-:Y:S01]  /*16410*/  SHF.L.U32 R4, R12, 0x1f, RZ ;  /* 0x0000001f0c047819 */ /* 0x000fe200000006ff */
[----:B--2---:R-:W-:Y:S06]  /*16420*/  @!P0 BRA `(.L_x_226) ;  /* 0x0000000800988947 */ /* 0x004fec0003800000 */
.L_x_256:
[----:B------:R-:W3:Y:S01]  /*16430*/  SYNCS.PHASECHK.TRANS64.TRYWAIT P0, [R7+URZ], R4 ;  /* 0x00000004070075a7 */ /* 0x000ee2000800017f */
[----:B--2---:R-:W-:-:S04]  /*16440*/  IADD3 R2, R11, 0x1, RZ ;  /* 0x000000010b027810 */ /* 0x004fc80007ffe0ff */
[----:B------:R-:W-:-:S04]  /*16450*/  ISETP.NE.AND P1, PT, R2, 0x4, PT ;  /* 0x000000040200780c */ /* 0x000fc80003f25270 */
[----:B------:R-:W-:Y:S02]  /*16460*/  SEL R3, RZ, 0x1, P1 ;  /* 0x00000001ff037807 */ /* 0x000fe40000800000 */
[----:B------:R-:W-:Y:S02]  /*16470*/  SEL R9, R2, RZ, P1 ;  /* 0x000000ff02097207 */ /* 0x000fe40000800000 */
[----:B------:R-:W-:Y:S02]  /*16480*/  LOP3.LUT R11, R12, R3, RZ, 0x3c, !PT ;  /* 0x000000030c0b7212 */ /* 0x000fe400078e3cff */
[----:B------:R-:W-:Y:S02]  /*16490*/  LEA R6, R9, R0, 0x3 ;  /* 0x0000000009067211 */ /* 0x000fe400078e18ff */
[----:B------:R-:W-:Y:S01]  /*164a0*/  SHF.L.U32 R5, R11, 0x1f, RZ ;  /* 0x0000001f0b057819 */ /* 0x000fe200000006ff */
[----:B---3--:R-:W-:Y:S06]  /*164b0*/  @!P0 BRA `(.L_x_227) ;  /* 0x0000000800888947 */ /* 0x008fec0003800000 */
.L_x_257:
[----:B------:R-:W3:Y:S01]  /*164c0*/  SYNCS.PHASECHK.TRANS64.TRYWAIT P0, [R6+URZ], R5 ;  /* 0x00000005060075a7 */ /* 0x000ee2000800017f */
[----:B------:R-:W-:-:S04]  /*164d0*/  IADD3 R2, R9, 0x1, RZ ;  /* 0x0000000109027810 */ /* 0x000fc80007ffe0ff */
[----:B------:R-:W-:-:S04]  /*164e0*/  ISETP.NE.AND P1, PT, R2, 0x4, PT ;  /* 0x000000040200780c */ /* 0x000fc80003f25270 */
[----:B--2---:R-:W-:Y:S02]  /*164f0*/  SEL R4, RZ, 0x1, P1 ;  /* 0x00000001ff047807 */ /* 0x004fe40000800000 */
[----:B------:R-:W-:Y:S02]  /*16500*/  SEL R3, R2, RZ, P1 ;  /* 0x000000ff02037207 */ /* 0x000fe40000800000 */
[----:B------:R-:W-:Y:S01]  /*16510*/  LOP3.LUT R4, R11, R4, RZ, 0x3c, !PT ;  /* 0x000000040b047212 */ /* 0x000fe200078e3cff */
[----:B---3--:R-:W-:Y:S06]  /*16520*/  @!P0 BRA `(.L_x_228) ;  /* 0x0000000800808947 */ /* 0x008fec0003800000 */
.L_x_258:
[----:B------:R-:W-:Y:S01]  /*16530*/  IMAD R3, R3, 0x8, R0 ;  /* 0x0000000803037824 */ /* 0x000fe200078e0200 */
[----:B------:R-:W-:-:S07]  /*16540*/  SHF.L.U32 R0, R4, 0x1f, RZ ;  /* 0x0000001f04007819 */ /* 0x000fce00000006ff */
.L_x_229:
[----:B---3--:R3:W4:Y:S02]  /*16550*/  SYNCS.PHASECHK.TRANS64.TRYWAIT P0, [R3+URZ], R0 ;  /* 0x00000000030075a7 */ /* 0x008724000800017f */
[----:B----4-:R-:W-:Y:S05]  /*16560*/  @!P0 NANOSLEEP.SYNCS 0x989680 ;  /* 0x009896800000895d */ /* 0x010fea0003900000 */
[----:B------:R-:W4:Y:S02]  /*16570*/  @!P0 SYNCS.PHASECHK.TRANS64 P0, [R3+URZ], R0 ;  /* 0x00000000030085a7 */ /* 0x000f24000800007f */
[----:B----4-:R-:W-:Y:S05]  /*16580*/  @!P0 BRA `(.L_x_229) ;  /* 0xfffffffc00f08947 */ /* 0x010fea000383ffff */
.L_x_14:
[----:B-1----:R-:W-:Y:S05]  /*16590*/  BSYNC B6 ;  /* 0x0000000000067941 */ /* 0x002fea0003800000 */
.L_x_12:
[----:B------:R-:W-:Y:S05]  /*165a0*/  EXIT ;  /* 0x000000000000794d */ /* 0x000fea0003800000 */
.L_x_27:
[----:B---3--:R3:W4:Y:S02]  /*165b0*/  SYNCS.PHASECHK.TRANS64.TRYWAIT P1, [R4+URZ], R3 ;  /* 0x00000003040075a7 */ /* 0x008724000802017f */
[----:B----4-:R-:W-:Y:S05]  /*165c0*/  @!P1 NANOSLEEP.SYNCS 0x989680 ;  /* 0x009896800000995d */ /* 0x010fea0003900000 */
[----:B------:R-:W4:Y:S02]  /*165d0*/  @!P1 SYNCS.PHASECHK.TRANS64 P1, [R4+URZ], R3 ;  /* 0x00000003040095a7 */ /* 0x000f24000802007f */
[----:B----4-:R-:W-:Y:S05]  /*165e0*/  @!P1 BRA `(.L_x_27) ;  /* 0xfffffffc00f09947 */ /* 0x010fea000383ffff */
[----:B------:R-:W-:Y:S05]  /*165f0*/  BRA `(.L_x_26) ;  /* 0xfffffeb400447947 */ /* 0x000fea000383ffff */
.L_x_32:
[----:B---3--:R-:W-:-:S04]  /*16600*/  MOV R5, UR4 ;  /* 0x0000000400057c02 */ /* 0x008fc80008000f00 */
[----:B------:R3:W4:Y:S03]  /*16610*/  SYNCS.PHASECHK.TRANS64.TRYWAIT P1, [R5+URZ], R4 ;  /* 0x00000004050075a7 */ /* 0x000726000802017f */
[----:B----4-:R-:W-:Y:S05]  /*16620*/  @!P1 NANOSLEEP.SYNCS 0x989680 ;  /* 0x009896800000995d */ /* 0x010fea0003900000 */
[----:B------:R-:W4:Y:S02]  /*16630*/  @!P1 SYNCS.PHASECHK.TRANS64 P1, [R5+URZ], R4 ;  /* 0x00000004050095a7 */ /* 0x000f24000802007f */
[----:B----4-:R-:W-:Y:S05]  /*16640*/  @!P1 BRA `(.L_x_32) ;  /* 0xfffffffc00ec9947 */ /* 0x010fea000383ffff */
[----:B------:R-:W-:Y:S05]  /*16650*/  BRA `(.L_x_31) ;  /* 0xfffffeb800087947 */ /* 0x000fea000383ffff */
.L_x_53:
[----:B-1----:R-:W-:-:S04]  /*16660*/  MOV R4, UR51 ;  /* 0x0000003300047c02 */ /* 0x002fc80008000f00 */
[----:B------:R1:W2:Y:S03]  /*16670*/  SYNCS.PHASECHK.TRANS64.TRYWAIT P3, [R4+URZ+0x40], R3 ;  /* 0x00004003040075a7 */ /* 0x0002a6000806017f */
[----:B--2---:R-:W-:Y:S05]  /*16680*/  @!P3 NANOSLEEP.SYNCS 0x989680 ;  /* 0x009896800000b95d */ /* 0x004fea0003900000 */
[----:B------:R-:W2:Y:S02]  /*16690*/  @!P3 SYNCS.PHASECHK.TRANS64 P3, [R4+URZ+0x40], R3 ;  /* 0x000040030400b5a7 */ /* 0x000ea4000806007f */
[----:B--2---:R-:W-:Y:S05]  /*166a0*/  @!P3 BRA `(.L_x_53) ;  /* 0xfffffffc00ecb947 */ /* 0x004fea000383ffff */
[----:B------:R-:W-:Y:S05]  /*166b0*/  BRA `(.L_x_230) ;  /* 0xfffffec000e87947 */ /* 0x000fea000383ffff */
.L_x_64:
[----:B-1----:R1:W2:Y:S02]  /*166c0*/  SYNCS.PHASECHK.TRANS64.TRYWAIT P3, [R28+URZ+0x40], R29 ;  /* 0x0000401d1c0075a7 */ /* 0x0022a4000806017f */
[----:B--2---:R-:W-:Y:S05]  /*166d0*/  @!P3 NANOSLEEP.SYNCS 0x989680 ;  /* 0x009896800000b95d */ /* 0x004fea0003900000 */
[----:B------:R-:W2:Y:S02]  /*166e0*/  @!P3 SYNCS.PHASECHK.TRANS64 P3, [R28+URZ+0x40], R29 ;  /* 0x0000401d1c00b5a7 */ /* 0x000ea4000806007f */
[----:B--2---:R-:W-:Y:S05]  /*166f0*/  @!P3 BRA `(.L_x_64) ;  /* 0xfffffffc00f0b947 */ /* 0x004fea000383ffff */
[----:B------:R-:W-:Y:S05]  /*16700*/  BRA `(.L_x_231) ;  /* 0xfffffee4009c7947 */ /* 0x000fea000383ffff */
.L_x_74:
[----:B-1----:R1:W2:Y:S02]  /*16710*/  SYNCS.PHASECHK.TRANS64.TRYWAIT P3, [R26+URZ+0x40], R29 ;  /* 0x0000401d1a0075a7 */ /* 0x0022a4000806017f */
[----:B--2---:R-:W-:Y:S05]  /*16720*/  @!P3 NANOSLEEP.SYNCS 0x989680 ;  /* 0x009896800000b95d */ /* 0x004fea0003900000 */
[----:B------:R-:W2:Y:S02]  /*16730*/  @!P3 SYNCS.PHASECHK.TRANS64 P3, [R26+URZ+0x40], R29 ;  /* 0x0000401d1a00b5a7 */ /* 0x000ea4000806007f */
[----:B--2---:R-:W-:Y:S05]  /*16740*/  @!P3 BRA `(.L_x_74) ;  /* 0xfffffffc00f0b947 */ /* 0x004fea000383ffff */
[----:B------:R-:W-:Y:S05]  /*16750*/  BRA `(.L_x_232) ;  /* 0xffffff0400947947 */ /* 0x000fea000383ffff */
.L_x_84:
[----:B-1----:R1:W2:Y:S02]  /*16760*/  SYNCS.PHASECHK.TRANS64.TRYWAIT P3, [R30+URZ+0x40], R29 ;  /* 0x0000401d1e0075a7 */ /* 0x0022a4000806017f */
[----:B--2---:R-:W-:Y:S05]  /*16770*/  @!P3 NANOSLEEP.SYNCS 0x989680 ;  /* 0x009896800000b95d */ /* 0x004fea0003900000 */
[----:B------:R-:W2:Y:S02]  /*16780*/  @!P3 SYNCS.PHASECHK.TRANS64 P3, [R30+URZ+0x40], R29 ;  /* 0x0000401d1e00b5a7 */ /* 0x000ea4000806007f */
[----:B--2---:R-:W-:Y:S05]  /*16790*/  @!P3 BRA `(.L_x_84) ;  /* 0xfffffffc00f0b947 */ /* 0x004fea000383ffff */
[----:B------:R-:W-:Y:S05]  /*167a0*/  BRA `(.L_x_233) ;  /* 0xffffff2400947947 */ /* 0x000fea000383ffff */
.L_x_94:
[----:B-1----:R1:W2:Y:S02]  /*167b0*/  SYNCS.PHASECHK.TRANS64.TRYWAIT P3, [R30+URZ+0x40], R31 ;  /* 0x0000401f1e0075a7 */ /* 0x0022a4000806017f */
[----:B--2---:R-:W-:Y:S05]  /*167c0*/  @!P3 NANOSLEEP.SYNCS 0x989680 ;  /* 0x009896800000b95d */ /* 0x004fea0003900000 */
[----:B------:R-:W2:Y:S02]  /*167d0*/  @!P3 SYNCS.PHASECHK.TRANS64 P3, [R30+URZ+0x40], R31 ;  /* 0x0000401f1e00b5a7 */ /* 0x000ea4000806007f */
[----:B--2---:R-:W-:Y:S05]  /*167e0*/  @!P3 BRA `(.L_x_94) ;  /* 0xfffffffc00f0b947 */ /* 0x004fea000383ffff */
[----:B------:R-:W-:Y:S05]  /*167f0*/  BRA `(.L_x_234) ;  /* 0xffffff4400987947 */ /* 0x000fea000383ffff */
.L_x_104:
[----:B-1----:R1:W2:Y:S02]  /*16800*/  SYNCS.PHASECHK.TRANS64.TRYWAIT P3, [R24+URZ+0x40], R31 ;  /* 0x0000401f180075a7 */ /* 0x0022a4000806017f */
[----:B--2---:R-:W-:Y:S05]  /*16810*/  @!P3 NANOSLEEP.SYNCS 0x989680 ;  /* 0x009896800000b95d */ /* 0x004fea0003900000 */
[----:B------:R-:W2:Y:S02]  /*16820*/  @!P3 SYNCS.PHASECHK.TRANS64 P3, [R24+URZ+0x40], R31 ;  /* 0x0000401f1800b5a7 */ /* 0x000ea4000806007f */
[----:B--2---:R-:W-:Y:S05]  /*16830*/  @!P3 BRA `(.L_x_104) ;  /* 0xfffffffc00f0b947 */ /* 0x004fea000383ffff */
[----:B------:R-:W-:Y:S05]  /*16840*/  BRA `(.L_x_235) ;  /* 0xffffff6400947947 */ /* 0x000fea000383ffff */
.L_x_114:
[----:B-1----:R1:W2:Y:S02]  /*16850*/  SYNCS.PHASECHK.TRANS64.TRYWAIT P3, [R24+URZ+0x40], R27 ;  /* 0x0000401b180075a7 */ /* 0x0022a4000806017f */
[----:B--2---:R-:W-:Y:S05]  /*16860*/  @!P3 NANOSLEEP.SYNCS 0x989680 ;  /* 0x009896800000b95d */ /* 0x004fea0003900000 */
[----:B------:R-:W2:Y:S02]  /*16870*/  @!P3 SYNCS.PHASECHK.TRANS64 P3, [R24+URZ+0x40], R27 ;  /* 0x0000401b1800b5a7 */ /* 0x000ea4000806007f */
[----:B--2---:R-:W-:Y:S05]  /*16880*/  @!P3 BRA `(.L_x_114) ;  /* 0xfffffffc00f0b947 */ /* 0x004fea000383ffff */
[----:B------:R-:W-:Y:S05]  /*16890*/  BRA `(.L_x_236) ;  /* 0xffffff8400907947 */ /* 0x000fea000383ffff */
.L_x_124:
[----:B--2---:R2:W3:Y:S02]  /*168a0*/  SYNCS.PHASECHK.TRANS64.TRYWAIT P3, [R27+URZ+0x40], R26 ;  /* 0x0000401a1b0075a7 */ /* 0x0044e4000806017f */
[----:B---3--:R-:W-:Y:S05]  /*168b0*/  @!P3 NANOSLEEP.SYNCS 0x989680 ;  /* 0x009896800000b95d */ /* 0x008fea0003900000 */
[----:B------:R-:W3:Y:S02]  /*168c0*/  @!P3 SYNCS.PHASECHK.TRANS64 P3, [R27+URZ+0x40], R26 ;  /* 0x0000401a1b00b5a7 */ /* 0x000ee4000806007f */
[----:B---3--:R-:W-:Y:S05]  /*168d0*/  @!P3 BRA `(.L_x_124) ;  /* 0xfffffffc00f0b947 */ /* 0x008fea000383ffff */
[----:B------:R-:W-:Y:S05]  /*168e0*/  BRA `(.L_x_237) ;  /* 0xffffffa4008c7947 */ /* 0x000fea000383ffff */
.L_x_144:
[----:B-1----:R-:W-:-:S04]  /*168f0*/  MOV R3, UR4 ;  /* 0x0000000400037c02 */ /* 0x002fc80008000f00 */
[----:B------:R1:W2:Y:S03]  /*16900*/  SYNCS.PHASECHK.TRANS64.TRYWAIT P0, [R3+URZ+0x88], R0 ;  /* 0x00008800030075a7 */ /* 0x0002a6000800017f */
[----:B--2---:R-:W-:Y:S05]  /*16910*/  @!P0 NANOSLEEP.SYNCS 0x989680 ;  /* 0x009896800000895d */ /* 0x004fea0003900000 */
[----:B------:R-:W2:Y:S02]  /*16920*/  @!P0 SYNCS.PHASECHK.TRANS64 P0, [R3+URZ+0x88], R0 ;  /* 0x00008800030085a7 */ /* 0x000ea4000800007f */
[----:B--2---:R-:W-:Y:S05]  /*16930*/  @!P0 BRA `(.L_x_144) ;  /* 0xfffffffc00ec8947 */ /* 0x004fea000383ffff */
[----:B------:R-:W-:Y:S05]  /*16940*/  BRA `(.L_x_143) ;  /* 0xffffffd4001c7947 */ /* 0x000fea000383ffff */
.L_x_153:
[----:B-1----:R-:W-:-:S04]  /*16950*/  MOV R5, UR13 ;  /* 0x0000000d00057c02 */ /* 0x002fc80008000f00 */
[----:B------:R1:W2:Y:S03]  /*16960*/  SYNCS.PHASECHK.TRANS64.TRYWAIT P2, [R5+URZ+0x60], R4 ;  /* 0x00006004050075a7 */ /* 0x0002a6000804017f */
[----:B--2---:R-:W-:Y:S05]  /*16970*/  @!P2 NANOSLEEP.SYNCS 0x989680 ;  /* 0x009896800000a95d */ /* 0x004fea0003900000 */
[----:B------:R-:W2:Y:S02]  /*16980*/  @!P2 SYNCS.PHASECHK.TRANS64 P2, [R5+URZ+0x60], R4 ;  /* 0x000060040500a5a7 */ /* 0x000ea4000804007f */
[----:B--2---:R-:W-:Y:S05]  /*16990*/  @!P2 BRA `(.L_x_153) ;  /* 0xfffffffc00eca947 */ /* 0x004fea000383ffff */
[----:B------:R-:W-:Y:S05]  /*169a0*/  BRA `(.L_x_238) ;  /* 0xffffffd800107947 */ /* 0x000fea000383ffff */
.L_x_159:
[----:B-12---:R-:W-:-:S04]  /*169b0*/  MOV R5, UR13 ;  /* 0x0000000d00057c02 */ /* 0x006fc80008000f00 */
[----:B------:R1:W2:Y:S03]  /*169c0*/  SYNCS.PHASECHK.TRANS64.TRYWAIT P2, [R5+URZ+0x68], R4 ;  /* 0x00006804050075a7 */ /* 0x0002a6000804017f */
[----:B--2---:R-:W-:Y:S05]  /*169d0*/  @!P2 NANOSLEEP.SYNCS 0x989680 ;  /* 0x009896800000a95d */ /* 0x004fea0003900000 */
[----:B------:R-:W2:Y:S02]  /*169e0*/  @!P2 SYNCS.PHASECHK.TRANS64 P2, [R5+URZ+0x68], R4 ;  /* 0x000068040500a5a7 */ /* 0x000ea4000804007f */
[----:B--2---:R-:W-:Y:S05]  /*169f0*/  @!P2 BRA `(.L_x_159) ;  /* 0xfffffffc00eca947 */ /* 0x004fea000383ffff */
[----:B------:R-:W-:Y:S05]  /*16a00*/  BRA `(.L_x_239) ;  /* 0xffffffd800587947 */ /* 0x000fea000383ffff */
.L_x_165:
[----:B-123--:R-:W-:-:S04]  /*16a10*/  MOV R5, UR13 ;  /* 0x0000000d00057c02 */ /* 0x00efc80008000f00 */
[----:B------:R1:W2:Y:S03]  /*16a20*/  SYNCS.PHASECHK.TRANS64.TRYWAIT P2, [R5+URZ+0x70], R4 ;  /* 0x00007004050075a7 */ /* 0x0002a6000804017f */
[----:B--2---:R-:W-:Y:S05]  /*16a30*/  @!P2 NANOSLEEP.SYNCS 0x989680 ;  /* 0x009896800000a95d */ /* 0x004fea0003900000 */
[----:B------:R-:W2:Y:S02]  /*16a40*/  @!P2 SYNCS.PHASECHK.TRANS64 P2, [R5+URZ+0x70], R4 ;  /* 0x000070040500a5a7 */ /* 0x000ea4000804007f */
[----:B--2---:R-:W-:Y:S05]  /*16a50*/  @!P2 BRA `(.L_x_165) ;  /* 0xfffffffc00eca947 */ /* 0x004fea000383ffff */
[----:B------:R-:W-:Y:S05]  /*16a60*/  BRA `(.L_x_240) ;  /* 0xffffffd800a87947 */ /* 0x000fea000383ffff */
.L_x_171:
[----:B-1234-:R-:W-:-:S04]  /*16a70*/  IMAD.U32 R5, RZ, RZ, UR13 ;  /* 0x0000000dff057e24 */ /* 0x01efc8000f8e00ff */
[----:B------:R1:W2:Y:S03]  /*16a80*/  SYNCS.PHASECHK.TRANS64.TRYWAIT P2, [R5+URZ+0x78], R4 ;  /* 0x00007804050075a7 */ /* 0x0002a6000804017f */
[----:B--2---:R-:W-:Y:S05]  /*16a90*/  @!P2 NANOSLEEP.SYNCS 0x989680 ;  /* 0x009896800000a95d */ /* 0x004fea0003900000 */
[----:B------:R-:W2:Y:S02]  /*16aa0*/  @!P2 SYNCS.PHASECHK.TRANS64 P2, [R5+URZ+0x78], R4 ;  /* 0x000078040500a5a7 */ /* 0x000ea4000804007f */
[----:B--2---:R-:W-:Y:S05]  /*16ab0*/  @!P2 BRA `(.L_x_171) ;  /* 0xfffffffc00eca947 */ /* 0x004fea000383ffff */
[----:B------:R-:W-:Y:S05]  /*16ac0*/  BRA `(.L_x_241) ;  /* 0xffffffd800f87947 */ /* 0x000fea000383ffff */
.L_x_177:
[----:B-1234-:R-:W-:-:S04]  /*16ad0*/  MOV R5, UR13 ;  /* 0x0000000d00057c02 */ /* 0x01efc80008000f00 */
[----:B------:R1:W2:Y:S03]  /*16ae0*/  SYNCS.PHASECHK.TRANS64.TRYWAIT P2, [R5+URZ+0x60], R4 ;  /* 0x00006004050075a7 */ /* 0x0002a6000804017f */
[----:B--2---:R-:W-:Y:S05]  /*16af0*/  @!P2 NANOSLEEP.SYNCS 0x989680 ;  /* 0x009896800000a95d */ /* 0x004fea0003900000 */
[----:B------:R-:W2:Y:S02]  /*16b00*/  @!P2 SYNCS.PHASECHK.TRANS64 P2, [R5+URZ+0x60], R4 ;  /* 0x000060040500a5a7 */ /* 0x000ea4000804007f */
[----:B--2---:R-:W-:Y:S05]  /*16b10*/  @!P2 BRA `(.L_x_177) ;  /* 0xfffffffc00eca947 */ /* 0x004fea000383ffff */
[----:B------:R-:W-:Y:S05]  /*16b20*/  BRA `(.L_x_242) ;  /* 0xffffffdc004c7947 */ /* 0x000fea000383ffff */
.L_x_183:
[----:B-1234-:R-:W-:-:S04]  /*16b30*/  MOV R5, UR13 ;  /* 0x0000000d00057c02 */ /* 0x01efc80008000f00 */
[----:B------:R1:W2:Y:S03]  /*16b40*/  SYNCS.PHASECHK.TRANS64.TRYWAIT P2, [R5+URZ+0x68], R4 ;  /* 0x00006804050075a7 */ /* 0x0002a6000804017f */
[----:B--2---:R-:W-:Y:S05]  /*16b50*/  @!P2 NANOSLEEP.SYNCS 0x989680 ;  /* 0x009896800000a95d */ /* 0x004fea0003900000 */
[----:B------:R-:W2:Y:S02]  /*16b60*/  @!P2 SYNCS.PHASECHK.TRANS64 P2, [R5+URZ+0x68], R4 ;  /* 0x000068040500a5a7 */ /* 0x000ea4000804007f */
[----:B--2---:R-:W-:Y:S05]  /*16b70*/  @!P2 BRA `(.L_x_183) ;  /* 0xfffffffc00eca947 */ /* 0x004fea000383ffff */
[----:B------:R-:W-:Y:S05]  /*16b80*/  BRA `(.L_x_243) ;  /* 0xffffffdc00907947 */ /* 0x000fea000383ffff */
.L_x_189:
[----:B-1234-:R-:W-:-:S04]  /*16b90*/  MOV R5, UR13 ;  /* 0x0000000d00057c02 */ /* 0x01efc80008000f00 */
[----:B------:R1:W2:Y:S03]  /*16ba0*/  SYNCS.PHASECHK.TRANS64.TRYWAIT P2, [R5+URZ+0x70], R4 ;  /* 0x00007004050075a7 */ /* 0x0002a6000804017f */
[----:B--2---:R-:W-:Y:S05]  /*16bb0*/  @!P2 NANOSLEEP.SYNCS 0x989680 ;  /* 0x009896800000a95d */ /* 0x004fea0003900000 */
[----:B------:R-:W2:Y:S02]  /*16bc0*/  @!P2 SYNCS.PHASECHK.TRANS64 P2, [R5+URZ+0x70], R4 ;  /* 0x000070040500a5a7 */ /* 0x000ea4000804007f */
[----:B--2---:R-:W-:Y:S05]  /*16bd0*/  @!P2 BRA `(.L_x_189) ;  /* 0xfffffffc00eca947 */ /* 0x004fea000383ffff */
[----:B------:R-:W-:Y:S05]  /*16be0*/  BRA `(.L_x_244) ;  /* 0xffffffdc00d47947 */ /* 0x000fea000383ffff */
.L_x_195:
[----:B-1234-:R-:W-:-:S04]  /*16bf0*/  MOV R5, UR13 ;  /* 0x0000000d00057c02 */ /* 0x01efc80008000f00 */
[----:B------:R1:W2:Y:S03]  /*16c00*/  SYNCS.PHASECHK.TRANS64.TRYWAIT P2, [R5+URZ+0x78], R4 ;  /* 0x00007804050075a7 */ /* 0x0002a6000804017f */
[----:B--2---:R-:W-:Y:S05]  /*16c10*/  @!P2 NANOSLEEP.SYNCS 0x989680 ;  /* 0x009896800000a95d */ /* 0x004fea0003900000 */
[----:B------:R-:W2:Y:S02]  /*16c20*/  @!P2 SYNCS.PHASECHK.TRANS64 P2, [R5+URZ+0x78], R4 ;  /* 0x000078040500a5a7 */ /* 0x000ea4000804007f */
[----:B--2---:R-:W-:Y:S05]  /*16c30*/  @!P2 BRA `(.L_x_195) ;  /* 0xfffffffc00eca947 */ /* 0x004fea000383ffff */
[----:B------:R-:W-:Y:S05]  /*16c40*/  BRA `(.L_x_245) ;  /* 0xffffffe000187947 */ /* 0x000fea000383ffff */
.L_x_205:
[----:B------:R1:W1:Y:S02]  /*16c50*/  SYNCS.PHASECHK.TRANS64.TRYWAIT P0, [R0+URZ+0x60], R3 ;  /* 0x00006003000075a7 */ /* 0x000264000800017f */
[----:B-1----:R-:W-:Y:S05]  /*16c60*/  @!P0 NANOSLEEP.SYNCS 0x989680 ;  /* 0x009896800000895d */ /* 0x002fea0003900000 */
[----:B------:R-:W1:Y:S02]  /*16c70*/  @!P0 SYNCS.PHASECHK.TRANS64 P0, [R0+URZ+0x60], R3 ;  /* 0x00006003000085a7 */ /* 0x000e64000800007f */
[----:B-1----:R-:W-:Y:S05]  /*16c80*/  @!P0 BRA `(.L_x_205) ;  /* 0xfffffffc00f08947 */ /* 0x002fea000383ffff */
[----:B------:R-:W-:Y:S05]  /*16c90*/  BRA `(.L_x_246) ;  /* 0xffffffe800047947 */ /* 0x000fea000383ffff */
.L_x_207:
[----:B------:R1:W1:Y:S02]  /*16ca0*/  SYNCS.PHASECHK.TRANS64.TRYWAIT P0, [R0+URZ+0x68], R3 ;  /* 0x00006803000075a7 */ /* 0x000264000800017f */
[----:B-1----:R-:W-:Y:S05]  /*16cb0*/  @!P0 NANOSLEEP.SYNCS 0x989680 ;  /* 0x009896800000895d */ /* 0x002fea0003900000 */
[----:B------:R-:W1:Y:S02]  /*16cc0*/  @!P0 SYNCS.PHASECHK.TRANS64 P0, [R0+URZ+0x68], R3 ;  /* 0x00006803000085a7 */ /* 0x000e64000800007f */
[----:B-1----:R-:W-:Y:S05]  /*16cd0*/  @!P0 BRA `(.L_x_207) ;  /* 0xfffffffc00f08947 */ /* 0x002fea000383ffff */
[----:B------:R-:W-:Y:S05]  /*16ce0*/  BRA `(.L_x_247) ;  /* 0xffffffe800007947 */ /* 0x000fea000383ffff */
.L_x_209:
[----:B------:R1:W1:Y:S02]  /*16cf0*/  SYNCS.PHASECHK.TRANS64.TRYWAIT P0, [R0+URZ+0x70], R3 ;  /* 0x00007003000075a7 */ /* 0x000264000800017f */
[----:B-1----:R-:W-:Y:S05]  /*16d00*/  @!P0 NANOSLEEP.SYNCS 0x989680 ;  /* 0x009896800000895d */ /* 0x002fea0003900000 */
[----:B------:R-:W1:Y:S02]  /*16d10*/  @!P0 SYNCS.PHASECHK.TRANS64 P0, [R0+URZ+0x70], R3 ;  /* 0x00007003000085a7 */ /* 0x000e64000800007f */
[----:B-1----:R-:W-:Y:S05]  /*16d20*/  @!P0 BRA `(.L_x_209) ;  /* 0xfffffffc00f08947 */ /* 0x002fea000383ffff */
[----:B------:R-:W-:Y:S05]  /*16d30*/  BRA `(.L_x_248) ;  /* 0xffffffe400fc7947 */ /* 0x000fea000383ffff */
.L_x_213:
[----:B------:R-:W-:Y:S01]  /*16d40*/  BSSY B1, `(.L_x_249) ;  /* 0x0000006000017945 */ /* 0x000fe20003800000 */
[----:B------:R-:W-:-:S07]  /*16d50*/  MOV R15, 0xffffffff ;  /* 0xffffffff000f7802 */ /* 0x000fce0000000f00 */
[----:B------:R-:W-:Y:S05]  /*16d60*/  WARPSYNC.COLLECTIVE R15, `(.L_x_250) ;  /* 0x000000000f0c7348 */ /* 0x000fea0003c00000 */
[----:B------:R-:W-:Y:S02]  /*16d70*/  ELECT P6, UR62, PT ;  /* 0x00000000003e782f */ /* 0x000fe400038c0000 */
[----:B------:R-:W-:Y:S01]  /*16d80*/  MOV R14, UR62 ;  /* 0x0000003e000e7c02 */ /* 0x000fe20008000f00 */
[----:B------:R-:W-:Y:S10]  /*16d90*/  ENDCOLLECTIVE ;  /* 0x000000000000791b */ /* 0x000ff40003800000 */
.L_x_250:
[----:B------:R-:W-:Y:S05]  /*16da0*/  BSYNC B1 ;  /* 0x0000000000017941 */ /* 0x000fea0003800000 */
.L_x_249:
[----:B------:R-:W-:Y:S05]  /*16db0*/  BRA `(.L_x_251) ;  /* 0xffffffe8007c7947 */ /* 0x000fea000383ffff */
.L_x_216:
[----:B--2---:R2:W3:Y:S02]  /*16dc0*/  SYNCS.PHASECHK.TRANS64.TRYWAIT P0, [R15+URZ+0x20], R8 ;  /* 0x000020080f0075a7 */ /* 0x0044e4000800017f */
[----:B---3--:R-:W-:Y:S05]  /*16dd0*/  @!P0 NANOSLEEP.SYNCS 0x989680 ;  /* 0x009896800000895d */ /* 0x008fea0003900000 */
[----:B------:R-:W3:Y:S02]  /*16de0*/  @!P0 SYNCS.PHASECHK.TRANS64 P0, [R15+URZ+0x20], R8 ;  /* 0x000020080f0085a7 */ /* 0x000ee4000800007f */
[----:B---3--:R-:W-:Y:S05]  /*16df0*/  @!P0 BRA `(.L_x_216) ;  /* 0xfffffffc00f08947 */ /* 0x008fea000383ffff */
[----:B------:R-:W-:Y:S05]  /*16e00*/  BRA `(.L_x_252) ;  /* 0xffffffe800b47947 */ /* 0x000fea000383ffff */
.L_x_224:
[----:B------:R-:W-:Y:S01]  /*16e10*/  BSSY B0, `(.L_x_253) ;  /* 0x0000006000007945 */ /* 0x000fe20003800000 */
[----:B------:R-:W-:-:S07]  /*16e20*/  MOV R15, 0xffffffff ;  /* 0xffffffff000f7802 */ /* 0x000fce0000000f00 */
[----:B-1----:R-:W-:Y:S05]  /*16e30*/  WARPSYNC.COLLECTIVE R15, `(.L_x_254) ;  /* 0x000000000f0c7348 */ /* 0x002fea0003c00000 */
[----:B------:R-:W-:Y:S02]  /*16e40*/  ELECT P6, UR62, PT ;  /* 0x00000000003e782f */ /* 0x000fe400038c0000 */
[----:B------:R-:W-:Y:S01]  /*16e50*/  MOV R14, UR62 ;  /* 0x0000003e000e7c02 */ /* 0x000fe20008000f00 */
[----:B-1----:R-:W-:Y:S10]  /*16e60*/  ENDCOLLECTIVE ;  /* 0x000000000000791b */ /* 0x002ff40003800000 */
.L_x_254:
[----:B------:R-:W-:Y:S05]  /*16e70*/  BSYNC B0 ;  /* 0x0000000000007941 */ /* 0x000fea0003800000 */
.L_x_253:
[----:B------:R-:W-:Y:S05]  /*16e80*/  BRA `(.L_x_255) ;  /* 0xfffffff400147947 */ /* 0x000fea000383ffff */
.L_x_226:
[----:B--2---:R2:W3:Y:S02]  /*16e90*/  SYNCS.PHASECHK.TRANS64.TRYWAIT P0, [R5+URZ], R2 ;  /* 0x00000002050075a7 */ /* 0x0044e4000800017f */
[----:B---3--:R-:W-:Y:S05]  /*16ea0*/  @!P0 NANOSLEEP.SYNCS 0x989680 ;  /* 0x009896800000895d */ /* 0x008fea0003900000 */
[----:B------:R-:W3:Y:S02]  /*16eb0*/  @!P0 SYNCS.PHASECHK.TRANS64 P0, [R5+URZ], R2 ;  /* 0x00000002050085a7 */ /* 0x000ee4000800007f */
[----:B---3--:R-:W-:Y:S05]  /*16ec0*/  @!P0 BRA `(.L_x_226) ;  /* 0xfffffffc00f08947 */ /* 0x008fea000383ffff */
[----:B------:R-:W-:Y:S05]  /*16ed0*/  BRA `(.L_x_256) ;  /* 0xfffffff400547947 */ /* 0x000fea000383ffff */
.L_x_227:
[----:B--2---:R2:W3:Y:S02]  /*16ee0*/  SYNCS.PHASECHK.TRANS64.TRYWAIT P0, [R7+URZ], R4 ;  /* 0x00000004070075a7 */ /* 0x0044e4000800017f */
[----:B---3--:R-:W-:Y:S05]  /*16ef0*/  @!P0 NANOSLEEP.SYNCS 0x989680 ;  /* 0x009896800000895d */ /* 0x008fea0003900000 */
[----:B------:R-:W3:Y:S02]  /*16f00*/  @!P0 SYNCS.PHASECHK.TRANS64 P0, [R7+URZ], R4 ;  /* 0x00000004070085a7 */ /* 0x000ee4000800007f */
[----:B---3--:R-:W-:Y:S05]  /*16f10*/  @!P0 BRA `(.L_x_227) ;  /* 0xfffffffc00f08947 */ /* 0x008fea000383ffff */
[----:B------:R-:W-:Y:S05]  /*16f20*/  BRA `(.L_x_257) ;  /* 0xfffffff400647947 */ /* 0x000fea000383ffff */
.L_x_228:
[----:B--2---:R2:W3:Y:S02]  /*16f30*/  SYNCS.PHASECHK.TRANS64.TRYWAIT P0, [R6+URZ], R5 ;  /* 0x00000005060075a7 */ /* 0x0044e4000800017f */
[----:B---3--:R-:W-:Y:S05]  /*16f40*/  @!P0 NANOSLEEP.SYNCS 0x989680 ;  /* 0x009896800000895d */ /* 0x008fea0003900000 */
[----:B------:R-:W3:Y:S02]  /*16f50*/  @!P0 SYNCS.PHASECHK.TRANS64 P0, [R6+URZ], R5 ;  /* 0x00000005060085a7 */ /* 0x000ee4000800007f */
[----:B---3--:R-:W-:Y:S05]  /*16f60*/  @!P0 BRA `(.L_x_228) ;  /* 0xfffffffc00f08947 */ /* 0x008fea000383ffff */
[----:B------:R-:W-:Y:S05]  /*16f70*/  BRA `(.L_x_258) ;  /* 0xfffffff4006c7947 */ /* 0x000fea000383ffff */
.L_x_259:
[----:B------:R-:W-:-:S00]  /*16f80*/  BRA `(.L_x_259) ;  /* 0xfffffffc00fc7947 */ /* 0x000fc0000383ffff */
[----:B------:R-:W-:-:S00]  /*16f90*/  NOP ;  /* 0x0000000000007918 */ /* 0x000fc00000000000 */
        /* <DEDUP_REMOVED lines=14> */
.L_x_260:


//--------------------- .nv.global.init           --------------------------
	.section	.nv.global.init,"aw",@progbits
.nv.global.init:
	.type		$str$22,@object
	.size		$str$22,($str$26 - $str$22)
$str$22:
        /*0000*/ 	.byte	0x6b, 0x5f, 0x74, 0x69, 0x6c, 0x65, 0x5f, 0x63, 0x6f, 0x75, 0x6e, 0x74, 0x20, 0x3e, 0x3d, 0x20
        /*0010*/ 	.byte	0x31, 0x00
	.type		$str$26,@object
	.size		$str$26,($str$27 - $str$26)
$str$26:
        /*0012*/ 	.byte	0x28, 0x61, 0x64, 0x64, 0x72, 0x65, 0x73, 0x73, 0x20, 0x26, 0x20, 0x6d, 0x61, 0x73, 0x6b, 0x29
        /*0022*/ 	.byte	0x20, 0x3d, 0x3d, 0x20, 0x30, 0x00
	.type		$str$27,@object
	.size		$str$27,($str$23 - $str$27)
$str$27:
        /*0028*/ 	.byte	0x2f, 0x74, 0x6d, 0x70, 0x2f, 0x63, 0x75, 0x74, 0x6c, 0x61, 0x73, 0x73, 0x5f, 0x73, 0x77, 0x65
        /*0038*/ 	.byte	0x65, 0x70, 0x5f, 0x73, 0x72, 0x63, 0x2f, 0x69, 0x6e, 0x63, 0x6c, 0x75, 0x64, 0x65, 0x2f, 0x63
        /*0048*/ 	.byte	0x75, 0x74, 0x65, 0x2f, 0x70, 0x6f, 0x69, 0x6e, 0x74, 0x65, 0x72, 0x5f, 0x66, 0x6c, 0x61, 0x67
        /*0058*/ 	.byte	0x67, 0x65, 0x64, 0x2e, 0x68, 0x70, 0x70, 0x00
	.type		$str$23,@object
	.size		$str$23,(__unnamed_2 - $str$23)
$str$23:
        /*0060*/ 	.byte	0x2f, 0x74, 0x6d, 0x70, 0x2f, 0x63, 0x75, 0x74, 0x6c, 0x61, 0x73, 0x73, 0x5f, 0x73, 0x77, 0x65
        /*0070*/ 	.byte	0x65, 0x70, 0x5f, 0x73, 0x72, 0x63, 0x2f, 0x69, 0x6e, 0x63, 0x6c, 0x75, 0x64, 0x65, 0x2f, 0x63
        /*0080*/ 	.byte	0x75, 0x74, 0x6c, 0x61, 0x73, 0x73, 0x2f, 0x67, 0x65, 0x6d, 0x6d, 0x2f, 0x63, 0x6f, 0x6c, 0x6c
        /*0090*/ 	.byte	0x65, 0x63, 0x74, 0x69, 0x76, 0x65, 0x2f, 0x73, 0x6d, 0x39, 0x30, 0x5f, 0x6d, 0x6d, 0x61, 0x5f
        /*00a0*/ 	.byte	0x74, 0x6d, 0x61, 0x5f, 0x67, 0x6d, 0x6d, 0x61, 0x5f, 0x73, 0x73, 0x5f, 0x77, 0x61, 0x72, 0x70
        /*00b0*/ 	.byte	0x73, 0x70, 0x65, 0x63, 0x69, 0x61, 0x6c, 0x69, 0x7a, 0x65, 0x64, 0x2e, 0x68, 0x70, 0x70, 0x00
	.type		__unnamed_2,@object
	.size		__unnamed_2,(__unnamed_1 - __unnamed_2)
__unnamed_2:
        /*00c0*/ 	.byte	0x61, 0x75, 0x74, 0x6f, 0x20, 0x63, 0x75, 0x74, 0x65, 0x3a, 0x3a, 0x61, 0x73, 0x5f, 0x70, 0x6f
        /* <DEDUP_REMOVED lines=27> */
        /*0280*/ 	.byte	0x36, 0x3e, 0x3e, 0x3e, 0x3e, 0x3e, 0x5d, 0x00
	.type		__unnamed_1,@object
	.size		__unnamed_1,(.L_0 - __unnamed_1)
__unnamed_1:
        /* <DEDUP_REMOVED lines=181> */
        /*0dd8*/ 	.byte	0x74, 0x69, 0x74, 0x79, 0x5d, 0x00
.L_0:


//--------------------- .nv.shared._ZN7cutlass13device_kernelINS_4gemm6kernel13GemmUniversalIN4cute5tupleIJiiiiEEENS1_10collective13CollectiveMmaINS1_34MainloopSm90TmaGmmaWarpSpecializedILi4ENS5_IJNS4_1CILi2EEENSA_ILi1EEESC_EEENS1_35KernelTmaWarpSpecializedCooperativeEEENS5_IJNSA_ILi128EEENSA_ILi256EEENSA_ILi64EEEEEENS_6half_tENS5_IJlSC_lEEESK_SL_NS4_8TiledMMAINS4_8MMA_AtomIJNS4_4SM904GMMA26MMA_64x256x16_F32F16F16_SSILNSP_5MajorE0ELSR_0ELNSP_7ScaleInE1ELSS_1EEEEEENS4_6LayoutISD_NS5_IJSC_NSA_ILi0EEESW_EEEEENS5_IJNS4_10UnderscoreESZ_SZ_EEEEENS4_13SM90_TMA_LOADENS4_14ComposedLayoutINS4_7SwizzleILi3ELi4ELi3EEENS4_18smem_ptr_flag_bitsILi16EEENSV_INS5_IJNSA_ILi8EEESI_EEENS5_IJSI_SC_EEEEEEEvNS4_8identityENS4_23SM90_TMA_LOAD_MULTICASTES1C_vS1D_EENS_8epilogue10collective18CollectiveEpilogueINS1G_22Sm90TmaWarpSpecializedILi4ELi2ELi16ELb1ELb0EEEJSJ_NS5_IJSG_NSA_ILi32EEEEEESK_SL_SK_SL_NS1G_6fusion15FusionCallbacksIS1K_NS1N_13LinCombEltActINS1G_6thread4GELUESK_fSK_fLNS_15FloatRoundStyleE2EEESJ_S1M_JEEES12_NS13_INS14_ILi2ELi4ELi3EEES17_NSV_INS5_IJS18_S1L_EEENS5_IJS1L_SC_EEEEEEENS4_17SM75_U32x4_LDSM_NENS4_14SM90_TMA_STOREES1Z_NS4_17SM90_U32x4_STSM_NENS4_9Copy_AtomIJS22_SK_EEEvEEEvvEEEEvNT_6ParamsE --------------------------
	.section	.nv.shared._ZN7cutlass13device_kernelINS_4gemm6kernel13GemmUniversalIN4cute5tupleIJiiiiEEENS1_10collective13CollectiveMmaINS1_34MainloopSm90TmaGmmaWarpSpecializedILi4ENS5_IJNS4_1CILi2EEENSA_ILi1EEESC_EEENS1_35KernelTmaWarpSpecializedCooperativeEEENS5_IJNSA_ILi128EEENSA_ILi256EEENSA_ILi64EEEEEENS_6half_tENS5_IJlSC_lEEESK_SL_NS4_8TiledMMAINS4_8MMA_AtomIJNS4_4SM904GMMA26MMA_64x256x16_F32F16F16_SSILNSP_5MajorE0ELSR_0ELNSP_7ScaleInE1ELSS_1EEEEEENS4_6LayoutISD_NS5_IJSC_NSA_ILi0EEESW_EEEEENS5_IJNS4_10UnderscoreESZ_SZ_EEEEENS4_13SM90_TMA_LOADENS4_14ComposedLayoutINS4_7SwizzleILi3ELi4ELi3EEENS4_18smem_ptr_flag_bitsILi16EEENSV_INS5_IJNSA_ILi8EEESI_EEENS5_IJSI_SC_EEEEEEEvNS4_8identityENS4_23SM90_TMA_LOAD_MULTICASTES1C_vS1D_EENS_8epilogue10collective18CollectiveEpilogueINS1G_22Sm90TmaWarpSpecializedILi4ELi2ELi16ELb1ELb0EEEJSJ_NS5_IJSG_NSA_ILi32EEEEEESK_SL_SK_SL_NS1G_6fusion15FusionCallbacksIS1K_NS1N_13LinCombEltActINS1G_6thread4GELUESK_fSK_fLNS_15FloatRoundStyleE2EEESJ_S1M_JEEES12_NS13_INS14_ILi2ELi4ELi3EEES17_NSV_INS5_IJS18_S1L_EEENS5_IJS1L_SC_EEEEEEENS4_17SM75_U32x4_LDSM_NENS4_14SM90_TMA_STOREES1Z_NS4_17SM90_U32x4_STSM_NENS4_9Copy_AtomIJS22_SK_EEEvEEEvvEEEEvNT_6ParamsE,"aw",@nobits
	.sectionflags	@""
	.align	16
	.zero		1024


//--------------------- .nv.shared.reserved.0     --------------------------
	.section	.nv.shared.reserved.0,"aw",@nobits
	.weak		__nv_reservedSMEM_offset_0_alias
	.size		__nv_reservedSMEM_offset_0_alias, 0, 0
	.other		__nv_reservedSMEM_offset_0_alias,@"STO_CUDA_RESERVED_SHARED STV_DEFAULT"
__nv_reservedSMEM_offset_0_alias:
	.zero		0


//--------------------- .nv.global                --------------------------
	.section	.nv.global,"aw",@nobits
.nv.global:
	.type		_ZN39_INTERNAL_379a6660_4_k_cu_4b348933_28174cute1_E,@object
	.size		_ZN39_INTERNAL_379a6660_4_k_cu_4b348933_28174cute1_E,(_ZN39_INTERNAL_379a6660_4_k_cu_4b348933_28174cuda3std3__45__cpo6cbeginE - _ZN39_INTERNAL_379a6660_4_k_cu_4b348933_28174cute1_E)
_ZN39_INTERNAL_379a6660_4_k_cu_4b348933_28174cute1_E:
	.zero		1
	.type		_ZN39_INTERNAL_379a6660_4_k_cu_4b348933_28174cuda3std3__45__cpo6cbeginE,@object
	.size		_ZN39_INTERNAL_379a6660_4_k_cu_4b348933_28174cuda3std3__45__cpo6cbeginE,(_ZN39_INTERNAL_379a6660_4_k_cu_4b348933_28174cuda3std3__48in_placeE - _ZN39_INTERNAL_379a6660_4_k_cu_4b348933_28174cuda3std3__45__cpo6cbeginE)
_ZN39_INTERNAL_379a6660_4_k_cu_4b348933_28174cuda3std3__45__cpo6cbeginE:
	.zero		1
	.type		_ZN39_INTERNAL_379a6660_4_k_cu_4b348933_28174cuda3std3__48in_placeE,@object
	.size		_ZN39_INTERNAL_379a6660_4_k_cu_4b348933_28174cuda3std3__48in_placeE,(_ZN39_INTERNAL_379a6660_4_k_cu_4b348933_28174cuda3std6ranges3__45__cpo9iter_moveE - _ZN39_INTERNAL_379a6660_4_k_cu_4b348933_28174cuda3std3__48in_placeE)
_ZN39_INTERNAL_379a6660_4_k_cu_4b348933_28174cuda3std3__48in_placeE:
	.zero		1
	.type		_ZN39_INTERNAL_379a6660_4_k_cu_4b348933_28174cuda3std6ranges3__45__cpo9iter_moveE,@object
	.size		_ZN39_INTERNAL_379a6660_4_k_cu_4b348933_28174cuda3std6ranges3__45__cpo9iter_moveE,(_ZN39_INTERNAL_379a6660_4_k_cu_4b348933_28174cuda3std3__45__cpo5beginE - _ZN39_INTERNAL_379a6660_4_k_cu_4b348933_28174cuda3std6ranges3__45__cpo9iter_moveE)
_ZN39_INTERNAL_379a6660_4_k_cu_4b348933_28174cuda3std6ranges3__45__cpo9iter_moveE:
	.zero		1
	.type		_ZN39_INTERNAL_379a6660_4_k_cu_4b348933_28174cuda3std3__45__cpo5beginE,@object
	.size		_ZN39_INTERNAL_379a6660_4_k_cu_4b348933_28174cuda3std3__45__cpo5beginE,(_ZN39_INTERNAL_379a6660_4_k_cu_4b348933_28174cuda3std3__441_GLOBAL__N__379a6660_4_k_cu_4b348933_28176ignoreE - _ZN39_INTERNAL_379a6660_4_k_cu_4b348933_28174cuda3std3__45__cpo5beginE)
_ZN39_INTERNAL_379a6660_4_k_cu_4b348933_28174cuda3std3__45__cpo5beginE:
	.zero		1
	.type		_ZN39_INTERNAL_379a6660_4_k_cu_4b348933_28174cuda3std3__441_GLOBAL__N__379a6660_4_k_cu_4b348933_28176ignoreE,@object
	.size		_ZN39_INTERNAL_379a6660_4_k_cu_4b348933_28174cuda3std3__441_GLOBAL__N__379a6660_4_k_cu_4b348933_28176ignoreE,(_ZN39_INTERNAL_379a6660_4_k_cu_4b348933_28174cute7productE - _ZN39_INTERNAL_379a6660_4_k_cu_4b348933_28174cuda3std3__441_GLOBAL__N__379a6660_4_k_cu_4b348933_28176ignoreE)
_ZN39_INTERNAL_379a6660_4_k_cu_4b348933_28174cuda3std3__441_GLOBAL__N__379a6660_4_k_cu_4b348933_28176ignoreE:
	.zero		1
	.type		_ZN39_INTERNAL_379a6660_4_k_cu_4b348933_28174cute7productE,@object
	.size		_ZN39_INTERNAL_379a6660_4_k_cu_4b348933_28174cute7productE,(_ZN39_INTERNAL_379a6660_4_k_cu_4b348933_28174cuda3std3__45__cpo3endE - _ZN39_INTERNAL_379a6660_4_k_cu_4b348933_28174cute7productE)
_ZN39_INTERNAL_379a6660_4_k_cu_4b348933_28174cute7productE:
	.zero		1
	.type		_ZN39_INTERNAL_379a6660_4_k_cu_4b348933_28174cuda3std3__45__cpo3endE,@object
	.size		_ZN39_INTERNAL_379a6660_4_k_cu_4b348933_28174cuda3std3__45__cpo3endE,(_ZN39_INTERNAL_379a6660_4_k_cu_4b348933_28174cuda3std3__419piecewise_constructE - _ZN39_INTERNAL_379a6660_4_k_cu_4b348933_28174cuda3std3__45__cpo3endE)
_ZN39_INTERNAL_379a6660_4_k_cu_4b348933_28174cuda3std3__45__cpo3endE:
	.zero		1
	.type		_ZN39_INTERNAL_379a6660_4_k_cu_4b348933_28174cuda3std3__419piecewise_constructE,@object
	.size		_ZN39_INTERNAL_379a6660_4_k_cu_4b348933_28174cuda3std3__419piecewise_constructE,(_ZN39_INTERNAL_379a6660_4_k_cu_4b348933_28174cuda3std3__45__cpo4cendE - _ZN39_INTERNAL_379a6660_4_k_cu_4b348933_28174cuda3std3__419piecewise_constructE)
_ZN39_INTERNAL_379a6660_4_k_cu_4b348933_28174cuda3std3__419piecewise_constructE:
	.zero		1
	.type		_ZN39_INTERNAL_379a6660_4_k_cu_4b348933_28174cuda3std3__45__cpo4cendE,@object
	.size		_ZN39_INTERNAL_379a6660_4_k_cu_4b348933_28174cuda3std3__45__cpo4cendE,(_ZN39_INTERNAL_379a6660_4_k_cu_4b348933_28174cuda3std6ranges3__45__cpo4swapE - _ZN39_INTERNAL_379a6660_4_k_cu_4b348933_28174cuda3std3__45__cpo4cendE)
_ZN39_INTERNAL_379a6660_4_k_cu_4b348933_28174cuda3std3__45__cpo4cendE:
	.zero		1
	.type		_ZN39_INTERNAL_379a6660_4_k_cu_4b348933_28174cuda3std6ranges3__45__cpo4swapE,@object
	.size		_ZN39_INTERNAL_379a6660_4_k_cu_4b348933_28174cuda3std6ranges3__45__cpo4swapE,(.L_9 - _ZN39_INTERNAL_379a6660_4_k_cu_4b348933_28174cuda3std6ranges3__45__cpo4swapE)
_ZN39_INTERNAL_379a6660_4_k_cu_4b348933_28174cuda3std6ranges3__45__cpo4swapE:
	.zero		1
.L_9:


//--------------------- .nv.constant0._ZN7cutlass13device_kernelINS_4gemm6kernel13GemmUniversalIN4cute5tupleIJiiiiEEENS1_10collective13CollectiveMmaINS1_34MainloopSm90TmaGmmaWarpSpecializedILi4ENS5_IJNS4_1CILi2EEENSA_ILi1EEESC_EEENS1_35KernelTmaWarpSpecializedCooperativeEEENS5_IJNSA_ILi128EEENSA_ILi256EEENSA_ILi64EEEEEENS_6half_tENS5_IJlSC_lEEESK_SL_NS4_8TiledMMAINS4_8MMA_AtomIJNS4_4SM904GMMA26MMA_64x256x16_F32F16F16_SSILNSP_5MajorE0ELSR_0ELNSP_7ScaleInE1ELSS_1EEEEEENS4_6LayoutISD_NS5_IJSC_NSA_ILi0EEESW_EEEEENS5_IJNS4_10UnderscoreESZ_SZ_EEEEENS4_13SM90_TMA_LOADENS4_14ComposedLayoutINS4_7SwizzleILi3ELi4ELi3EEENS4_18smem_ptr_flag_bitsILi16EEENSV_INS5_IJNSA_ILi8EEESI_EEENS5_IJSI_SC_EEEEEEEvNS4_8identityENS4_23SM90_TMA_LOAD_MULTICASTES1C_vS1D_EENS_8epilogue10collective18CollectiveEpilogueINS1G_22Sm90TmaWarpSpecializedILi4ELi2ELi16ELb1ELb0EEEJSJ_NS5_IJSG_NSA_ILi32EEEEEESK_SL_SK_SL_NS1G_6fusion15FusionCallbacksIS1K_NS1N_13LinCombEltActINS1G_6thread4GELUESK_fSK_fLNS_15FloatRoundStyleE2EEESJ_S1M_JEEES12_NS13_INS14_ILi2ELi4ELi3EEES17_NSV_INS5_IJS18_S1L_EEENS5_IJS1L_SC_EEEEEEENS4_17SM75_U32x4_LDSM_NENS4_14SM90_TMA_STOREES1Z_NS4_17SM90_U32x4_STSM_NENS4_9Copy_AtomIJS22_SK_EEEvEEEvvEEEEvNT_6ParamsE --------------------------
	.section	.nv.constant0._ZN7cutlass13device_kernelINS_4gemm6kernel13GemmUniversalIN4cute5tupleIJiiiiEEENS1_10collective13CollectiveMmaINS1_34MainloopSm90TmaGmmaWarpSpecializedILi4ENS5_IJNS4_1CILi2EEENSA_ILi1EEESC_EEENS1_35KernelTmaWarpSpecializedCooperativeEEENS5_IJNSA_ILi128EEENSA_ILi256EEENSA_ILi64EEEEEENS_6half_tENS5_IJlSC_lEEESK_SL_NS4_8TiledMMAINS4_8MMA_AtomIJNS4_4SM904GMMA26MMA_64x256x16_F32F16F16_SSILNSP_5MajorE0ELSR_0ELNSP_7ScaleInE1ELSS_1EEEEEENS4_6LayoutISD_NS5_IJSC_NSA_ILi0EEESW_EEEEENS5_IJNS4_10UnderscoreESZ_SZ_EEEEENS4_13SM90_TMA_LOADENS4_14ComposedLayoutINS4_7SwizzleILi3ELi4ELi3EEENS4_18smem_ptr_flag_bitsILi16EEENSV_INS5_IJNSA_ILi8EEESI_EEENS5_IJSI_SC_EEEEEEEvNS4_8identityENS4_23SM90_TMA_LOAD_MULTICASTES1C_vS1D_EENS_8epilogue10collective18CollectiveEpilogueINS1G_22Sm90TmaWarpSpecializedILi4ELi2ELi16ELb1ELb0EEEJSJ_NS5_IJSG_NSA_ILi32EEEEEESK_SL_SK_SL_NS1G_6fusion15FusionCallbacksIS1K_NS1N_13LinCombEltActINS1G_6thread4GELUESK_fSK_fLNS_15FloatRoundStyleE2EEESJ_S1M_JEEES12_NS13_INS14_ILi2ELi4ELi3EEES17_NSV_INS5_IJS18_S1L_EEENS5_IJS1L_SC_EEEEEEENS4_17SM75_U32x4_LDSM_NENS4_14SM90_TMA_STOREES1Z_NS4_17SM90_U32x4_STSM_NENS4_9Copy_AtomIJS22_SK_EEEvEEEvvEEEEvNT_6ParamsE,"a",@progbits
	.sectionflags	@""
	.align	4
.nv.constant0._ZN7cutlass13device_kernelINS_4gemm6kernel13GemmUniversalIN4cute5tupleIJiiiiEEENS1_10collective13CollectiveMmaINS1_34MainloopSm90TmaGmmaWarpSpecializedILi4ENS5_IJNS4_1CILi2EEENSA_ILi1EEESC_EEENS1_35KernelTmaWarpSpecializedCooperativeEEENS5_IJNSA_ILi128EEENSA_ILi256EEENSA_ILi64EEEEEENS_6half_tENS5_IJlSC_lEEESK_SL_NS4_8TiledMMAINS4_8MMA_AtomIJNS4_4SM904GMMA26MMA_64x256x16_F32F16F16_SSILNSP_5MajorE0ELSR_0ELNSP_7ScaleInE1ELSS_1EEEEEENS4_6LayoutISD_NS5_IJSC_NSA_ILi0EEESW_EEEEENS5_IJNS4_10UnderscoreESZ_SZ_EEEEENS4_13SM90_TMA_LOADENS4_14ComposedLayoutINS4_7SwizzleILi3ELi4ELi3EEENS4_18smem_ptr_flag_bitsILi16EEENSV_INS5_IJNSA_ILi8EEESI_EEENS5_IJSI_SC_EEEEEEEvNS4_8identityENS4_23SM90_TMA_LOAD_MULTICASTES1C_vS1D_EENS_8epilogue10collective18CollectiveEpilogueINS1G_22Sm90TmaWarpSpecializedILi4ELi2ELi16ELb1ELb0EEEJSJ_NS5_IJSG_NSA_ILi32EEEEEESK_SL_SK_SL_NS1G_6fusion15FusionCallbacksIS1K_NS1N_13LinCombEltActINS1G_6thread4GELUESK_fSK_fLNS_15FloatRoundStyleE2EEESJ_S1M_JEEES12_NS13_INS14_ILi2ELi4ELi3EEES17_NSV_INS5_IJS18_S1L_EEENS5_IJS1L_SC_EEEEEEENS4_17SM75_U32x4_LDSM_NENS4_14SM90_TMA_STOREES1Z_NS4_17SM90_U32x4_STSM_NENS4_9Copy_AtomIJS22_SK_EEEvEEEvvEEEEvNT_6ParamsE:
	.zero		2432


//--------------------- SYMBOLS --------------------------

	.type		.nv.reservedSmem.offset0,@object
	.size		.nv.reservedSmem.offset0,0x4
	.type		__assertfail,@function
